def matmul_kernel(
    a_ptr,
    b_ptr,
    c_ptr,
    M,
    N,
    K,
    stride_am,
    stride_ak,
    stride_bk,
    stride_bn,
    stride_cm,
    stride_cn,
    BLOCK_M: tl.constexpr,
    BLOCK_N: tl.constexpr,
    BLOCK_K: tl.constexpr,
    GROUP_M: tl.constexpr,
):
    pid = tl.program_id(axis=0)
    num_pid_m = tl.cdiv(M, BLOCK_M)
    num_pid_n = tl.cdiv(N, BLOCK_N)
    num_pid_in_group = GROUP_M * num_pid_n
    group_id = pid // num_pid_in_group
    first_pid_m = group_id * GROUP_M
    group_size_m = min(num_pid_m - first_pid_m, GROUP_M)
    pid_m = first_pid_m + ((pid % num_pid_in_group) % group_size_m)
    pid_n = (pid % num_pid_in_group) // group_size_m

    offs_am = (pid_m * BLOCK_M + tl.arange(0, BLOCK_M)) % M
    offs_bn = (pid_n * BLOCK_N + tl.arange(0, BLOCK_N)) % N
    offs_k = tl.arange(0, BLOCK_K)
    a_ptrs = a_ptr + offs_am[:, None] * stride_am + offs_k[None, :] * stride_ak
    b_ptrs = b_ptr + offs_k[:, None] * stride_bk + offs_bn[None, :] * stride_bn

    acc = tl.zeros((BLOCK_M, BLOCK_N), dtype=tl.float32)
    for kk in range(0, tl.cdiv(K, BLOCK_K)):
        a = tl.load(a_ptrs, mask=offs_k[None, :] < K - kk * BLOCK_K, other=0.0)
        b = tl.load(b_ptrs, mask=offs_k[:, None] < K - kk * BLOCK_K, other=0.0)
        acc = tl.dot(a, b, acc)
        a_ptrs += BLOCK_K * stride_ak
        b_ptrs += BLOCK_K * stride_bk

    c = acc.to(c_ptr.dtype.element_ty)
    offs_cm = pid_m * BLOCK_M + tl.arange(0, BLOCK_M)
    offs_cn = pid_n * BLOCK_N + tl.arange(0, BLOCK_N)
    c_ptrs = c_ptr + offs_cm[:, None] * stride_cm + offs_cn[None, :] * stride_cn
    mask = (offs_cm[:, None] < M) & (offs_cn[None, :] < N)
    tl.store(c_ptrs, c, mask=mask)

# config = {"BLOCK_K": 128, "BLOCK_M": 128, "BLOCK_N": 32, "GROUP_M": 8, "arch": "sm_100", "dtype": "fp16", "num_ctas": 1, "num_stages": 2, "num_warps": 2}
# arch = sm_100


// ===== COMPILED SASS (sm_100a) =====

	.target	sm_100a

	.elftype	@"ET_EXEC"


//--------------------- .note.nv.tkinfo           --------------------------
	.section	.note.nv.tkinfo,"",@"SHT_NOTE"
	.sectionflags	@"SHF_NOTE_NV_TKINFO"
	.tkinfo
        /*0018*/ 	.word	0x00000081
        /*0030*/ 	.string	""
        /*0030*/ 	.string	"ptxas-blackwell"
        /*0030*/ 	.string	"Cuda compilation tools, release 12.9, V12.9.86"
        /*0030*/ 	.string	"Build cuda_12.9.r12.9/compiler.36037853_0"
        /*0030*/ 	.string	"-v  -suppress-debug-info  -lineinfo  -arch sm_100a "



//--------------------- .note.nv.cuver            --------------------------
	.section	.note.nv.cuver,"",@"SHT_NOTE"
	.sectionflags	@"SHF_NOTE_NV_CUVER"
        /*0018*/ 	.short	0x0001
        /*001a*/ 	.short	0x0064
        /*001c*/ 	.short	0x0001
        /*001e*/ 	.short	0x0000
        /*0020*/ 	.short	0x0001
        /*0022*/ 	.short	0x0000


//--------------------- .nv.info                  --------------------------
	.section	.nv.info,"",@"SHT_CUDA_INFO"
	.align	4


	//----- nvinfo : EIATTR_REGCOUNT
	.align		4
        /*0000*/ 	.byte	0x04, 0x2f
        /*0002*/ 	.short	(.L_1 - .L_0)
	.align		4
.L_0:
        /*0004*/ 	.word	index@(matmul_kernel)
        /*0008*/ 	.word	0x00000020


	//----- nvinfo : EIATTR_FRAME_SIZE
	.align		4
.L_1:
        /*000c*/ 	.byte	0x04, 0x11
        /*000e*/ 	.short	(.L_3 - .L_2)
	.align		4
.L_2:
        /*0010*/ 	.word	index@(matmul_kernel)
        /*0014*/ 	.word	0x00001e40


	//----- nvinfo : EIATTR_MIN_STACK_SIZE
	.align		4
.L_3:
        /*0018*/ 	.byte	0x04, 0x12
        /*001a*/ 	.short	(.L_5 - .L_4)
	.align		4
.L_4:
        /*001c*/ 	.word	index@(matmul_kernel)
        /*0020*/ 	.word	0x00001e40
.L_5:


//--------------------- .nv.info.matmul_kernel    --------------------------
	.section	.nv.info.matmul_kernel,"",@"SHT_CUDA_INFO"
	.sectionflags	@""
	.align	4


	//----- nvinfo : EIATTR_CUDA_API_VERSION
	.align		4
        /*0000*/ 	.byte	0x04, 0x37
        /*0002*/ 	.short	(.L_7 - .L_6)
.L_6:
        /*0004*/ 	.word	0x00000081


	//----- nvinfo : EIATTR_KPARAM_INFO
	.align		4
.L_7:
        /*0008*/ 	.byte	0x04, 0x17
        /*000a*/ 	.short	(.L_9 - .L_8)
.L_8:
        /*000c*/ 	.word	0x00000000
        /*0010*/ 	.short	0x000d
        /*0012*/ 	.short	0x0048
        /*0014*/ 	.byte	0x00, 0xf4, 0x21, 0x00


	//----- nvinfo : EIATTR_KPARAM_INFO
	.align		4
.L_9:
        /*0018*/ 	.byte	0x04, 0x17
        /*001a*/ 	.short	(.L_11 - .L_10)
.L_10:
        /*001c*/ 	.word	0x00000000
        /*0020*/ 	.short	0x000c
        /*0022*/ 	.short	0x0040
        /*0024*/ 	.byte	0x00, 0xf4, 0x21, 0x00


	//----- nvinfo : EIATTR_KPARAM_INFO
	.align		4
.L_11:
        /*0028*/ 	.byte	0x04, 0x17
        /*002a*/ 	.short	(.L_13 - .L_12)
.L_12:
        /*002c*/ 	.word	0x00000000
        /*0030*/ 	.short	0x000b
        /*0032*/ 	.short	0x0038
        /*0034*/ 	.byte	0x00, 0xf0, 0x11, 0x00


	//----- nvinfo : EIATTR_KPARAM_INFO
	.align		4
.L_13:
        /*0038*/ 	.byte	0x04, 0x17
        /*003a*/ 	.short	(.L_15 - .L_14)
.L_14:
        /*003c*/ 	.word	0x00000000
        /*0040*/ 	.short	0x000a
        /*0042*/ 	.short	0x0034
        /*0044*/ 	.byte	0x00, 0xf0, 0x11, 0x00


	//----- nvinfo : EIATTR_KPARAM_INFO
	.align		4
.L_15:
        /*0048*/ 	.byte	0x04, 0x17
        /*004a*/ 	.short	(.L_17 - .L_16)
.L_16:
        /*004c*/ 	.word	0x00000000
        /*0050*/ 	.short	0x0009
        /*0052*/ 	.short	0x0030
        /*0054*/ 	.byte	0x00, 0xf0, 0x11, 0x00


	//----- nvinfo : EIATTR_KPARAM_INFO
	.align		4
.L_17:
        /*0058*/ 	.byte	0x04, 0x17
        /*005a*/ 	.short	(.L_19 - .L_18)
.L_18:
        /*005c*/ 	.word	0x00000000
        /*0060*/ 	.short	0x0008
        /*0062*/ 	.short	0x002c
        /*0064*/ 	.byte	0x00, 0xf0, 0x11, 0x00


	//----- nvinfo : EIATTR_KPARAM_INFO
	.align		4
.L_19:
        /*0068*/ 	.byte	0x04, 0x17
        /*006a*/ 	.short	(.L_21 - .L_20)
.L_20:
        /*006c*/ 	.word	0x00000000
        /*0070*/ 	.short	0x0007
        /*0072*/ 	.short	0x0028
        /*0074*/ 	.byte	0x00, 0xf0, 0x11, 0x00


	//----- nvinfo : EIATTR_KPARAM_INFO
	.align		4
.L_21:
        /*0078*/ 	.byte	0x04, 0x17
        /*007a*/ 	.short	(.L_23 - .L_22)
.L_22:
        /*007c*/ 	.word	0x00000000
        /*0080*/ 	.short	0x0006
        /*0082*/ 	.short	0x0024
        /*0084*/ 	.byte	0x00, 0xf0, 0x11, 0x00


	//----- nvinfo : EIATTR_KPARAM_INFO
	.align		4
.L_23:
        /*0088*/ 	.byte	0x04, 0x17
        /*008a*/ 	.short	(.L_25 - .L_24)
.L_24:
        /*008c*/ 	.word	0x00000000
        /*0090*/ 	.short	0x0005
        /*0092*/ 	.short	0x0020
        /*0094*/ 	.byte	0x00, 0xf0, 0x11, 0x00


	//----- nvinfo : EIATTR_KPARAM_INFO
	.align		4
.L_25:
        /*0098*/ 	.byte	0x04, 0x17
        /*009a*/ 	.short	(.L_27 - .L_26)
.L_26:
        /*009c*/ 	.word	0x00000000
        /*00a0*/ 	.short	0x0004
        /*00a2*/ 	.short	0x001c
        /*00a4*/ 	.byte	0x00, 0xf0, 0x11, 0x00


	//----- nvinfo : EIATTR_KPARAM_INFO
	.align		4
.L_27:
        /*00a8*/ 	.byte	0x04, 0x17
        /*00aa*/ 	.short	(.L_29 - .L_28)
.L_28:
        /*00ac*/ 	.word	0x00000000
        /*00b0*/ 	.short	0x0003
        /*00b2*/ 	.short	0x0018
        /*00b4*/ 	.byte	0x00, 0xf0, 0x11, 0x00


	//----- nvinfo : EIATTR_KPARAM_INFO
	.align		4
.L_29:
        /*00b8*/ 	.byte	0x04, 0x17
        /*00ba*/ 	.short	(.L_31 - .L_30)
.L_30:
        /*00bc*/ 	.word	0x00000000
        /*00c0*/ 	.short	0x0002
        /*00c2*/ 	.short	0x0010
        /*00c4*/ 	.byte	0x00, 0xf4, 0x21, 0x00


	//----- nvinfo : EIATTR_KPARAM_INFO
	.align		4
.L_31:
        /*00c8*/ 	.byte	0x04, 0x17
        /*00ca*/ 	.short	(.L_33 - .L_32)
.L_32:
        /*00cc*/ 	.word	0x00000000
        /*00d0*/ 	.short	0x0001
        /*00d2*/ 	.short	0x0008
        /*00d4*/ 	.byte	0x00, 0xf4, 0x21, 0x00


	//----- nvinfo : EIATTR_KPARAM_INFO
	.align		4
.L_33:
        /*00d8*/ 	.byte	0x04, 0x17
        /*00da*/ 	.short	(.L_35 - .L_34)
.L_34:
        /*00dc*/ 	.word	0x00000000
        /*00e0*/ 	.short	0x0000
        /*00e2*/ 	.short	0x0000
        /*00e4*/ 	.byte	0x00, 0xf4, 0x21, 0x00


	//----- nvinfo : EIATTR_SPARSE_MMA_MASK
	.align		4
.L_35:
        /*00e8*/ 	.byte	0x03, 0x50
        /*00ea*/ 	.short	0x0000


	//----- nvinfo : EIATTR_MAXREG_COUNT
	.align		4
        /*00ec*/ 	.byte	0x03, 0x1b
        /*00ee*/ 	.short	0x00ff


	//----- nvinfo : EIATTR_NUM_BARRIERS
	.align		4
        /*00f0*/ 	.byte	0x02, 0x4c
        /*00f2*/ 	.byte	0x01
	.zero		1


	//----- nvinfo : EIATTR_ANNOTATIONS
	.align		4
        /*00f4*/ 	.byte	0x04, 0x55
        /*00f6*/ 	.short	(.L_37 - .L_36)


	//   ....[0]....
.L_36:
        /*00f8*/ 	.word	0x00000001
        /*00fc*/ 	.byte	0x00, 0x01, 0x00, 0x00, 0x01, 0x00, 0x00, 0x00, 0x30, 0x01, 0x00, 0x00, 0x01, 0x00, 0x00, 0x00
        /* <DEDUP_REMOVED lines=2908> */
        /*b6cc*/ 	.byte	0x30, 0x97, 0x02, 0x00, 0x01, 0x00, 0x00, 0x00, 0xa0, 0x99, 0x02, 0x00


	//----- nvinfo : EIATTR_VRC_CTA_INIT_COUNT
	.align		4
.L_37:
        /*b6d8*/ 	.byte	0x02, 0x4a
	.zero		1
	.zero		1


	//----- nvinfo : EIATTR_EXIT_INSTR_OFFSETS
	.align		4
        /*b6dc*/ 	.byte	0x04, 0x1c
        /*b6de*/ 	.short	(.L_39 - .L_38)


	//   ....[0]....
.L_38:
        /*b6e0*/ 	.word	0x00029ae0


	//   ....[1]....
        /*b6e4*/ 	.word	0x00029b10


	//----- nvinfo : EIATTR_REQNTID
	.align		4
.L_39:
        /*b6e8*/ 	.byte	0x04, 0x10
        /*b6ea*/ 	.short	(.L_41 - .L_40)
.L_40:
        /*b6ec*/ 	.word	0x00000040
        /*b6f0*/ 	.word	0x00000001
        /*b6f4*/ 	.word	0x00000001


	//----- nvinfo : EIATTR_CBANK_PARAM_SIZE
	.align		4
.L_41:
        /*b6f8*/ 	.byte	0x03, 0x19
        /*b6fa*/ 	.short	0x0050


	//----- nvinfo : EIATTR_PARAM_CBANK
	.align		4
        /*b6fc*/ 	.byte	0x04, 0x0a
        /*b6fe*/ 	.short	(.L_43 - .L_42)
	.align		4
.L_42:
        /*b700*/ 	.word	index@(.nv.constant0.matmul_kernel)
        /*b704*/ 	.short	0x0380
        /*b706*/ 	.short	0x0050


	//----- nvinfo : EIATTR_SW_WAR
	.align		4
.L_43:
        /*b708*/ 	.byte	0x04, 0x36
        /*b70a*/ 	.short	(.L_45 - .L_44)
.L_44:
        /*b70c*/ 	.word	0x00000008
.L_45:


//--------------------- .nv.compat                --------------------------
	.section	.nv.compat,"",@"SHT_CUDA_COMPAT_INFO"
	.align	4
        /*0000*/ 	.byte	0x02, 0x02, 0x01, 0x00, 0x02, 0x05, 0x05, 0x00, 0x02, 0x03, 0x00, 0x00, 0x02, 0x06, 0x01, 0x00


//--------------------- .nv.callgraph             --------------------------
	.section	.nv.callgraph,"",@"SHT_CUDA_CALLGRAPH"
	.align	4
	.sectionentsize	8
	.align		4
        /*0000*/ 	.word	0x00000000
	.align		4
        /*0004*/ 	.word	0xffffffff
	.align		4
        /*0008*/ 	.word	0x00000000
	.align		4
        /*000c*/ 	.word	0xfffffffe
	.align		4
        /*0010*/ 	.word	0x00000000
	.align		4
        /*0014*/ 	.word	0xfffffffd
	.align		4
        /*0018*/ 	.word	0x00000000
	.align		4
        /*001c*/ 	.word	0xfffffffc


//--------------------- .text.matmul_kernel       --------------------------
	.section	.text.matmul_kernel,"ax",@progbits
	.align	128
        .global         matmul_kernel
        .type           matmul_kernel,@function
        .size           matmul_kernel,(.L_x_3 - matmul_kernel)
        .other          matmul_kernel,@"STO_CUDA_ENTRY STV_DEFAULT"
matmul_kernel:
.text.matmul_kernel:
[----:B------:R-:W0:Y:S08]  /*0000*/  LDC R1, c[0x0][0x37c] ;  /* 0x0000df00ff017b82 */ /* 0x000e300000000800 */
[----:B------:R-:W1:Y:S01]  /*0010*/  LDC.64 R2, c[0x0][0x398] ;  /* 0x0000e600ff027b82 */ /* 0x000e620000000a00 */
[----:B0-----:R-:W-:Y:S01]  /*0020*/  VIADD R1, R1, 0xffffe1c0 ;  /* 0xffffe1c001017836 */ /* 0x001fe20000000000 */
[----:B------:R-:W0:Y:S01]  /*0030*/  LDCU UR4, c[0x0][0x3a0] ;  /* 0x00007400ff0477ac */ /* 0x000e220008000800 */
[----:B------:R-:W-:-:S02]  /*0040*/  CS2R R14, SRZ ;  /* 0x00000000000e7805 */ /* 0x000fc4000001ff00 */
[----:B------:R-:W-:Y:S02]  /*0050*/  CS2R R16, SRZ ;  /* 0x0000000000107805 */ /* 0x000fe4000001ff00 */
[----:B------:R-:W-:Y:S02]  /*0060*/  CS2R R18, SRZ ;  /* 0x0000000000127805 */ /* 0x000fe4000001ff00 */
[----:B------:R-:W-:Y:S02]  /*0070*/  CS2R R20, SRZ ;  /* 0x0000000000147805 */ /* 0x000fe4000001ff00 */
[----:B------:R-:W-:Y:S01]  /*0080*/  CS2R R22, SRZ ;  /* 0x0000000000167805 */ /* 0x000fe2000001ff00 */
[----:B------:R-:W2:Y:S01]  /*0090*/  S2UR UR6, SR_CgaCtaId ;  /* 0x00000000000679c3 */ /* 0x000ea20000008800 */
[----:B------:R-:W-:Y:S02]  /*00a0*/  CS2R R24, SRZ ;  /* 0x0000000000187805 */ /* 0x000fe4000001ff00 */
[----:B------:R-:W-:Y:S01]  /*00b0*/  CS2R R26, SRZ ;  /* 0x00000000001a7805 */ /* 0x000fe2000001ff00 */
[----:B------:R-:W-:Y:S01]  /*00c0*/  UMOV UR5, 0x400 ;  /* 0x0000040000057882 */ /* 0x000fe20000000000 */
[----:B------:R-:W3:Y:S01]  /*00d0*/  LDCU.64 UR8, c[0x0][0x358] ;  /* 0x00006b00ff0877ac */ /* 0x000ee20008000a00 */
[----:B0-----:R-:W-:Y:S01]  /*00e0*/  UIADD3 UR4, UPT, UPT, UR4, 0x7f, URZ ;  /* 0x0000007f04047890 */ /* 0x001fe2000fffe0ff */
[----:B-1----:R-:W-:Y:S01]  /*00f0*/  VIADD R0, R3, 0x1f ;  /* 0x0000001f03007836 */ /* 0x002fe20000000000 */
[----:B------:R-:W-:Y:S02]  /*0100*/  STL [R1+0xee0], R3 ;  /* 0x000ee00301007387 */ /* 0x000fe40000100800 */
[----:B------:R-:W-:-:S02]  /*0110*/  UISETP.GE.AND UP0, UPT, UR4, 0x80, UPT ;  /* 0x000000800400788c */ /* 0x000fc4000bf06270 */
[----:B------:R-:W-:Y:S01]  /*0120*/  SHF.R.S32.HI R5, RZ, 0x1f, R0 ;  /* 0x0000001fff057819 */ /* 0x000fe20000011400 */
[----:B------:R0:W-:Y:S01]  /*0130*/  STL [R1+0xee4], R2 ;  /* 0x000ee40201007387 */ /* 0x0001e20000100800 */
[----:B--2---:R-:W-:Y:S02]  /*0140*/  ULEA UR5, UR6, UR5, 0x18 ;  /* 0x0000000506057291 */ /* 0x004fe4000f8ec0ff */
[----:B------:R-:W-:Y:S01]  /*0150*/  LEA.HI R5, R5, R0, RZ, 0x5 ;  /* 0x0000000005057211 */ /* 0x000fe200078f28ff */
[----:B------:R-:W-:Y:S03]  /*0160*/  STL [R1], RZ ;  /* 0x000000ff01007387 */ /* 0x000fe60000100800 */
[----:B------:R-:W-:Y:S01]  /*0170*/  SHF.R.S32.HI R0, RZ, 0x5, R5 ;  /* 0x00000005ff007819 */ /* 0x000fe20000011405 */
[----:B------:R-:W-:Y:S04]  /*0180*/  STL [R1+0x4], RZ ;  /* 0x000004ff01007387 */ /* 0x000fe80000100800 */
[----:B------:R-:W-:Y:S01]  /*0190*/  IMAD.SHL.U32 R0, R0, 0x8, RZ ;  /* 0x0000000800007824 */ /* 0x000fe200078e00ff */
[----:B------:R-:W1:Y:S04]  /*01a0*/  S2R R5, SR_CTAID.X ;  /* 0x0000000000057919 */ /* 0x000e680000002500 */
[-C--:B------:R-:W-:Y:S01]  /*01b0*/  IABS R9, R0.reuse ;  /* 0x0000000000097213 */ /* 0x080fe20000000000 */
[----:B------:R-:W-:Y:S01]  /*01c0*/  STL [R1+0x8], RZ ;  /* 0x000008ff01007387 */ /* 0x000fe20000100800 */
[----:B------:R-:W-:-:S02]  /*01d0*/  IABS R12, R0 ;  /* 0x00000000000c7213 */ /* 0x000fc40000000000 */
[----:B------:R-:W2:Y:S01]  /*01e0*/  I2F.RP R4, R9 ;  /* 0x0000000900047306 */ /* 0x000ea20000209400 */
[----:B------:R-:W-:Y:S04]  /*01f0*/  STL [R1+0xc], RZ ;  /* 0x00000cff01007387 */ /* 0x000fe80000100800 */
[----:B------:R-:W-:Y:S04]  /*0200*/  STL [R1+0x10], RZ ;  /* 0x000010ff01007387 */ /* 0x000fe80000100800 */
[----:B------:R-:W-:Y:S04]  /*0210*/  STL [R1+0x14], RZ ;  /* 0x000014ff01007387 */ /* 0x000fe80000100800 */
[----:B------:R-:W-:Y:S01]  /*0220*/  STL [R1+0x18], RZ ;  /* 0x000018ff01007387 */ /* 0x000fe20000100800 */
[----:B--2---:R-:W2:Y:S03]  /*0230*/  MUFU.RCP R4, R4 ;  /* 0x0000000400047308 */ /* 0x004ea60000001000 */
[----:B------:R-:W-:Y:S01]  /*0240*/  STL [R1+0x1c], RZ ;  /* 0x00001cff01007387 */ /* 0x000fe20000100800 */
[----:B-1----:R-:W-:Y:S01]  /*0250*/  IABS R10, R5 ;  /* 0x00000005000a7213 */ /* 0x002fe20000000000 */
[----:B--2---:R-:W-:-:S02]  /*0260*/  VIADD R6, R4, 0xffffffe ;  /* 0x0ffffffe04067836 */ /* 0x004fc40000000000 */
[----:B------:R-:W-:Y:S01]  /*0270*/  IMAD.MOV R4, RZ, RZ, -R12 ;  /* 0x000000ffff047224 */ /* 0x000fe200078e0a0c */
[----:B------:R-:W-:Y:S01]  /*0280*/  CS2R R12, SRZ ;  /* 0x00000000000c7805 */ /* 0x000fe2000001ff00 */
[----:B------:R1:W2:Y:S02]  /*0290*/  F2I.FTZ.U32.TRUNC.NTZ R7, R6 ;  /* 0x0000000600077305 */ /* 0x0002a4000021f000 */
[----:B-1----:R-:W-:Y:S02]  /*02a0*/  IMAD.MOV.U32 R6, RZ, RZ, RZ ;  /* 0x000000ffff067224 */ /* 0x002fe400078e00ff */
[----:B--2---:R-:W-:-:S04]  /*02b0*/  IMAD.MOV R8, RZ, RZ, -R7 ;  /* 0x000000ffff087224 */ /* 0x004fc800078e0a07 */
[----:B------:R-:W-:Y:S02]  /*02c0*/  IMAD R11, R8, R9, RZ ;  /* 0x00000009080b7224 */ /* 0x000fe400078e02ff */
[----:B------:R-:W-:Y:S02]  /*02d0*/  IMAD.MOV.U32 R8, RZ, RZ, R10 ;  /* 0x000000ffff087224 */ /* 0x000fe400078e000a */
[----:B------:R-:W-:-:S06]  /*02e0*/  IMAD.HI.U32 R7, R7, R11, R6 ;  /* 0x0000000b07077227 */ /* 0x000fcc00078e0006 */
[----:B------:R-:W-:-:S04]  /*02f0*/  IMAD.HI.U32 R7, R7, R8, RZ ;  /* 0x0000000807077227 */ /* 0x000fc800078e00ff */
[----:B------:R-:W-:-:S05]  /*0300*/  IMAD R4, R7, R4, R8 ;  /* 0x0000000407047224 */ /* 0x000fca00078e0208 */
[----:B------:R-:W-:-:S13]  /*0310*/  ISETP.GT.U32.AND P1, PT, R9, R4, PT ;  /* 0x000000040900720c */ /* 0x000fda0003f24070 */
[----:B------:R-:W-:Y:S02]  /*0320*/  @!P1 IMAD.IADD R4, R4, 0x1, -R9 ;  /* 0x0000000104049824 */ /* 0x000fe400078e0a09 */
[----:B------:R-:W-:Y:S01]  /*0330*/  @!P1 VIADD R7, R7, 0x1 ;  /* 0x0000000107079836 */ /* 0x000fe20000000000 */
[----:B------:R-:W-:Y:S02]  /*0340*/  ISETP.NE.AND P1, PT, R0, RZ, PT ;  /* 0x000000ff0000720c */ /* 0x000fe40003f25270 */
[----:B------:R-:W-:Y:S02]  /*0350*/  ISETP.GE.U32.AND P0, PT, R4, R9, PT ;  /* 0x000000090400720c */ /* 0x000fe40003f06070 */
[----:B------:R-:W-:-:S04]  /*0360*/  LOP3.LUT R4, R5, R0, RZ, 0x3c, !PT ;  /* 0x0000000005047212 */ /* 0x000fc800078e3cff */
[----:B------:R-:W-:Y:S01]  /*0370*/  ISETP.GE.AND P2, PT, R4, RZ, PT ;  /* 0x000000ff0400720c */ /* 0x000fe20003f46270 */
[----:B------:R-:W-:Y:S02]  /*0380*/  VIADD R4, R2, 0x7f ;  /* 0x0000007f02047836 */ /* 0x000fe40000000000 */
[----:B0-----:R-:W0:Y:S04]  /*0390*/  S2R R2, SR_TID.X ;  /* 0x0000000000027919 */ /* 0x001e280000002100 */
[----:B------:R-:W-:-:S04]  /*03a0*/  @P0 VIADD R7, R7, 0x1 ;  /* 0x0000000107070836 */ /* 0x000fc80000000000 */
[----:B------:R-:W-:Y:S01]  /*03b0*/  IMAD.MOV.U32 R6, RZ, RZ, R7 ;  /* 0x000000ffff067224 */ /* 0x000fe200078e0007 */
[----:B------:R-:W-:-:S03]  /*03c0*/  SHF.R.S32.HI R7, RZ, 0x1f, R4 ;  /* 0x0000001fff077819 */ /* 0x000fc60000011404 */
[----:B------:R-:W-:Y:S01]  /*03d0*/  @!P2 IMAD.MOV R6, RZ, RZ, -R6 ;  /* 0x000000ffff06a224 */ /* 0x000fe200078e0a06 */
[----:B------:R-:W-:Y:S02]  /*03e0*/  @!P1 LOP3.LUT R6, RZ, R0, RZ, 0x33, !PT ;  /* 0x00000000ff069212 */ /* 0x000fe400078e33ff */
[----:B------:R-:W-:-:S03]  /*03f0*/  LEA.HI R7, R7, R4, RZ, 0x7 ;  /* 0x0000000407077211 */ /* 0x000fc600078f38ff */
[----:B------:R-:W-:Y:S02]  /*0400*/  IMAD.SHL.U32 R28, R6, 0x8, RZ ;  /* 0x00000008061c7824 */ /* 0x000fe400078e00ff */
[----:B------:R-:W-:-:S03]  /*0410*/  IMAD.MOV R6, RZ, RZ, -R6 ;  /* 0x000000ffff067224 */ /* 0x000fc600078e0a06 */
[----:B------:R-:W-:Y:S01]  /*0420*/  LEA.HI.SX32 R4, R7, -R28, 0x19 ;  /* 0x8000001c07047211 */ /* 0x000fe200078fcaff */
[----:B------:R-:W-:Y:S02]  /*0430*/  IMAD R11, R0, R6, R5 ;  /* 0x00000006000b7224 */ /* 0x000fe400078e0205 */
[----:B------:R-:W-:Y:S01]  /*0440*/  IMAD.MOV.U32 R6, RZ, RZ, RZ ;  /* 0x000000ffff067224 */ /* 0x000fe200078e00ff */
[----:B------:R-:W-:-:S04]  /*0450*/  VIMNMX R4, PT, PT, R4, 0x8, PT ;  /* 0x0000000804047848 */ /* 0x000fc80003fe0100 */
[-C--:B------:R-:W-:Y:S02]  /*0460*/  IABS R10, R4.reuse ;  /* 0x00000004000a7213 */ /* 0x080fe40000000000 */
[----:B------:R-:W-:Y:S02]  /*0470*/  IABS R0, R4 ;  /* 0x0000000400007213 */ /* 0x000fe40000000000 */
[----:B------:R-:W1:Y:S01]  /*0480*/  I2F.RP R8, R10 ;  /* 0x0000000a00087306 */ /* 0x000e620000209400 */
[----:B0-----:R-:W-:-:S07]  /*0490*/  LOP3.LUT R3, R2, 0x3f, RZ, 0xc0, !PT ;  /* 0x0000003f02037812 */ /* 0x001fce00078ec0ff */
[----:B-1----:R-:W0:Y:S02]  /*04a0*/  MUFU.RCP R8, R8 ;  /* 0x0000000800087308 */ /* 0x002e240000001000 */
[----:B0-----:R-:W-:-:S06]  /*04b0*/  VIADD R7, R8, 0xffffffe ;  /* 0x0ffffffe08077836 */ /* 0x001fcc0000000000 */
[----:B------:R-:W0:Y:S02]  /*04c0*/  F2I.FTZ.U32.TRUNC.NTZ R7, R7 ;  /* 0x0000000700077305 */ /* 0x000e24000021f000 */
[----:B0-----:R-:W-:-:S04]  /*04d0*/  IMAD.MOV R9, RZ, RZ, -R7 ;  /* 0x000000ffff097224 */ /* 0x001fc800078e0a07 */
[----:B------:R-:W-:Y:S01]  /*04e0*/  IMAD.MOV.U32 R5, RZ, RZ, R9 ;  /* 0x000000ffff057224 */ /* 0x000fe200078e0009 */
[----:B------:R-:W-:-:S03]  /*04f0*/  IABS R9, R11 ;  /* 0x0000000b00097213 */ /* 0x000fc60000000000 */
[----:B------:R-:W-:-:S04]  /*0500*/  IMAD R5, R5, R10, RZ ;  /* 0x0000000a05057224 */ /* 0x000fc800078e02ff */
[----:B------:R-:W-:-:S04]  /*0510*/  IMAD.HI.U32 R6, R7, R5, R6 ;  /* 0x0000000507067227 */ /* 0x000fc800078e0006 */
[----:B------:R-:W-:Y:S02]  /*0520*/  IMAD.MOV R5, RZ, RZ, -R0 ;  /* 0x000000ffff057224 */ /* 0x000fe400078e0a00 */
[----:B------:R-:W-:Y:S01]  /*0530*/  IMAD.HI.U32 R0, R6, R9, RZ ;  /* 0x0000000906007227 */ /* 0x000fe200078e00ff */
[----:B------:R-:W-:-:S03]  /*0540*/  CS2R R6, SRZ ;  /* 0x0000000000067805 */ /* 0x000fc6000001ff00 */
[----:B------:R-:W-:Y:S01]  /*0550*/  IMAD R5, R0, R5, R9 ;  /* 0x0000000500057224 */ /* 0x000fe200078e0209 */
[----:B------:R-:W-:-:S04]  /*0560*/  CS2R R8, SRZ ;  /* 0x0000000000087805 */ /* 0x000fc8000001ff00 */
[----:B------:R-:W-:-:S13]  /*0570*/  ISETP.GT.U32.AND P1, PT, R10, R5, PT ;  /* 0x000000050a00720c */ /* 0x000fda0003f24070 */
[----:B------:R-:W-:Y:S02]  /*0580*/  @!P1 IMAD.IADD R5, R5, 0x1, -R10 ;  /* 0x0000000105059824 */ /* 0x000fe400078e0a0a */
[----:B------:R-:W-:Y:S01]  /*0590*/  @!P1 VIADD R0, R0, 0x1 ;  /* 0x0000000100009836 */ /* 0x000fe20000000000 */
[----:B------:R-:W-:Y:S02]  /*05a0*/  ISETP.NE.AND P1, PT, R4, RZ, PT ;  /* 0x000000ff0400720c */ /* 0x000fe40003f25270 */
[----:B------:R-:W-:Y:S02]  /*05b0*/  ISETP.GE.U32.AND P0, PT, R5, R10, PT ;  /* 0x0000000a0500720c */ /* 0x000fe40003f06070 */
[----:B------:R-:W-:-:S04]  /*05c0*/  LOP3.LUT R5, R11, R4, RZ, 0x3c, !PT ;  /* 0x000000040b057212 */ /* 0x000fc800078e3cff */
[----:B------:R-:W-:-:S07]  /*05d0*/  ISETP.GE.AND P2, PT, R5, RZ, PT ;  /* 0x000000ff0500720c */ /* 0x000fce0003f46270 */
[----:B------:R-:W-:-:S06]  /*05e0*/  @P0 VIADD R0, R0, 0x1 ;  /* 0x0000000100000836 */ /* 0x000fcc0000000000 */
[----:B------:R-:W-:Y:S01]  /*05f0*/  @!P2 IMAD.MOV R0, RZ, RZ, -R0 ;  /* 0x000000ffff00a224 */ /* 0x000fe200078e0a00 */
[----:B------:R-:W-:-:S05]  /*0600*/  @!P1 LOP3.LUT R0, RZ, R4, RZ, 0x33, !PT ;  /* 0x00000004ff009212 */ /* 0x000fca00078e33ff */
[----:B------:R-:W-:Y:S02]  /*0610*/  IMAD.SHL.U32 R29, R0, 0x20, RZ ;  /* 0x00000020001d7824 */ /* 0x000fe400078e00ff */
[----:B------:R-:W-:Y:S02]  /*0620*/  IMAD.MOV R5, RZ, RZ, -R0 ;  /* 0x000000ffff057224 */ /* 0x000fe400078e0a00 */
[C---:B------:R-:W-:Y:S01]  /*0630*/  VIADD R0, R29.reuse, 0x1 ;  /* 0x000000011d007836 */ /* 0x040fe20000000000 */
[----:B------:R-:W-:Y:S01]  /*0640*/  STL [R1+0x4c0], R29 ;  /* 0x0004c01d01007387 */ /* 0x000fe20000100800 */
[----:B------:R-:W-:Y:S01]  /*0650*/  IMAD R5, R4, R5, R11 ;  /* 0x0000000504057224 */ /* 0x000fe200078e020b */
[----:B------:R-:W-:Y:S02]  /*0660*/  CS2R R10, SRZ ;  /* 0x00000000000a7805 */ /* 0x000fe4000001ff00 */
[----:B------:R0:W-:Y:S01]  /*0670*/  STL [R1+0x90], R0 ;  /* 0x0000900001007387 */ /* 0x0001e20000100800 */
[----:B------:R-:W-:Y:S01]  /*0680*/  IMAD.IADD R28, R28, 0x1, R5 ;  /* 0x000000011c1c7824 */ /* 0x000fe200078e0205 */
[----:B------:R-:W-:Y:S01]  /*0690*/  CS2R R4, SRZ ;  /* 0x0000000000047805 */ /* 0x000fe2000001ff00 */
[----:B0-----:R-:W-:-:S05]  /*06a0*/  VIADD R0, R29, 0x2 ;  /* 0x000000021d007836 */ /* 0x001fca0000000000 */
[----:B------:R0:W-:Y:S02]  /*06b0*/  STL [R1+0x8c], R0 ;  /* 0x00008c0001007387 */ /* 0x0001e40000100800 */
        /* <DEDUP_REMOVED lines=52> */
[----:B0-----:R-:W-:Y:S02]  /*0a00*/  IMAD.SHL.U32 R0, R28, 0x80, RZ ;  /* 0x000000801c007824 */ /* 0x001fe400078e00ff */
[----:B------:R-:W-:-:S03]  /*0a10*/  IMAD.MOV.U32 R28, RZ, RZ, R29 ;  /* 0x000000ffff1c7224 */ /* 0x000fc600078e001d */
[----:B------:R-:W-:Y:S01]  /*0a20*/  LOP3.LUT R2, R0, 0x3f, R2, 0xf8, !PT ;  /* 0x0000003f00027812 */ /* 0x000fe200078ef802 */
[----:B------:R-:W-:Y:S01]  /*0a30*/  VIADD R29, R28, 0x1d ;  /* 0x0000001d1c1d7836 */ /* 0x000fe20000000000 */
[----:B------:R-:W-:-:S04]  /*0a40*/  LOP3.LUT R0, R0, 0x40, R3, 0xfe, !PT ;  /* 0x0000004000007812 */ /* 0x000fc800078efe03 */
[----:B------:R0:W-:Y:S04]  /*0a50*/  STL [R1+0x20], R29 ;  /* 0x0000201d01007387 */ /* 0x0001e80000100800 */
[----:B------:R1:W-:Y:S01]  /*0a60*/  STL [R1+0xeb4], R2 ;  /* 0x000eb40201007387 */ /* 0x0003e20000100800 */
[C---:B0-----:R-:W-:Y:S02]  /*0a70*/  VIADD R29, R28.reuse, 0x1e ;  /* 0x0000001e1c1d7836 */ /* 0x041fe40000000000 */
[----:B------:R-:W-:Y:S01]  /*0a80*/  VIADD R28, R28, 0x1f ;  /* 0x0000001f1c1c7836 */ /* 0x000fe20000000000 */
[----:B-1----:R0:W5:Y:S04]  /*0a90*/  LDL.LU R2, [R1+0xee4] ;  /* 0x000ee40001027983 */ /* 0x0021680000300800 */
[----:B------:R0:W5:Y:S04]  /*0aa0*/  LDL.LU R3, [R1+0xee0] ;  /* 0x000ee00001037983 */ /* 0x0001680000300800 */
[----:B------:R0:W-:Y:S01]  /*0ab0*/  STL [R1+0xeb8], R0 ;  /* 0x000eb80001007387 */ /* 0x0001e20000100800 */
[----:B---3--:R-:W-:Y:S05]  /*0ac0*/  BRA.U !UP0, `(.L_x_0) ;  /* 0x0000027108f07547 */ /* 0x008fea000b800000 */
[----:B0-----:R-:W2:Y:S01]  /*0ad0*/  LDL.LU R0, [R1+0x20] ;  /* 0x0000200001007983 */ /* 0x001ea20000300800 */
[----:B-----5:R-:W-:Y:S01]  /*0ae0*/  IABS R6, R2 ;  /* 0x0000000200067213 */ /* 0x020fe20000000000 */
[----:B------:R-:W0:Y:S02]  /*0af0*/  LDCU UR6, c[0x0][0x3ac] ;  /* 0x00007580ff0677ac */ /* 0x000e240008000800 */
[----:B------:R-:W3:Y:S01]  /*0b00*/  LDL R18, [R1+0xeb8] ;  /* 0x000eb80001127983 */ /* 0x000ee20000100800 */
[----:B------:R-:W-:Y:S01]  /*0b10*/  IABS R14, R3 ;  /* 0x00000003000e7213 */ /* 0x000fe20000000000 */
[----:B------:R-:W1:Y:S02]  /*0b20*/  LDCU.128 UR12, c[0x0][0x380] ;  /* 0x00007000ff0c77ac */ /* 0x000e640008000c00 */
[----:B------:R-:W4:Y:S01]  /*0b30*/  LDL R13, [R1+0xeb4] ;  /* 0x000eb400010d7983 */ /* 0x000f220000100800 */
[----:B------:R-:W-:Y:S01]  /*0b40*/  ISETP.GE.AND P1, PT, R28, RZ, PT ;  /* 0x000000ff1c00720c */ /* 0x000fe20003f26270 */
[----:B------:R-:W0:Y:S02]  /*0b50*/  LDCU UR7, c[0x0][0x3b0] ;  /* 0x00007600ff0777ac */ /* 0x000e240008000800 */
[----:B------:R-:W4:Y:S04]  /*0b60*/  LDL.LU R21, [R1+0x3c] ;  /* 0x00003c0001157983 */ /* 0x000f280000300800 */
        /* <DEDUP_REMOVED lines=11> */
[----:B------:R2:W-:Y:S01]  /*0c20*/  STL [R1+0xfa4], R3 ;  /* 0x000fa40301007387 */ /* 0x0005e20000100800 */
[----:B------:R-:W0:Y:S08]  /*0c30*/  I2F.RP R4, R6 ;  /* 0x0000000600047306 */ /* 0x000e300000209400 */
[----:B0-----:R-:W0:Y:S02]  /*0c40*/  MUFU.RCP R4, R4 ;  /* 0x0000000400047308 */ /* 0x001e240000001000 */
[----:B0-----:R-:W-:-:S06]  /*0c50*/  VIADD R4, R4, 0xffffffe ;  /* 0x0ffffffe04047836 */ /* 0x001fcc0000000000 */
[----:B------:R0:W1:Y:S02]  /*0c60*/  F2I.FTZ.U32.TRUNC.NTZ R5, R4 ;  /* 0x0000000400057305 */ /* 0x000064000021f000 */
[----:B0-----:R-:W-:Y:S02]  /*0c70*/  IMAD.MOV.U32 R4, RZ, RZ, RZ ;  /* 0x000000ffff047224 */ /* 0x001fe400078e00ff */
[----:B-1----:R-:W-:-:S04]  /*0c80*/  IMAD.MOV R9, RZ, RZ, -R5 ;  /* 0x000000ffff097224 */ /* 0x002fc800078e0a05 */
[----:B------:R-:W-:Y:S01]  /*0c90*/  IMAD R9, R9, R6, RZ ;  /* 0x0000000609097224 */ /* 0x000fe200078e02ff */
[----:B---3--:R-:W-:Y:S02]  /*0ca0*/  IABS R7, R18 ;  /* 0x0000001200077213 */ /* 0x008fe40000000000 */
[----:B------:R-:W-:Y:S02]  /*0cb0*/  ISETP.GE.AND P4, PT, R18, RZ, PT ;  /* 0x000000ff1200720c */ /* 0x000fe40003f86270 */
[----:B------:R-:W3:Y:S01]  /*0cc0*/  LDL.LU R18, [R1+0x30] ;  /* 0x0000300001127983 */ /* 0x000ee20000300800 */
[----:B--2---:R-:W-:Y:S02]  /*0cd0*/  IMAD.MOV.U32 R3, RZ, RZ, R0 ;  /* 0x000000ffff037224 */ /* 0x004fe400078e0000 */
[----:B------:R-:W0:Y:S01]  /*0ce0*/  I2F.RP R0, R14 ;  /* 0x0000000e00007306 */ /* 0x000e220000209400 */
[----:B------:R-:W-:Y:S01]  /*0cf0*/  IMAD.HI.U32 R4, R5, R9, R4 ;  /* 0x0000000905047227 */ /* 0x000fe200078e0004 */
[----:B----4-:R-:W-:-:S06]  /*0d00*/  IABS R8, R13 ;  /* 0x0000000d00087213 */ /* 0x010fcc0000000000 */
[----:B0-----:R-:W0:Y:S01]  /*0d10*/  MUFU.RCP R0, R0 ;  /* 0x0000000000007308 */ /* 0x001e220000001000 */
[----:B------:R-:W-:-:S04]  /*0d20*/  IMAD.HI.U32 R9, R4, R8, RZ ;  /* 0x0000000804097227 */ /* 0x000fc800078e00ff */
[----:B------:R-:W-:-:S04]  /*0d30*/  IMAD.HI.U32 R4, R4, R7, RZ ;  /* 0x0000000704047227 */ /* 0x000fc800078e00ff */
[----:B------:R-:W-:Y:S02]  /*0d40*/  IMAD.MOV R4, RZ, RZ, -R4 ;  /* 0x000000ffff047224 */ /* 0x000fe400078e0a04 */
[----:B0-----:R-:W-:-:S04]  /*0d50*/  VIADD R0, R0, 0xffffffe ;  /* 0x0ffffffe00007836 */ /* 0x001fc80000000000 */
[----:B------:R-:W0:Y:S01]  /*0d60*/  F2I.FTZ.U32.TRUNC.NTZ R5, R0 ;  /* 0x0000000000057305 */ /* 0x000e22000021f000 */
[----:B------:R-:W-:Y:S02]  /*0d70*/  IMAD.MOV R9, RZ, RZ, -R9 ;  /* 0x000000ffff097224 */ /* 0x000fe400078e0a09 */
[C---:B------:R-:W-:Y:S02]  /*0d80*/  IMAD R7, R6.reuse, R4, R7 ;  /* 0x0000000406077224 */ /* 0x040fe400078e0207 */
[----:B------:R-:W-:-:S03]  /*0d90*/  IMAD R8, R6, R9, R8 ;  /* 0x0000000906087224 */ /* 0x000fc600078e0208 */
[C---:B------:R-:W-:Y:S02]  /*0da0*/  ISETP.GT.U32.AND P2, PT, R6.reuse, R7, PT ;  /* 0x000000070600720c */ /* 0x040fe40003f44070 */
[----:B------:R-:W-:Y:S01]  /*0db0*/  ISETP.GT.U32.AND P0, PT, R6, R8, PT ;  /* 0x000000080600720c */ /* 0x000fe20003f04070 */
[----:B------:R-:W-:Y:S02]  /*0dc0*/  IMAD.MOV.U32 R4, RZ, RZ, RZ ;  /* 0x000000ffff047224 */ /* 0x000fe400078e00ff */
[----:B0-----:R-:W-:Y:S01]  /*0dd0*/  IMAD.MOV R0, RZ, RZ, -R5 ;  /* 0x000000ffff007224 */ /* 0x001fe200078e0a05 */
[----:B------:R-:W-:-:S03]  /*0de0*/  IABS R28, R28 ;  /* 0x0000001c001c7213 */ /* 0x000fc60000000000 */
[----:B------:R-:W-:Y:S01]  /*0df0*/  IMAD R0, R0, R14, RZ ;  /* 0x0000000e00007224 */ /* 0x000fe200078e02ff */
[----:B------:R-:W-:-:S03]  /*0e00*/  IABS R10, R29 ;  /* 0x0000001d000a7213 */ /* 0x000fc60000000000 */
[----:B------:R-:W-:Y:S02]  /*0e10*/  @!P2 IMAD.IADD R7, R7, 0x1, -R6 ;  /* 0x000000010707a824 */ /* 0x000fe400078e0a06 */
[----:B------:R-:W-:-:S04]  /*0e20*/  IMAD.HI.U32 R0, R5, R0, R4 ;  /* 0x0000000005007227 */ /* 0x000fc800078e0004 */
[----:B------:R-:W-:Y:S02]  /*0e30*/  IMAD.MOV.U32 R4, RZ, RZ, R28 ;  /* 0x000000ffff047224 */ /* 0x000fe400078e001c */
[----:B------:R-:W-:Y:S01]  /*0e40*/  @!P0 IMAD.IADD R8, R8, 0x1, -R6 ;  /* 0x0000000108088824 */ /* 0x000fe200078e0a06 */
[----:B------:R-:W-:Y:S01]  /*0e50*/  ISETP.GT.U32.AND P6, PT, R6, R7, PT ;  /* 0x000000070600720c */ /* 0x000fe20003fc4070 */
[----:B------:R-:W-:Y:S02]  /*0e60*/  IMAD.MOV.U32 R5, RZ, RZ, R10 ;  /* 0x000000ffff057224 */ /* 0x000fe400078e000a */
[----:B------:R-:W-:Y:S01]  /*0e70*/  IMAD.HI.U32 R10, R0, R4, RZ ;  /* 0x00000004000a7227 */ /* 0x000fe200078e00ff */
[----:B------:R-:W-:Y:S02]  /*0e80*/  ISETP.GT.U32.AND P5, PT, R6, R8, PT ;  /* 0x000000080600720c */ /* 0x000fe40003fa4070 */
[----:B------:R-:W-:Y:S01]  /*0e90*/  ISETP.GE.AND P3, PT, R13, RZ, PT ;  /* 0x000000ff0d00720c */ /* 0x000fe20003f66270 */
[----:B------:R-:W-:-:S02]  /*0ea0*/  IMAD.MOV R10, RZ, RZ, -R10 ;  /* 0x000000ffff0a7224 */ /* 0x000fc400078e0a0a */
[----:B------:R-:W-:-:S04]  /*0eb0*/  IMAD.HI.U32 R11, R0, R5, RZ ;  /* 0x00000005000b7227 */ /* 0x000fc800078e00ff */
[C---:B------:R-:W-:Y:S02]  /*0ec0*/  IMAD R4, R14.reuse, R10, R4 ;  /* 0x0000000a0e047224 */ /* 0x040fe400078e0204 */
[----:B------:R-:W-:Y:S02]  /*0ed0*/  IMAD.MOV R11, RZ, RZ, -R11 ;  /* 0x000000ffff0b7224 */ /* 0x000fe400078e0a0b */
[--C-:B------:R-:W-:Y:S01]  /*0ee0*/  @!P6 IMAD.IADD R7, R7, 0x1, -R6.reuse ;  /* 0x000000010707e824 */ /* 0x100fe200078e0a06 */
[C---:B------:R-:W-:Y:S01]  /*0ef0*/  ISETP.GT.U32.AND P6, PT, R14.reuse, R4, PT ;  /* 0x000000040e00720c */ /* 0x040fe20003fc4070 */
[----:B------:R-:W-:Y:S02]  /*0f00*/  IMAD R5, R14, R11, R5 ;  /* 0x0000000b0e057224 */ /* 0x000fe400078e0205 */
[----:B------:R-:W-:-:S04]  /*0f10*/  @!P5 IMAD.IADD R8, R8, 0x1, -R6 ;  /* 0x000000010808d824 */ /* 0x000fc800078e0a06 */
[----:B------:R-:W-:Y:S01]  /*0f20*/  @!P3 IMAD.MOV R8, RZ, RZ, -R8 ;  /* 0x000000ffff08b224 */ /* 0x000fe200078e0a08 */
[----:B------:R-:W-:Y:S01]  /*0f30*/  ISETP.GT.U32.AND P3, PT, R14, R5, PT ;  /* 0x000000050e00720c */ /* 0x000fe20003f64070 */
[----:B------:R-:W-:Y:S01]  /*0f40*/  @!P4 IMAD.MOV R7, RZ, RZ, -R7 ;  /* 0x000000ffff07c224 */ /* 0x000fe200078e0a07 */
[----:B------:R-:W-:Y:S02]  /*0f50*/  ISETP.NE.AND P5, PT, R2, RZ, PT ;  /* 0x000000ff0200720c */ /* 0x000fe40003fa5270 */
[----:B------:R-:W-:Y:S01]  /*0f60*/  LOP3.LUT R2, RZ, R2, RZ, 0x33, !PT ;  /* 0x00000002ff027212 */ /* 0x000fe200078e33ff */
[----:B------:R-:W-:Y:S01]  /*0f70*/  @!P6 IMAD.IADD R4, R4, 0x1, -R14 ;  /* 0x000000010404e824 */ /* 0x000fe200078e0a0e */
[----:B------:R-:W-:Y:S02]  /*0f80*/  IABS R10, R15 ;  /* 0x0000000f000a7213 */ /* 0x000fe40000000000 */
[----:B------:R-:W-:Y:S02]  /*0f90*/  IABS R9, R3 ;  /* 0x0000000300097213 */ /* 0x000fe40000000000 */
[----:B------:R-:W-:-:S02]  /*0fa0*/  ISETP.GE.AND P0, PT, R3, RZ, PT ;  /* 0x000000ff0300720c */ /* 0x000fc40003f06270 */
[C---:B------:R-:W-:Y:S01]  /*0fb0*/  SEL R3, R2.reuse, R8, !P5 ;  /* 0x0000000802037207 */ /* 0x040fe20006800000 */
[----:B------:R-:W-:Y:S01]  /*0fc0*/  @!P3 IMAD.IADD R5, R5, 0x1, -R14 ;  /* 0x000000010505b824 */ /* 0x000fe200078e0a0e */
[----:B------:R-:W-:Y:S01]  /*0fd0*/  SEL R2, R2, R7, !P5 ;  /* 0x0000000702027207 */ /* 0x000fe20006800000 */
[----:B------:R-:W-:Y:S01]  /*0fe0*/  IMAD.HI.U32 R7, R0, R10, RZ ;  /* 0x0000000a00077227 */ /* 0x000fe200078e00ff */
[C---:B------:R-:W-:Y:S02]  /*0ff0*/  ISETP.GT.U32.AND P6, PT, R14.reuse, R4, PT ;  /* 0x000000040e00720c */ /* 0x040fe40003fc4070 */
[----:B------:R-:W-:Y:S01]  /*1000*/  IABS R6, R16 ;  /* 0x0000001000067213 */ /* 0x000fe20000000000 */
[----:B------:R-:W-:Y:S01]  /*1010*/  STL [R1+0x19c], R3 ;  /* 0x00019c0301007387 */ /* 0x000fe20000100800 */
[----:B------:R-:W-:Y:S01]  /*1020*/  IMAD.MOV R7, RZ, RZ, -R7 ;  /* 0x000000ffff077224 */ /* 0x000fe200078e0a07 */
[C---:B------:R-:W-:Y:S02]  /*1030*/  ISETP.GT.U32.AND P3, PT, R14.reuse, R5, PT ;  /* 0x000000050e00720c */ /* 0x040fe40003f64070 */
[----:B------:R0:W-:Y:S01]  /*1040*/  STL [R1+0x198], R2 ;  /* 0x0001980201007387 */ /* 0x0001e20000100800 */
[----:B------:R-:W-:Y:S01]  /*1050*/  IMAD R7, R14, R7, R10 ;  /* 0x000000070e077224 */ /* 0x000fe200078e020a */
[----:B------:R-:W-:Y:S01]  /*1060*/  IABS R11, R17 ;  /* 0x00000011000b7213 */ /* 0x000fe20000000000 */
[----:B0-----:R-:W-:-:S04]  /*1070*/  IMAD.HI.U32 R2, R0, R6, RZ ;  /* 0x0000000600027227 */ /* 0x001fc800078e00ff */
[----:B------:R-:W-:Y:S02]  /*1080*/  IMAD.MOV R2, RZ, RZ, -R2 ;  /* 0x000000ffff027224 */ /* 0x000fe400078e0a02 */
[----:B------:R-:W-:Y:S01]  /*1090*/  @!P6 IMAD.IADD R4, R4, 0x1, -R14 ;  /* 0x000000010404e824 */ /* 0x000fe200078e0a0e */
[C---:B------:R-:W-:Y:S01]  /*10a0*/  ISETP.GT.U32.AND P6, PT, R14.reuse, R7, PT ;  /* 0x000000070e00720c */ /* 0x040fe20003fc4070 */
[----:B------:R-:W-:Y:S02]  /*10b0*/  IMAD R2, R14, R2, R6 ;  /* 0x000000020e027224 */ /* 0x000fe400078e0206 */
[----:B------:R-:W-:-:S04]  /*10c0*/  IMAD.HI.U32 R6, R0, R11, RZ ;  /* 0x0000000b00067227 */ /* 0x000fc800078e00ff */
[----:B------:R-:W-:-:S04]  /*10d0*/  IMAD.HI.U32 R12, R0, R9, RZ ;  /* 0x00000009000c7227 */ /* 0x000fc800078e00ff */
[----:B------:R-:W-:Y:S02]  /*10e0*/  IMAD.MOV R6, RZ, RZ, -R6 ;  /* 0x000000ffff067224 */ /* 0x000fe400078e0a06 */
[----:B------:R-:W-:Y:S01]  /*10f0*/  @!P3 IMAD.IADD R5, R5, 0x1, -R14 ;  /* 0x000000010505b824 */ /* 0x000fe200078e0a0e */
[C---:B------:R-:W-:Y:S01]  /*1100*/  ISETP.GT.U32.AND P3, PT, R14.reuse, R2, PT ;  /* 0x000000020e00720c */ /* 0x040fe20003f64070 */
[----:B------:R-:W-:Y:S02]  /*1110*/  IMAD.MOV R12, RZ, RZ, -R12 ;  /* 0x000000ffff0c7224 */ /* 0x000fe400078e0a0c */
[C---:B------:R-:W-:Y:S02]  /*1120*/  IMAD R6, R14.reuse, R6, R11 ;  /* 0x000000060e067224 */ /* 0x040fe400078e020b */
[C---:B------:R-:W-:Y:S02]  /*1130*/  IMAD R9, R14.reuse, R12, R9 ;  /* 0x0000000c0e097224 */ /* 0x040fe400078e0209 */
[----:B------:R-:W-:Y:S01]  /*1140*/  @!P6 IMAD.IADD R7, R7, 0x1, -R14 ;  /* 0x000000010707e824 */ /* 0x000fe200078e0a0e */
[----:B------:R-:W-:-:S02]  /*1150*/  ISETP.GT.U32.AND P6, PT, R14, R6, PT ;  /* 0x000000060e00720c */ /* 0x000fc40003fc4070 */
[----:B------:R-:W-:Y:S01]  /*1160*/  ISETP.GT.U32.AND P4, PT, R14, R9, PT ;  /* 0x000000090e00720c */ /* 0x000fe20003f84070 */
[----:B------:R-:W-:Y:S01]  /*1170*/  IMAD.MOV.U32 R3, RZ, RZ, R4 ;  /* 0x000000ffff037224 */ /* 0x000fe200078e0004 */
[----:B------:R-:W-:Y:S01]  /*1180*/  ISETP.GE.AND P2, PT, R29, RZ, PT ;  /* 0x000000ff1d00720c */ /* 0x000fe20003f46270 */
[--C-:B------:R-:W-:Y:S01]  /*1190*/  @!P3 IMAD.IADD R2, R2, 0x1, -R14.reuse ;  /* 0x000000010202b824 */ /* 0x100fe200078e0a0e */
[----:B------:R-:W-:Y:S01]  /*11a0*/  ISETP.GT.U32.AND P3, PT, R14, R7, PT ;  /* 0x000000070e00720c */ /* 0x000fe20003f64070 */
[----:B------:R-:W-:Y:S01]  /*11b0*/  @!P1 IMAD.MOV R3, RZ, RZ, -R3 ;  /* 0x000000ffff039224 */ /* 0x000fe200078e0a03 */
[----:B------:R-:W-:Y:S02]  /*11c0*/  IABS R29, R19 ;  /* 0x00000013001d7213 */ /* 0x000fe40000000000 */
[----:B------:R-:W-:Y:S02]  /*11d0*/  ISETP.GE.AND P5, PT, R15, RZ, PT ;  /* 0x000000ff0f00720c */ /* 0x000fe40003fa6270 */
[----:B------:R0:W-:Y:S01]  /*11e0*/  STL [R1+0x20], R3 ;  /* 0x0000200301007387 */ /* 0x0001e20000100800 */
[--C-:B------:R-:W-:Y:S01]  /*11f0*/  @!P6 IMAD.IADD R6, R6, 0x1, -R14.reuse ;  /* 0x000000010606e824 */ /* 0x100fe200078e0a0e */
[----:B------:R-:W-:Y:S01]  /*1200*/  IABS R28, R20 ;  /* 0x00000014001c7213 */ /* 0x000fe20000000000 */
[----:B------:R-:W-:-:S02]  /*1210*/  @!P4 IMAD.IADD R9, R9, 0x1, -R14 ;  /* 0x000000010909c824 */ /* 0x000fc400078e0a0e */
[----:B------:R-:W-:-:S04]  /*1220*/  IMAD.HI.U32 R10, R0, R29, RZ ;  /* 0x0000001d000a7227 */ /* 0x000fc800078e00ff */
[----:B0-----:R-:W-:Y:S01]  /*1230*/  IMAD.MOV.U32 R3, RZ, RZ, R5 ;  /* 0x000000ffff037224 */ /* 0x001fe200078e0005 */
[C---:B------:R-:W-:Y:S01]  /*1240*/  ISETP.GT.U32.AND P6, PT, R14.reuse, R6, PT ;  /* 0x000000060e00720c */ /* 0x040fe20003fc4070 */
[----:B------:R-:W-:Y:S02]  /*1250*/  IMAD.MOV R10, RZ, RZ, -R10 ;  /* 0x000000ffff0a7224 */ /* 0x000fe400078e0a0a */
[----:B------:R-:W-:Y:S01]  /*1260*/  @!P2 IMAD.MOV R3, RZ, RZ, -R3 ;  /* 0x000000ffff03a224 */ /* 0x000fe200078e0a03 */
[----:B------:R-:W-:Y:S01]  /*1270*/  ISETP.GT.U32.AND P4, PT, R14, R9, PT ;  /* 0x000000090e00720c */ /* 0x000fe20003f84070 */
[----:B------:R-:W-:-:S04]  /*1280*/  IMAD.HI.U32 R5, R0, R28, RZ ;  /* 0x0000001c00057227 */ /* 0x000fc800078e00ff */
[----:B------:R-:W-:Y:S01]  /*1290*/  @!P3 IMAD.IADD R7, R7, 0x1, -R14 ;  /* 0x000000010707b824 */ /* 0x000fe200078e0a0e */
[----:B------:R0:W-:Y:S01]  /*12a0*/  STL [R1+0x1c], R3 ;  /* 0x00001c0301007387 */ /* 0x0001e20000100800 */
[C---:B------:R-:W-:Y:S02]  /*12b0*/  IMAD R29, R14.reuse, R10, R29 ;  /* 0x0000000a0e1d7224 */ /* 0x040fe400078e021d */
[----:B------:R-:W-:Y:S01]  /*12c0*/  IMAD.MOV R5, RZ, RZ, -R5 ;  /* 0x000000ffff057224 */ /* 0x000fe200078e0a05 */
[C---:B------:R-:W-:Y:S01]  /*12d0*/  ISETP.GT.U32.AND P2, PT, R14.reuse, R2, PT ;  /* 0x000000020e00720c */ /* 0x040fe20003f44070 */
[----:B0-----:R-:W-:Y:S02]  /*12e0*/  IMAD.MOV.U32 R3, RZ, RZ, R7 ;  /* 0x000000ffff037224 */ /* 0x001fe400078e0007 */
[C---:B------:R-:W-:Y:S02]  /*12f0*/  IMAD R28, R14.reuse, R5, R28 ;  /* 0x000000050e1c7224 */ /* 0x040fe400078e021c */
[----:B------:R-:W-:Y:S01]  /*1300*/  @!P5 IMAD.MOV R3, RZ, RZ, -R3 ;  /* 0x000000ffff03d224 */ /* 0x000fe200078e0a03 */
[----:B------:R-:W-:Y:S01]  /*1310*/  ISETP.GT.U32.AND P5, PT, R14, R29, PT ;  /* 0x0000001d0e00720c */ /* 0x000fe20003fa4070 */
[--C-:B------:R-:W-:Y:S01]  /*1320*/  @!P6 IMAD.IADD R6, R6, 0x1, -R14.reuse ;  /* 0x000000010606e824 */ /* 0x100fe200078e0a0e */
[----:B------:R-:W-:Y:S01]  /*1330*/  ISETP.GT.U32.AND P6, PT, R14, R28, PT ;  /* 0x0000001c0e00720c */ /* 0x000fe20003fc4070 */
[----:B------:R-:W-:Y:S01]  /*1340*/  @!P4 IMAD.IADD R9, R9, 0x1, -R14 ;  /* 0x000000010909c824 */ /* 0x000fe200078e0a0e */
[----:B------:R-:W-:-:S03]  /*1350*/  ISETP.GE.AND P4, PT, R16, RZ, PT ;  /* 0x000000ff1000720c */ /* 0x000fc60003f86270 */
[----:B------:R-:W-:Y:S02]  /*1360*/  @!P0 IMAD.MOV R9, RZ, RZ, -R9 ;  /* 0x000000ffff098224 */ /* 0x000fe400078e0a09 */
[----:B------:R-:W-:-:S03]  /*1370*/  @!P2 IMAD.IADD R2, R2, 0x1, -R14 ;  /* 0x000000010202a824 */ /* 0x000fc600078e0a0e */
[----:B------:R0:W-:Y:S01]  /*1380*/  STL [R1+0x18], R9 ;  /* 0x0000180901007387 */ /* 0x0001e20000100800 */
[--C-:B------:R-:W-:Y:S01]  /*1390*/  @!P5 IMAD.IADD R29, R29, 0x1, -R14.reuse ;  /* 0x000000011d1dd824 */ /* 0x100fe200078e0a0e */
[----:B------:R-:W-:Y:S01]  /*13a0*/  ISETP.GE.AND P1, PT, R17, RZ, PT ;  /* 0x000000ff1100720c */ /* 0x000fe20003f26270 */
[----:B------:R-:W-:Y:S01]  /*13b0*/  @!P6 IMAD.IADD R28, R28, 0x1, -R14 ;  /* 0x000000011c1ce824 */ /* 0x000fe200078e0a0e */
[----:B------:R1:W-:Y:S02]  /*13c0*/  STL [R1+0x14], R3 ;  /* 0x0000140301007387 */ /* 0x0003e40000100800 */
[----:B------:R-:W-:Y:S02]  /*13d0*/  ISETP.GT.U32.AND P6, PT, R14, R29, PT ;  /* 0x0000001d0e00720c */ /* 0x000fe40003fc4070 */
[----:B0-----:R-:W-:Y:S01]  /*13e0*/  IABS R9, R22 ;  /* 0x0000001600097213 */ /* 0x001fe20000000000 */
[----:B-1----:R-:W-:-:S04]  /*13f0*/  IMAD.MOV.U32 R3, RZ, RZ, R2 ;  /* 0x000000ffff037224 */ /* 0x002fc800078e0002 */
[----:B------:R-:W-:-:S04]  /*1400*/  IMAD.HI.U32 R7, R0, R9, RZ ;  /* 0x0000000900077227 */ /* 0x000fc800078e00ff */
[----:B------:R-:W-:Y:S02]  /*1410*/  @!P4 IMAD.MOV R3, RZ, RZ, -R3 ;  /* 0x000000ffff03c224 */ /* 0x000fe400078e0a03 */
[----:B------:R-:W-:-:S03]  /*1420*/  IMAD.MOV R7, RZ, RZ, -R7 ;  /* 0x000000ffff077224 */ /* 0x000fc600078e0a07 */
[----:B------:R0:W-:Y:S01]  /*1430*/  STL [R1+0x10], R3 ;  /* 0x0000100301007387 */ /* 0x0001e20000100800 */
[----:B------:R-:W-:Y:S02]  /*1440*/  IMAD R9, R14, R7, R9 ;  /* 0x000000070e097224 */ /* 0x000fe400078e0209 */
[----:B------:R-:W-:Y:S02]  /*1450*/  @!P6 IMAD.IADD R29, R29, 0x1, -R14 ;  /* 0x000000011d1de824 */ /* 0x000fe400078e0a0e */
[----:B0-----:R-:W-:Y:S01]  /*1460*/  IMAD.MOV.U32 R3, RZ, RZ, R6 ;  /* 0x000000ffff037224 */ /* 0x001fe200078e0006 */
[----:B---3--:R-:W-:-:S05]  /*1470*/  IABS R8, R18 ;  /* 0x0000001200087213 */ /* 0x008fca0000000000 */
[----:B------:R-:W-:-:S04]  /*1480*/  IMAD.HI.U32 R11, R0, R8, RZ ;  /* 0x00000008000b7227 */ /* 0x000fc800078e00ff */
[----:B------:R-:W-:-:S04]  /*1490*/  IMAD.MOV R11, RZ, RZ, -R11 ;  /* 0x000000ffff0b7224 */ /* 0x000fc800078e0a0b */
[----:B------:R-:W-:-:S05]  /*14a0*/  IMAD R4, R14, R11, R8 ;  /* 0x0000000b0e047224 */ /* 0x000fca00078e0208 */
[----:B------:R-:W-:-:S13]  /*14b0*/  ISETP.GT.U32.AND P3, PT, R14, R4, PT ;  /* 0x000000040e00720c */ /* 0x000fda0003f64070 */
[----:B------:R-:W-:-:S05]  /*14c0*/  @!P3 IMAD.IADD R4, R4, 0x1, -R14 ;  /* 0x000000010404b824 */ /* 0x000fca00078e0a0e */
[----:B------:R-:W-:Y:S02]  /*14d0*/  ISETP.GT.U32.AND P5, PT, R14, R4, PT ;  /* 0x000000040e00720c */ /* 0x000fe40003fa4070 */
[----:B------:R-:W-:Y:S01]  /*14e0*/  ISETP.GE.AND P0, PT, R18, RZ, PT ;  /* 0x000000ff1200720c */ /* 0x000fe20003f06270 */
[----:B------:R-:W-:Y:S01]  /*14f0*/  @!P1 IMAD.MOV R3, RZ, RZ, -R3 ;  /* 0x000000ffff039224 */ /* 0x000fe200078e0a03 */
[----:B------:R-:W-:-:S04]  /*1500*/  ISETP.GT.U32.AND P6, PT, R14, R9, PT ;  /* 0x000000090e00720c */ /* 0x000fc80003fc4070 */
[----:B------:R0:W-:Y:S05]  /*1510*/  STL [R1+0xc], R3 ;  /* 0x00000c0301007387 */ /* 0x0001ea0000100800 */
[----:B------:R-:W-:-:S04]  /*1520*/  @!P5 IMAD.IADD R4, R4, 0x1, -R14 ;  /* 0x000000010404d824 */ /* 0x000fc800078e0a0e */
[----:B0-----:R-:W-:-:S04]  /*1530*/  IMAD.MOV.U32 R3, RZ, RZ, R4 ;  /* 0x000000ffff037224 */ /* 0x001fc800078e0004 */
[----:B------:R-:W-:Y:S01]  /*1540*/  @!P0 IMAD.MOV R3, RZ, RZ, -R3 ;  /* 0x000000ffff038224 */ /* 0x000fe200078e0a03 */
[----:B------:R-:W-:Y:S01]  /*1550*/  IABS R10, R27 ;  /* 0x0000001b000a7213 */ /* 0x000fe20000000000 */
[----:B------:R-:W-:Y:S01]  /*1560*/  @!P6 IMAD.IADD R9, R9, 0x1, -R14 ;  /* 0x000000010909e824 */ /* 0x000fe200078e0a0e */
[----:B------:R-:W-:Y:S02]  /*1570*/  ISETP.GE.AND P6, PT, R27, RZ, PT ;  /* 0x000000ff1b00720c */ /* 0x000fe40003fc6270 */
[----:B------:R-:W-:Y:S04]  /*1580*/  STL [R1+0x8], R3 ;  /* 0x0000080301007387 */ /* 0x000fe80000100800 */
[----:B------:R-:W2:Y:S01]  /*1590*/  LDL.LU R27, [R1+0x58] ;  /* 0x00005800011b7983 */ /* 0x000ea20000300800 */
[----:B------:R-:W-:-:S05]  /*15a0*/  IABS R8, R21 ;  /* 0x0000001500087213 */ /* 0x000fca0000000000 */
[----:B------:R-:W-:-:S04]  /*15b0*/  IMAD.HI.U32 R5, R0, R8, RZ ;  /* 0x0000000800057227 */ /* 0x000fc800078e00ff */
[----:B------:R-:W-:-:S04]  /*15c0*/  IMAD.MOV R5, RZ, RZ, -R5 ;  /* 0x000000ffff057224 */ /* 0x000fc800078e0a05 */
[----:B------:R-:W-:-:S05]  /*15d0*/  IMAD R8, R14, R5, R8 ;  /* 0x000000050e087224 */ /* 0x000fca00078e0208 */
[----:B------:R-:W-:Y:S01]  /*15e0*/  ISETP.GT.U32.AND P1, PT, R14, R8, PT ;  /* 0x000000080e00720c */ /* 0x000fe20003f24070 */
[----:B------:R-:W-:Y:S01]  /*15f0*/  IMAD.HI.U32 R2, R0, R10, RZ ;  /* 0x0000000a00027227 */ /* 0x000fe200078e00ff */
[----:B------:R-:W-:Y:S02]  /*1600*/  ISETP.GT.U32.AND P4, PT, R14, R28, PT ;  /* 0x0000001c0e00720c */ /* 0x000fe40003f84070 */
[----:B------:R-:W-:Y:S01]  /*1610*/  IABS R5, R23 ;  /* 0x0000001700057213 */ /* 0x000fe20000000000 */
[----:B------:R-:W-:-:S08]  /*1620*/  IMAD.MOV R2, RZ, RZ, -R2 ;  /* 0x000000ffff027224 */ /* 0x000fd000078e0a02 */
[----:B------:R-:W-:Y:S02]  /*1630*/  @!P1 IMAD.IADD R8, R8, 0x1, -R14 ;  /* 0x0000000108089824 */ /* 0x000fe400078e0a0e */
[----:B------:R-:W-:Y:S02]  /*1640*/  IMAD R10, R14, R2, R10 ;  /* 0x000000020e0a7224 */ /* 0x000fe400078e020a */
[----:B------:R-:W-:Y:S01]  /*1650*/  IMAD.HI.U32 R2, R0, R5, RZ ;  /* 0x0000000500027227 */ /* 0x000fe200078e00ff */
[----:B------:R-:W-:-:S03]  /*1660*/  ISETP.GT.U32.AND P1, PT, R14, R8, PT ;  /* 0x000000080e00720c */ /* 0x000fc60003f24070 */
[----:B------:R-:W-:Y:S01]  /*1670*/  @!P4 IMAD.IADD R28, R28, 0x1, -R14 ;  /* 0x000000011c1cc824 */ /* 0x000fe200078e0a0e */
[----:B------:R-:W-:Y:S01]  /*1680*/  ISETP.GT.U32.AND P4, PT, R14, R10, PT ;  /* 0x0000000a0e00720c */ /* 0x000fe20003f84070 */
[----:B------:R-:W-:Y:S01]  /*1690*/  IMAD.MOV R2, RZ, RZ, -R2 ;  /* 0x000000ffff027224 */ /* 0x000fe200078e0a02 */
[----:B------:R-:W-:-:S03]  /*16a0*/  ISETP.GE.AND P2, PT, R19, RZ, PT ;  /* 0x000000ff1300720c */ /* 0x000fc60003f46270 */
[----:B------:R-:W-:Y:S01]  /*16b0*/  IMAD R11, R14, R2, R5 ;  /* 0x000000020e0b7224 */ /* 0x000fe200078e0205 */
[----:B------:R-:W-:-:S03]  /*16c0*/  ISETP.GE.AND P3, PT, R20, RZ, PT ;  /* 0x000000ff1400720c */ /* 0x000fc60003f66270 */
[--C-:B------:R-:W-:Y:S01]  /*16d0*/  @!P1 IMAD.IADD R8, R8, 0x1, -R14.reuse ;  /* 0x0000000108089824 */ /* 0x100fe200078e0a0e */
[----:B------:R-:W-:Y:S02]  /*16e0*/  ISETP.GT.U32.AND P1, PT, R14, R11, PT ;  /* 0x0000000b0e00720c */ /* 0x000fe40003f24070 */
[----:B------:R-:W-:Y:S01]  /*16f0*/  ISETP.GE.AND P5, PT, R21, RZ, PT ;  /* 0x000000ff1500720c */ /* 0x000fe20003fa6270 */
[----:B------:R-:W-:Y:S01]  /*1700*/  @!P4 IMAD.IADD R10, R10, 0x1, -R14 ;  /* 0x000000010a0ac824 */ /* 0x000fe200078e0a0e */
[----:B------:R-:W-:Y:S01]  /*1710*/  ISETP.GT.U32.AND P4, PT, R14, R9, PT ;  /* 0x000000090e00720c */ /* 0x000fe20003f84070 */
[----:B------:R-:W-:-:S03]  /*1720*/  @!P2 IMAD.MOV R29, RZ, RZ, -R29 ;  /* 0x000000ffff1da224 */ /* 0x000fc600078e0a1d */
[----:B------:R-:W-:Y:S01]  /*1730*/  ISETP.GT.U32.AND P2, PT, R14, R10, PT ;  /* 0x0000000a0e00720c */ /* 0x000fe20003f44070 */
[----:B------:R-:W-:Y:S01]  /*1740*/  @!P3 IMAD.MOV R28, RZ, RZ, -R28 ;  /* 0x000000ffff1cb224 */ /* 0x000fe200078e0a1c */
[----:B------:R-:W-:-:S03]  /*1750*/  ISETP.GE.AND P0, PT, R22, RZ, PT ;  /* 0x000000ff1600720c */ /* 0x000fc60003f06270 */
[----:B------:R-:W-:Y:S02]  /*1760*/  @!P1 IMAD.IADD R11, R11, 0x1, -R14 ;  /* 0x000000010b0b9824 */ /* 0x000fe400078e0a0e */
[----:B------:R-:W-:Y:S01]  /*1770*/  @!P5 IMAD.MOV R8, RZ, RZ, -R8 ;  /* 0x000000ffff08d224 */ /* 0x000fe200078e0a08 */
[----:B------:R-:W-:Y:S01]  /*1780*/  STL [R1+0xf94], R29 ;  /* 0x000f941d01007387 */ /* 0x000fe20000100800 */
[----:B------:R-:W-:Y:S01]  /*1790*/  ISETP.GE.AND P3, PT, R23, RZ, PT ;  /* 0x000000ff1700720c */ /* 0x000fe20003f66270 */
[--C-:B------:R-:W-:Y:S01]  /*17a0*/  @!P4 IMAD.IADD R9, R9, 0x1, -R14.reuse ;  /* 0x000000010909c824 */ /* 0x100fe200078e0a0e */
[----:B------:R-:W-:Y:S01]  /*17b0*/  ISETP.GT.U32.AND P1, PT, R14, R11, PT ;  /* 0x0000000b0e00720c */ /* 0x000fe20003f24070 */
[----:B------:R-:W-:Y:S01]  /*17c0*/  STL [R1+0xf98], R28 ;  /* 0x000f981c01007387 */ /* 0x000fe20000100800 */
[----:B------:R-:W-:Y:S02]  /*17d0*/  IABS R12, R26 ;  /* 0x0000001a000c7213 */ /* 0x000fe40000000000 */
[----:B------:R-:W-:Y:S01]  /*17e0*/  ISETP.GE.AND P4, PT, R26, RZ, PT ;  /* 0x000000ff1a00720c */ /* 0x000fe20003f86270 */
[----:B------:R-:W-:Y:S01]  /*17f0*/  STL [R1+0xf9c], R8 ;  /* 0x000f9c0801007387 */ /* 0x000fe20000100800 */
[----:B------:R-:W-:-:S03]  /*1800*/  @!P2 IMAD.IADD R10, R10, 0x1, -R14 ;  /* 0x000000010a0aa824 */ /* 0x000fc600078e0a0e */
[----:B------:R-:W3:Y:S04]  /*1810*/  LDL.LU R23, [R1+0x5c] ;  /* 0x00005c0001177983 */ /* 0x000ee80000300800 */
[----:B------:R-:W4:Y:S01]  /*1820*/  LDL.LU R26, [R1+0x60] ;  /* 0x00006000011a7983 */ /* 0x000f220000300800 */
[----:B------:R-:W-:Y:S02]  /*1830*/  @!P0 IMAD.MOV R9, RZ, RZ, -R9 ;  /* 0x000000ffff098224 */ /* 0x000fe400078e0a09 */
[----:B------:R-:W-:Y:S01]  /*1840*/  @!P6 IMAD.MOV R10, RZ, RZ, -R10 ;  /* 0x000000ffff0ae224 */ /* 0x000fe200078e0a0a */
[----:B------:R-:W-:Y:S02]  /*1850*/  IABS R13, R24 ;  /* 0x00000018000d7213 */ /* 0x000fe40000000000 */
[----:B------:R-:W-:Y:S01]  /*1860*/  ISETP.GE.AND P2, PT, R24, RZ, PT ;  /* 0x000000ff1800720c */ /* 0x000fe20003f46270 */
[----:B------:R-:W-:Y:S01]  /*1870*/  @!P1 IMAD.IADD R11, R11, 0x1, -R14 ;  /* 0x000000010b0b9824 */ /* 0x000fe200078e0a0e */
[----:B------:R-:W3:Y:S04]  /*1880*/  LDL.LU R24, [R1+0x64] ;  /* 0x0000640001187983 */ /* 0x000ee80000300800 */
[----:B------:R-:W-:Y:S04]  /*1890*/  STL [R1+0xfa0], R9 ;  /* 0x000fa00901007387 */ /* 0x000fe80000100800 */
[----:B------:R0:W-:Y:S01]  /*18a0*/  STL [R1+0xfa8], R10 ;  /* 0x000fa80a01007387 */ /* 0x0001e20000100800 */
[----:B--2---:R-:W-:-:S02]  /*18b0*/  IABS R17, R27 ;  /* 0x0000001b00117213 */ /* 0x004fc40000000000 */
[----:B------:R-:W-:Y:S02]  /*18c0*/  ISETP.GE.AND P1, PT, R27, RZ, PT ;  /* 0x000000ff1b00720c */ /* 0x000fe40003f26270 */
[----:B------:R-:W2:Y:S01]  /*18d0*/  LDL.LU R27, [R1+0x68] ;  /* 0x00006800011b7983 */ /* 0x000ea20000300800 */
[----:B------:R-:W-:-:S03]  /*18e0*/  IMAD.HI.U32 R4, R0, R12, RZ ;  /* 0x0000000c00047227 */ /* 0x000fc600078e00ff */
[----:B------:R-:W3:Y:S01]  /*18f0*/  LDL.LU R15, [R1+0x6c] ;  /* 0x00006c00010f7983 */ /* 0x000ee20000300800 */
[----:B------:R-:W-:Y:S02]  /*1900*/  IMAD.MOV R4, RZ, RZ, -R4 ;  /* 0x000000ffff047224 */ /* 0x000fe400078e0a04 */
[----:B------:R-:W-:-:S04]  /*1910*/  IMAD.HI.U32 R2, R0, R13, RZ ;  /* 0x0000000d00027227 */ /* 0x000fc800078e00ff */
[----:B------:R-:W-:Y:S02]  /*1920*/  IMAD R12, R14, R4, R12 ;  /* 0x000000040e0c7224 */ /* 0x000fe400078e020c */
[----:B------:R-:W-:-:S03]  /*1930*/  IMAD.MOV R2, RZ, RZ, -R2 ;  /* 0x000000ffff027224 */ /* 0x000fc600078e0a02 */
[C---:B------:R-:W-:Y:S01]  /*1940*/  ISETP.GT.U32.AND P5, PT, R14.reuse, R12, PT ;  /* 0x0000000c0e00720c */ /* 0x040fe20003fa4070 */
[----:B------:R-:W-:Y:S02]  /*1950*/  IMAD R13, R14, R2, R13 ;  /* 0x000000020e0d7224 */ /* 0x000fe400078e020d */
[----:B------:R-:W-:-:S03]  /*1960*/  IMAD.HI.U32 R4, R0, R17, RZ ;  /* 0x0000001100047227 */ /* 0x000fc600078e00ff */
[----:B------:R-:W-:Y:S01]  /*1970*/  ISETP.GT.U32.AND P6, PT, R14, R13, PT ;  /* 0x0000000d0e00720c */ /* 0x000fe20003fc4070 */
[----:B------:R-:W-:-:S04]  /*1980*/  IMAD.MOV R4, RZ, RZ, -R4 ;  /* 0x000000ffff047224 */ /* 0x000fc800078e0a04 */
[----:B------:R-:W-:Y:S02]  /*1990*/  IMAD R17, R14, R4, R17 ;  /* 0x000000040e117224 */ /* 0x000fe400078e0211 */
[--C-:B------:R-:W-:Y:S02]  /*19a0*/  @!P5 IMAD.IADD R12, R12, 0x1, -R14.reuse ;  /* 0x000000010c0cd824 */ /* 0x100fe400078e0a0e */
[----:B------:R-:W-:Y:S01]  /*19b0*/  @!P3 IMAD.MOV R11, RZ, RZ, -R11 ;  /* 0x000000ffff0bb224 */ /* 0x000fe200078e0a0b */
[C---:B------:R-:W-:Y:S02]  /*19c0*/  ISETP.GT.U32.AND P3, PT, R14.reuse, R17, PT ;  /* 0x000000110e00720c */ /* 0x040fe40003f64070 */
[----:B------:R-:W-:Y:S01]  /*19d0*/  ISETP.GT.U32.AND P5, PT, R14, R12, PT ;  /* 0x0000000c0e00720c */ /* 0x000fe20003fa4070 */
[----:B------:R-:W-:Y:S01]  /*19e0*/  @!P6 IMAD.IADD R13, R13, 0x1, -R14 ;  /* 0x000000010d0de824 */ /* 0x000fe200078e0a0e */
[----:B------:R-:W-:Y:S02]  /*19f0*/  IABS R16, R25 ;  /* 0x0000001900107213 */ /* 0x000fe40000000000 */
[----:B------:R-:W-:-:S02]  /*1a00*/  ISETP.GE.AND P0, PT, R25, RZ, PT ;  /* 0x000000ff1900720c */ /* 0x000fc40003f06270 */
[----:B------:R-:W3:Y:S01]  /*1a10*/  LDL.LU R25, [R1+0x70] ;  /* 0x0000700001197983 */ /* 0x000ee20000300800 */
[----:B------:R-:W-:-:S04]  /*1a20*/  ISETP.GT.U32.AND P6, PT, R14, R13, PT ;  /* 0x0000000d0e00720c */ /* 0x000fc80003fc4070 */
[--C-:B------:R-:W-:Y:S02]  /*1a30*/  @!P3 IMAD.IADD R17, R17, 0x1, -R14.reuse ;  /* 0x000000011111b824 */ /* 0x100fe400078e0a0e */
[----:B------:R-:W-:-:S03]  /*1a40*/  @!P5 IMAD.IADD R12, R12, 0x1, -R14 ;  /* 0x000000010c0cd824 */ /* 0x000fc600078e0a0e */
[----:B------:R-:W-:Y:S01]  /*1a50*/  ISETP.GT.U32.AND P3, PT, R14, R17, PT ;  /* 0x000000110e00720c */ /* 0x000fe20003f64070 */
[----:B------:R-:W-:-:S03]  /*1a60*/  @!P4 IMAD.MOV R12, RZ, RZ, -R12 ;  /* 0x000000ffff0cc224 */ /* 0x000fc600078e0a0c */
[--C-:B------:R-:W-:Y:S01]  /*1a70*/  @!P6 IMAD.IADD R13, R13, 0x1, -R14.reuse ;  /* 0x000000010d0de824 */ /* 0x100fe200078e0a0e */
[----:B------:R1:W-:Y:S03]  /*1a80*/  STL [R1+0xfac], R11 ;  /* 0x000fac0b01007387 */ /* 0x0003e60000100800 */
[----:B------:R-:W-:Y:S01]  /*1a90*/  @!P2 IMAD.MOV R13, RZ, RZ, -R13 ;  /* 0x000000ffff0da224 */ /* 0x000fe200078e0a0d */
[----:B------:R0:W-:Y:S04]  /*1aa0*/  STL [R1+0xfb0], R12 ;  /* 0x000fb00c01007387 */ /* 0x0001e80000100800 */
[----:B------:R-:W-:-:S04]  /*1ab0*/  @!P3 IMAD.IADD R17, R17, 0x1, -R14 ;  /* 0x000000011111b824 */ /* 0x000fc800078e0a0e */
[----:B------:R-:W-:Y:S01]  /*1ac0*/  @!P1 IMAD.MOV R17, RZ, RZ, -R17 ;  /* 0x000000ffff119224 */ /* 0x000fe200078e0a11 */
[----:B----4-:R-:W-:Y:S02]  /*1ad0*/  IABS R19, R26 ;  /* 0x0000001a00137213 */ /* 0x010fe40000000000 */
[----:B------:R-:W-:Y:S02]  /*1ae0*/  ISETP.GE.AND P2, PT, R26, RZ, PT ;  /* 0x000000ff1a00720c */ /* 0x000fe40003f46270 */
[----:B------:R-:W4:Y:S01]  /*1af0*/  LDL.LU R26, [R1+0x74] ;  /* 0x00007400011a7983 */ /* 0x000f220000300800 */
[----:B------:R-:W-:-:S04]  /*1b00*/  IMAD.HI.U32 R2, R0, R16, RZ ;  /* 0x0000001000027227 */ /* 0x000fc800078e00ff */
[----:B------:R-:W-:Y:S01]  /*1b10*/  IMAD.MOV R2, RZ, RZ, -R2 ;  /* 0x000000ffff027224 */ /* 0x000fe200078e0a02 */
[----:B--2---:R-:W-:Y:S02]  /*1b20*/  IABS R21, R27 ;  /* 0x0000001b00157213 */ /* 0x004fe40000000000 */
[----:B------:R-:W-:Y:S02]  /*1b30*/  ISETP.GE.AND P1, PT, R27, RZ, PT ;  /* 0x000000ff1b00720c */ /* 0x000fe40003f26270 */
[----:B------:R-:W2:Y:S04]  /*1b40*/  LDL.LU R27, [R1+0x78] ;  /* 0x00007800011b7983 */ /* 0x000ea80000300800 */
[----:B0-----:R-:W2:Y:S04]  /*1b50*/  LDL.LU R10, [R1+0x7c] ;  /* 0x00007c00010a7983 */ /* 0x001ea80000300800 */
[----:B------:R-:W2:Y:S04]  /*1b60*/  LDL.LU R8, [R1+0x80] ;  /* 0x0000800001087983 */ /* 0x000ea80000300800 */
[----:B------:R-:W2:Y:S04]  /*1b70*/  LDL.LU R28, [R1+0x84] ;  /* 0x00008400011c7983 */ /* 0x000ea80000300800 */
[----:B------:R-:W2:Y:S04]  /*1b80*/  LDL.LU R29, [R1+0x88] ;  /* 0x00008800011d7983 */ /* 0x000ea80000300800 */
[----:B-1----:R-:W2:Y:S04]  /*1b90*/  LDL R11, [R1+0x90] ;  /* 0x00009000010b7983 */ /* 0x002ea80000100800 */
[----:B------:R-:W2:Y:S04]  /*1ba0*/  LDL.LU R9, [R1+0x8c] ;  /* 0x00008c0001097983 */ /* 0x000ea80000300800 */
[----:B------:R-:W2:Y:S01]  /*1bb0*/  LDL R3, [R1+0x4c0] ;  /* 0x0004c00001037983 */ /* 0x000ea20000100800 */
[----:B------:R-:W-:Y:S01]  /*1bc0*/  IMAD R16, R14, R2, R16 ;  /* 0x000000020e107224 */ /* 0x000fe200078e0210 */
[----:B---3--:R-:W-:-:S04]  /*1bd0*/  IABS R18, R23 ;  /* 0x0000001700127213 */ /* 0x008fc80000000000 */
[----:B------:R-:W-:Y:S01]  /*1be0*/  ISETP.GT.U32.AND P5, PT, R14, R16, PT ;  /* 0x000000100e00720c */ /* 0x000fe20003fa4070 */
[----:B------:R-:W-:Y:S01]  /*1bf0*/  IMAD.HI.U32 R2, R0, R18, RZ ;  /* 0x0000001200027227 */ /* 0x000fe200078e00ff */
[----:B------:R-:W-:-:S03]  /*1c00*/  IABS R20, R24 ;  /* 0x0000001800147213 */ /* 0x000fc60000000000 */
[----:B------:R-:W-:Y:S02]  /*1c10*/  IMAD.MOV R4, RZ, RZ, -R2 ;  /* 0x000000ffff047224 */ /* 0x000fe400078e0a02 */
[----:B------:R-:W-:-:S04]  /*1c20*/  IMAD.HI.U32 R2, R0, R19, RZ ;  /* 0x0000001300027227 */ /* 0x000fc800078e00ff */
[----:B------:R-:W-:Y:S02]  /*1c30*/  IMAD R18, R14, R4, R18 ;  /* 0x000000040e127224 */ /* 0x000fe400078e0212 */
[----:B------:R-:W-:Y:S02]  /*1c40*/  IMAD.MOV R4, RZ, RZ, -R2 ;  /* 0x000000ffff047224 */ /* 0x000fe400078e0a02 */
[----:B------:R-:W-:-:S04]  /*1c50*/  IMAD.HI.U32 R2, R0, R20, RZ ;  /* 0x0000001400027227 */ /* 0x000fc800078e00ff */
[----:B------:R-:W-:Y:S02]  /*1c60*/  @!P5 IMAD.IADD R16, R16, 0x1, -R14 ;  /* 0x000000011010d824 */ /* 0x000fe400078e0a0e */
[----:B------:R-:W-:-:S03]  /*1c70*/  IMAD.MOV R2, RZ, RZ, -R2 ;  /* 0x000000ffff027224 */ /* 0x000fc600078e0a02 */
[C---:B------:R-:W-:Y:S01]  /*1c80*/  ISETP.GT.U32.AND P5, PT, R14.reuse, R16, PT ;  /* 0x000000100e00720c */ /* 0x040fe20003fa4070 */
[C---:B------:R-:W-:Y:S02]  /*1c90*/  IMAD R20, R14.reuse, R2, R20 ;  /* 0x000000020e147224 */ /* 0x040fe400078e0214 */
[----:B------:R-:W-:-:S03]  /*1ca0*/  IMAD R19, R14, R4, R19 ;  /* 0x000000040e137224 */ /* 0x000fc600078e0213 */
[C---:B------:R-:W-:Y:S02]  /*1cb0*/  ISETP.GT.U32.AND P3, PT, R14.reuse, R20, PT ;  /* 0x000000140e00720c */ /* 0x040fe40003f64070 */
[----:B------:R-:W-:-:S05]  /*1cc0*/  ISETP.GT.U32.AND P6, PT, R14, R18, PT ;  /* 0x000000120e00720c */ /* 0x000fca0003fc4070 */
[----:B------:R-:W-:Y:S01]  /*1cd0*/  @!P5 IMAD.IADD R16, R16, 0x1, -R14 ;  /* 0x000000011010d824 */ /* 0x000fe200078e0a0e */
[----:B------:R-:W-:Y:S02]  /*1ce0*/  ISETP.GT.U32.AND P5, PT, R14, R19, PT ;  /* 0x000000130e00720c */ /* 0x000fe40003fa4070 */
[----:B------:R-:W-:-:S03]  /*1cf0*/  IABS R22, R15 ;  /* 0x0000000f00167213 */ /* 0x000fc60000000000 */
[----:B------:R-:W-:Y:S02]  /*1d00*/  @!P3 IMAD.IADD R20, R20, 0x1, -R14 ;  /* 0x000000011414b824 */ /* 0x000fe400078e0a0e */
[----:B------:R-:W-:-:S03]  /*1d10*/  IMAD.HI.U32 R4, R0, R22, RZ ;  /* 0x0000001600047227 */ /* 0x000fc600078e00ff */
[----:B------:R-:W-:Y:S01]  /*1d20*/  ISETP.GT.U32.AND P3, PT, R14, R20, PT ;  /* 0x000000140e00720c */ /* 0x000fe20003f64070 */
[--C-:B------:R-:W-:Y:S02]  /*1d30*/  @!P6 IMAD.IADD R18, R18, 0x1, -R14.reuse ;  /* 0x000000011212e824 */ /* 0x100fe400078e0a0e */
[----:B------:R-:W-:Y:S02]  /*1d40*/  @!P5 IMAD.IADD R19, R19, 0x1, -R14 ;  /* 0x000000011313d824 */ /* 0x000fe400078e0a0e */
[----:B------:R-:W-:Y:S01]  /*1d50*/  IMAD.HI.U32 R2, R0, R21, RZ ;  /* 0x0000001500027227 */ /* 0x000fe200078e00ff */
[----:B------:R-:W-:-:S03]  /*1d60*/  ISETP.GE.AND P4, PT, R23, RZ, PT ;  /* 0x000000ff1700720c */ /* 0x000fc60003f86270 */
[----:B------:R-:W-:Y:S01]  /*1d70*/  IMAD.MOV R4, RZ, RZ, -R4 ;  /* 0x000000ffff047224 */ /* 0x000fe200078e0a04 */
[C---:B------:R-:W-:Y:S01]  /*1d80*/  ISETP.GT.U32.AND P6, PT, R14.reuse, R18, PT ;  /* 0x000000120e00720c */ /* 0x040fe20003fc4070 */
[----:B------:R-:W-:Y:S01]  /*1d90*/  IMAD.MOV R2, RZ, RZ, -R2 ;  /* 0x000000ffff027224 */ /* 0x000fe200078e0a02 */
[----:B------:R-:W-:Y:S01]  /*1da0*/  IABS R23, R25 ;  /* 0x0000001900177213 */ /* 0x000fe20000000000 */
[C---:B------:R-:W-:Y:S01]  /*1db0*/  IMAD R22, R14.reuse, R4, R22 ;  /* 0x000000040e167224 */ /* 0x040fe200078e0216 */
[C---:B------:R-:W-:Y:S01]  /*1dc0*/  ISETP.GT.U32.AND P5, PT, R14.reuse, R19, PT ;  /* 0x000000130e00720c */ /* 0x040fe20003fa4070 */
[----:B------:R-:W-:Y:S02]  /*1dd0*/  IMAD R21, R14, R2, R21 ;  /* 0x000000020e157224 */ /* 0x000fe400078e0215 */
[----:B------:R-:W-:-:S04]  /*1de0*/  IMAD.HI.U32 R2, R0, R23, RZ ;  /* 0x0000001700027227 */ /* 0x000fc800078e00ff */
[----:B------:R-:W-:Y:S01]  /*1df0*/  @!P3 IMAD.IADD R20, R20, 0x1, -R14 ;  /* 0x000000011414b824 */ /* 0x000fe200078e0a0e */
[----:B------:R-:W-:Y:S01]  /*1e00*/  ISETP.GT.U32.AND P3, PT, R14, R22, PT ;  /* 0x000000160e00720c */ /* 0x000fe20003f64070 */
[----:B------:R-:W-:Y:S02]  /*1e10*/  IMAD.MOV R2, RZ, RZ, -R2 ;  /* 0x000000ffff027224 */ /* 0x000fe400078e0a02 */
[--C-:B------:R-:W-:Y:S01]  /*1e20*/  @!P6 IMAD.IADD R18, R18, 0x1, -R14.reuse ;  /* 0x000000011212e824 */ /* 0x100fe200078e0a0e */
[C---:B------:R-:W-:Y:S01]  /*1e30*/  ISETP.GT.U32.AND P6, PT, R14.reuse, R21, PT ;  /* 0x000000150e00720c */ /* 0x040fe20003fc4070 */
[----:B------:R-:W-:Y:S02]  /*1e40*/  @!P5 IMAD.IADD R19, R19, 0x1, -R14 ;  /* 0x000000011313d824 */ /* 0x000fe400078e0a0e */
[----:B------:R-:W-:Y:S02]  /*1e50*/  IMAD R23, R14, R2, R23 ;  /* 0x000000020e177224 */ /* 0x000fe400078e0217 */
[----:B------:R-:W-:-:S02]  /*1e60*/  @!P2 IMAD.MOV R19, RZ, RZ, -R19 ;  /* 0x000000ffff13a224 */ /* 0x000fc400078e0a13 */
[----:B------:R-:W-:Y:S01]  /*1e70*/  @!P0 IMAD.MOV R16, RZ, RZ, -R16 ;  /* 0x000000ffff108224 */ /* 0x000fe200078e0a10 */
[----:B------:R-:W-:Y:S01]  /*1e80*/  ISETP.GT.U32.AND P2, PT, R14, R23, PT ;  /* 0x000000170e00720c */ /* 0x000fe20003f44070 */
[--C-:B------:R-:W-:Y:S01]  /*1e90*/  @!P3 IMAD.IADD R22, R22, 0x1, -R14.reuse ;  /* 0x000000011616b824 */ /* 0x100fe200078e0a0e */
[----:B------:R-:W-:Y:S02]  /*1ea0*/  ISETP.GE.AND P0, PT, R24, RZ, PT ;  /* 0x000000ff1800720c */ /* 0x000fe40003f06270 */
[----:B----4-:R-:W-:Y:S02]  /*1eb0*/  IABS R24, R26 ;  /* 0x0000001a00187213 */ /* 0x010fe40000000000 */
[----:B------:R-:W-:Y:S01]  /*1ec0*/  ISETP.GT.U32.AND P3, PT, R14, R22, PT ;  /* 0x000000160e00720c */ /* 0x000fe20003f64070 */
[----:B------:R-:W-:Y:S02]  /*1ed0*/  @!P6 IMAD.IADD R21, R21, 0x1, -R14 ;  /* 0x000000011515e824 */ /* 0x000fe400078e0a0e */
[----:B------:R-:W-:-:S04]  /*1ee0*/  IMAD.HI.U32 R2, R0, R24, RZ ;  /* 0x0000001800027227 */ /* 0x000fc800078e00ff */
[----:B------:R-:W-:Y:S01]  /*1ef0*/  IMAD.MOV R2, RZ, RZ, -R2 ;  /* 0x000000ffff027224 */ /* 0x000fe200078e0a02 */
[C---:B------:R-:W-:Y:S01]  /*1f00*/  ISETP.GT.U32.AND P6, PT, R14.reuse, R21, PT ;  /* 0x000000150e00720c */ /* 0x040fe20003fc4070 */
[----:B------:R-:W-:Y:S01]  /*1f10*/  @!P4 IMAD.MOV R18, RZ, RZ, -R18 ;  /* 0x000000ffff12c224 */ /* 0x000fe200078e0a12 */
[----:B------:R-:W-:Y:S01]  /*1f20*/  ISETP.GE.AND P4, PT, R25, RZ, PT ;  /* 0x000000ff1900720c */ /* 0x000fe20003f86270 */
[----:B------:R-:W-:Y:S02]  /*1f30*/  @!P2 IMAD.IADD R23, R23, 0x1, -R14 ;  /* 0x000000011717a824 */ /* 0x000fe400078e0a0e */
[----:B------:R-:W-:Y:S01]  /*1f40*/  IMAD R24, R14, R2, R24 ;  /* 0x000000020e187224 */ /* 0x000fe200078e0218 */
[----:B------:R-:W-:Y:S01]  /*1f50*/  ISETP.GE.AND P5, PT, R15, RZ, PT ;  /* 0x000000ff0f00720c */ /* 0x000fe20003fa6270 */
[----:B------:R-:W-:Y:S01]  /*1f60*/  @!P3 IMAD.IADD R22, R22, 0x1, -R14 ;  /* 0x000000011616b824 */ /* 0x000fe200078e0a0e */
[C---:B------:R-:W-:Y:S02]  /*1f70*/  ISETP.GT.U32.AND P2, PT, R14.reuse, R23, PT ;  /* 0x000000170e00720c */ /* 0x040fe40003f44070 */
[----:B------:R-:W-:-:S03]  /*1f80*/  ISETP.GT.U32.AND P3, PT, R14, R24, PT ;  /* 0x000000180e00720c */ /* 0x000fc60003f64070 */
[----:B------:R-:W-:-:S08]  /*1f90*/  @!P6 IMAD.IADD R21, R21, 0x1, -R14 ;  /* 0x000000011515e824 */ /* 0x000fd000078e0a0e */
[--C-:B------:R-:W-:Y:S02]  /*1fa0*/  @!P2 IMAD.IADD R23, R23, 0x1, -R14.reuse ;  /* 0x000000011717a824 */ /* 0x100fe400078e0a0e */
[----:B------:R-:W-:Y:S02]  /*1fb0*/  @!P3 IMAD.IADD R24, R24, 0x1, -R14 ;  /* 0x000000011818b824 */ /* 0x000fe400078e0a0e */
[----:B------:R-:W-:-:S03]  /*1fc0*/  @!P1 IMAD.MOV R21, RZ, RZ, -R21 ;  /* 0x000000ffff159224 */ /* 0x000fc600078e0a15 */
[----:B------:R-:W-:Y:S01]  /*1fd0*/  ISETP.GT.U32.AND P1, PT, R14, R24, PT ;  /* 0x000000180e00720c */ /* 0x000fe20003f24070 */
[----:B------:R-:W-:Y:S01]  /*1fe0*/  @!P0 IMAD.MOV R20, RZ, RZ, -R20 ;  /* 0x000000ffff148224 */ /* 0x000fe200078e0a14 */
[----:B------:R-:W-:-:S11]  /*1ff0*/  ISETP.GE.AND P0, PT, R26, RZ, PT ;  /* 0x000000ff1a00720c */ /* 0x000fd60003f06270 */
[----:B------:R-:W-:-:S04]  /*2000*/  @!P1 IMAD.IADD R24, R24, 0x1, -R14 ;  /* 0x0000000118189824 */ /* 0x000fc800078e0a0e */
[----:B------:R-:W-:Y:S02]  /*2010*/  @!P0 IMAD.MOV R24, RZ, RZ, -R24 ;  /* 0x000000ffff188224 */ /* 0x000fe400078e0a18 */
[----:B------:R-:W-:Y:S01]  /*2020*/  @!P4 IMAD.MOV R23, RZ, RZ, -R23 ;  /* 0x000000ffff17c224 */ /* 0x000fe200078e0a17 */
[----:B--2---:R-:W-:-:S05]  /*2030*/  IABS R25, R27 ;  /* 0x0000001b00197213 */ /* 0x004fca0000000000 */
[----:B------:R-:W-:-:S04]  /*2040*/  IMAD.HI.U32 R15, R0, R25, RZ ;  /* 0x00000019000f7227 */ /* 0x000fc800078e00ff */
[----:B------:R-:W-:Y:S01]  /*2050*/  IMAD.MOV R15, RZ, RZ, -R15 ;  /* 0x000000ffff0f7224 */ /* 0x000fe200078e0a0f */
[----:B------:R-:W-:Y:S02]  /*2060*/  ISETP.GE.AND P6, PT, R27, RZ, PT ;  /* 0x000000ff1b00720c */ /* 0x000fe40003fc6270 */
[----:B------:R-:W-:Y:S01]  /*2070*/  IABS R27, R8 ;  /* 0x00000008001b7213 */ /* 0x000fe20000000000 */
[----:B------:R-:W-:-:S04]  /*2080*/  IMAD R25, R14, R15, R25 ;  /* 0x0000000f0e197224 */ /* 0x000fc800078e0219 */
[----:B------:R-:W-:Y:S01]  /*2090*/  IMAD.HI.U32 R4, R0, R27, RZ ;  /* 0x0000001b00047227 */ /* 0x000fe200078e00ff */
[----:B------:R-:W-:-:S03]  /*20a0*/  ISETP.GT.U32.AND P2, PT, R14, R25, PT ;  /* 0x000000190e00720c */ /* 0x000fc60003f44070 */
[----:B------:R-:W-:Y:S01]  /*20b0*/  IMAD.MOV R4, RZ, RZ, -R4 ;  /* 0x000000ffff047224 */ /* 0x000fe200078e0a04 */
[----:B------:R-:W-:-:S03]  /*20c0*/  IABS R26, R10 ;  /* 0x0000000a001a7213 */ /* 0x000fc60000000000 */
[----:B------:R-:W-:Y:S01]  /*20d0*/  IMAD R27, R14, R4, R27 ;  /* 0x000000040e1b7224 */ /* 0x000fe200078e021b */
[----:B------:R-:W-:Y:S01]  /*20e0*/  IABS R6, R29 ;  /* 0x0000001d00067213 */ /* 0x000fe20000000000 */
[----:B------:R-:W-:-:S04]  /*20f0*/  IMAD.HI.U32 R5, R0, R26, RZ ;  /* 0x0000001a00057227 */ /* 0x000fc800078e00ff */
[----:B------:R-:W-:Y:S01]  /*2100*/  @!P2 IMAD.IADD R25, R25, 0x1, -R14 ;  /* 0x000000011919a824 */ /* 0x000fe200078e0a0e */
[----:B------:R-:W-:Y:S01]  /*2110*/  ISETP.GT.U32.AND P2, PT, R14, R27, PT ;  /* 0x0000001b0e00720c */ /* 0x000fe20003f44070 */
[----:B------:R-:W-:Y:S02]  /*2120*/  IMAD.MOV R5, RZ, RZ, -R5 ;  /* 0x000000ffff057224 */ /* 0x000fe400078e0a05 */
[----:B------:R-:W-:Y:S01]  /*2130*/  IMAD.HI.U32 R15, R0, R6, RZ ;  /* 0x00000006000f7227 */ /* 0x000fe200078e00ff */
[----:B------:R-:W-:-:S03]  /*2140*/  ISETP.GE.AND P0, PT, R8, RZ, PT ;  /* 0x000000ff0800720c */ /* 0x000fc60003f06270 */
[C---:B------:R-:W-:Y:S01]  /*2150*/  IMAD R26, R14.reuse, R5, R26 ;  /* 0x000000050e1a7224 */ /* 0x040fe200078e021a */
[----:B------:R-:W-:Y:S01]  /*2160*/  IABS R5, R9 ;  /* 0x0000000900057213 */ /* 0x000fe20000000000 */
[----:B------:R-:W-:Y:S01]  /*2170*/  IMAD.MOV R15, RZ, RZ, -R15 ;  /* 0x000000ffff0f7224 */ /* 0x000fe200078e0a0f */
[----:B------:R-:W0:Y:S03]  /*2180*/  S2R R8, SR_TID.X ;  /* 0x0000000000087919 */ /* 0x000e260000002100 */
[----:B------:R-:W-:Y:S01]  /*2190*/  @!P2 IMAD.IADD R27, R27, 0x1, -R14 ;  /* 0x000000011b1ba824 */ /* 0x000fe200078e0a0e */
[C---:B------:R-:W-:Y:S01]  /*21a0*/  ISETP.GT.U32.AND P2, PT, R14.reuse, R25, PT ;  /* 0x000000190e00720c */ /* 0x040fe20003f44070 */
[----:B------:R-:W-:Y:S02]  /*21b0*/  IMAD R6, R14, R15, R6 ;  /* 0x0000000f0e067224 */ /* 0x000fe400078e0206 */
[----:B------:R-:W-:Y:S01]  /*21c0*/  IMAD.HI.U32 R15, R0, R5, RZ ;  /* 0x00000005000f7227 */ /* 0x000fe200078e00ff */
[----:B------:R-:W-:-:S03]  /*21d0*/  IABS R7, R28 ;  /* 0x0000001c00077213 */ /* 0x000fc60000000000 */
[----:B------:R-:W-:Y:S02]  /*21e0*/  IMAD.MOV R15, RZ, RZ, -R15 ;  /* 0x000000ffff0f7224 */ /* 0x000fe400078e0a0f */
[----:B------:R-:W-:-:S04]  /*21f0*/  IMAD.HI.U32 R2, R0, R7, RZ ;  /* 0x0000000700027227 */ /* 0x000fc800078e00ff */
[C---:B------:R-:W-:Y:S02]  /*2200*/  IMAD R5, R14.reuse, R15, R5 ;  /* 0x0000000f0e057224 */ /* 0x040fe400078e0205 */
[----:B------:R-:W-:Y:S02]  /*2210*/  IMAD.MOV R2, RZ, RZ, -R2 ;  /* 0x000000ffff027224 */ /* 0x000fe400078e0a02 */
[----:B------:R-:W-:Y:S01]  /*2220*/  @!P2 IMAD.IADD R25, R25, 0x1, -R14 ;  /* 0x000000011919a824 */ /* 0x000fe200078e0a0e */
[C---:B------:R-:W-:Y:S02]  /*2230*/  ISETP.GT.U32.AND P2, PT, R14.reuse, R5, PT ;  /* 0x000000050e00720c */ /* 0x040fe40003f44070 */
[----:B------:R-:W-:Y:S01]  /*2240*/  IABS R4, R11 ;  /* 0x0000000b00047213 */ /* 0x000fe20000000000 */
[----:B------:R-:W-:Y:S01]  /*2250*/  IMAD R7, R14, R2, R7 ;  /* 0x000000020e077224 */ /* 0x000fe200078e0207 */
[----:B------:R-:W-:-:S03]  /*2260*/  IABS R2, R3 ;  /* 0x0000000300027213 */ /* 0x000fc60000000000 */
[----:B------:R-:W-:-:S04]  /*2270*/  IMAD.HI.U32 R12, R0, R4, RZ ;  /* 0x00000004000c7227 */ /* 0x000fc800078e00ff */
[----:B------:R-:W-:Y:S01]  /*2280*/  IMAD.HI.U32 R11, R0, R2, RZ ;  /* 0x00000002000b7227 */ /* 0x000fe200078e00ff */
[----:B------:R-:W-:-:S03]  /*2290*/  ISETP.GT.U32.AND P4, PT, R14, R27, PT ;  /* 0x0000001b0e00720c */ /* 0x000fc60003f84070 */
[----:B------:R-:W-:Y:S02]  /*22a0*/  IMAD.MOV R0, RZ, RZ, -R12 ;  /* 0x000000ffff007224 */ /* 0x000fe400078e0a0c */
[----:B------:R-:W-:Y:S01]  /*22b0*/  @!P2 IMAD.IADD R5, R5, 0x1, -R14 ;  /* 0x000000010505a824 */ /* 0x000fe200078e0a0e */
[----:B------:R-:W-:Y:S01]  /*22c0*/  ISETP.GE.AND P2, PT, R28, RZ, PT ;  /* 0x000000ff1c00720c */ /* 0x000fe20003f46270 */
[----:B------:R-:W-:Y:S01]  /*22d0*/  IMAD R4, R14, R0, R4 ;  /* 0x000000000e047224 */ /* 0x000fe200078e0204 */
[C---:B0-----:R-:W-:Y:S01]  /*22e0*/  LOP3.LUT R15, R8.reuse, 0x7, RZ, 0xc0, !PT ;  /* 0x00000007080f7812 */ /* 0x041fe200078ec0ff */
[----:B------:R-:W-:Y:S01]  /*22f0*/  IMAD.MOV R0, RZ, RZ, -R11 ;  /* 0x000000ffff007224 */ /* 0x000fe200078e0a0b */
[----:B------:R-:W2:Y:S01]  /*2300*/  LDL.LU R12, [R1+0xfb0] ;  /* 0x000fb000010c7983 */ /* 0x000ea20000300800 */
[----:B------:R-:W-:Y:S02]  /*2310*/  IMAD.SHL.U32 R28, R8, 0x2, RZ ;  /* 0x00000002081c7824 */ /* 0x000fe400078e00ff */
[----:B------:R-:W-:Y:S01]  /*2320*/  IMAD R0, R14, R0, R2 ;  /* 0x000000000e007224 */ /* 0x000fe200078e0202 */
[----:B------:R-:W3:Y:S02]  /*2330*/  LDL.LU R11, [R1+0xfac] ;  /* 0x000fac00010b7983 */ /* 0x000ee40000300800 */
[----:B------:R-:W-:Y:S01]  /*2340*/  LOP3.LUT R2, R28, 0x10, RZ, 0xc0, !PT ;  /* 0x000000101c027812 */ /* 0x000fe200078ec0ff */
[----:B------:R-:W-:-:S03]  /*2350*/  IMAD R15, R15, 0x110, RZ ;  /* 0x000001100f0f7824 */ /* 0x000fc600078e02ff */
[----:B------:R-:W-:Y:S01]  /*2360*/  LOP3.LUT R2, R2, 0x20, R8, 0xf8, !PT ;  /* 0x0000002002027812 */ /* 0x000fe200078ef808 */
[----:B------:R-:W-:Y:S01]  /*2370*/  @!P4 IMAD.IADD R27, R27, 0x1, -R14 ;  /* 0x000000011b1bc824 */ /* 0x000fe200078e0a0e */
[----:B------:R-:W-:Y:S02]  /*2380*/  ISETP.GE.AND P4, PT, R10, RZ, PT ;  /* 0x000000ff0a00720c */ /* 0x000fe40003f86270 */
[----:B------:R-:W4:Y:S01]  /*2390*/  LDL.LU R10, [R1+0xfa8] ;  /* 0x000fa800010a7983 */ /* 0x000f220000300800 */
[----:B------:R-:W-:-:S03]  /*23a0*/  LOP3.LUT R2, R15, R2, RZ, 0x3c, !PT ;  /* 0x000000020f027212 */ /* 0x000fc600078e3cff */
[----:B------:R-:W2:Y:S01]  /*23b0*/  LDL.LU R15, [R1+0x90] ;  /* 0x00009000010f7983 */ /* 0x000ea20000300800 */
[----:B------:R-:W-:Y:S01]  /*23c0*/  ISETP.GT.U32.AND P3, PT, R14, R26, PT ;  /* 0x0000001a0e00720c */ /* 0x000fe20003f64070 */
[----:B------:R-:W-:-:S12]  /*23d0*/  @!P5 IMAD.MOV R22, RZ, RZ, -R22 ;  /* 0x000000ffff16d224 */ /* 0x000fd800078e0a16 */
[----:B------:R-:W-:-:S05]  /*23e0*/  @!P3 IMAD.IADD R26, R26, 0x1, -R14 ;  /* 0x000000011a1ab824 */ /* 0x000fca00078e0a0e */
[----:B------:R-:W-:-:S13]  /*23f0*/  ISETP.GT.U32.AND P5, PT, R14, R26, PT ;  /* 0x0000001a0e00720c */ /* 0x000fda0003fa4070 */
[----:B------:R-:W-:Y:S01]  /*2400*/  @!P5 IMAD.IADD R26, R26, 0x1, -R14 ;  /* 0x000000011a1ad824 */ /* 0x000fe200078e0a0e */
[----:B------:R-:W-:Y:S01]  /*2410*/  ISETP.GT.U32.AND P5, PT, R14, R4, PT ;  /* 0x000000040e00720c */ /* 0x000fe20003fa4070 */
[----:B------:R-:W-:-:S12]  /*2420*/  @!P6 IMAD.MOV R25, RZ, RZ, -R25 ;  /* 0x000000ffff19e224 */ /* 0x000fd800078e0a19 */
[----:B------:R-:W-:-:S05]  /*2430*/  @!P5 IMAD.IADD R4, R4, 0x1, -R14 ;  /* 0x000000010404d824 */ /* 0x000fca00078e0a0e */
[C---:B------:R-:W-:Y:S02]  /*2440*/  ISETP.GT.U32.AND P6, PT, R14.reuse, R4, PT ;  /* 0x000000040e00720c */ /* 0x040fe40003fc4070 */
[----:B------:R-:W-:-:S11]  /*2450*/  ISETP.GT.U32.AND P1, PT, R14, R6, PT ;  /* 0x000000060e00720c */ /* 0x000fd60003f24070 */
[--C-:B------:R-:W-:Y:S02]  /*2460*/  @!P6 IMAD.IADD R4, R4, 0x1, -R14.reuse ;  /* 0x000000010404e824 */ /* 0x100fe400078e0a0e */
[----:B------:R-:W-:Y:S01]  /*2470*/  @!P1 IMAD.IADD R6, R6, 0x1, -R14 ;  /* 0x0000000106069824 */ /* 0x000fe200078e0a0e */
[----:B------:R-:W-:-:S04]  /*2480*/  ISETP.GT.U32.AND P5, PT, R14, R5, PT ;  /* 0x000000050e00720c */ /* 0x000fc80003fa4070 */
[----:B------:R-:W-:-:S09]  /*2490*/  ISETP.GT.U32.AND P1, PT, R14, R6, PT ;  /* 0x000000060e00720c */ /* 0x000fd20003f24070 */
[--C-:B------:R-:W-:Y:S01]  /*24a0*/  @!P5 IMAD.IADD R5, R5, 0x1, -R14.reuse ;  /* 0x000000010505d824 */ /* 0x100fe200078e0a0e */
[----:B------:R-:W-:Y:S01]  /*24b0*/  ISETP.GE.AND P5, PT, R9, RZ, PT ;  /* 0x000000ff0900720c */ /* 0x000fe20003fa6270 */
[----:B------:R-:W-:Y:S02]  /*24c0*/  IMAD.SHL.U32 R9, R8, 0x80, RZ ;  /* 0x0000008008097824 */ /* 0x000fe400078e00ff */
[----:B------:R-:W-:Y:S01]  /*24d0*/  @!P1 IMAD.IADD R6, R6, 0x1, -R14 ;  /* 0x0000000106069824 */ /* 0x000fe200078e0a0e */
[----:B------:R-:W-:Y:S02]  /*24e0*/  ISETP.GE.AND P1, PT, R29, RZ, PT ;  /* 0x000000ff1d00720c */ /* 0x000fe40003f26270 */
[----:B------:R-:W-:Y:S02]  /*24f0*/  LOP3.LUT R29, R8, 0x3f, RZ, 0xc0, !PT ;  /* 0x0000003f081d7812 */ /* 0x000fe400078ec0ff */
[----:B------:R-:W-:Y:S02]  /*2500*/  LOP3.LUT R2, R2, 0x800, R9, 0xf8, !PT ;  /* 0x0000080002027812 */ /* 0x000fe400078ef809 */
[----:B------:R-:W-:-:S03]  /*2510*/  LOP3.LUT R8, R29, 0x40, RZ, 0xfc, !PT ;  /* 0x000000401d087812 */ /* 0x000fc600078efcff */
[----:B------:R0:W-:Y:S01]  /*2520*/  STL [R1+0x1d4], R2 ;  /* 0x0001d40201007387 */ /* 0x0001e20000100800 */
[----:B------:R-:W-:-:S03]  /*2530*/  @!P0 IMAD.MOV R27, RZ, RZ, -R27 ;  /* 0x000000ffff1b8224 */ /* 0x000fc600078e0a1b */
[----:B------:R-:W3:Y:S01]  /*2540*/  LDL.LU R9, [R1+0x20] ;  /* 0x0000200001097983 */ /* 0x000ee20000300800 */
[----:B------:R-:W-:Y:S01]  /*2550*/  ISETP.GE.AND P0, PT, R3, RZ, PT ;  /* 0x000000ff0300720c */ /* 0x000fe20003f06270 */
[----:B0-----:R-:W-:Y:S01]  /*2560*/  IMAD R2, R29, UR6, RZ ;  /* 0x000000061d027c24 */ /* 0x001fe2000f8e02ff */
[----:B--2---:R-:W-:Y:S02]  /*2570*/  ISETP.GE.AND P6, PT, R15, RZ, PT ;  /* 0x000000ff0f00720c */ /* 0x004fe40003fc6270 */
[----:B------:R-:W0:Y:S02]  /*2580*/  S2R R15, SR_TID.X ;  /* 0x00000000000f7919 */ /* 0x000e240000002100 */
[----:B0-----:R-:W-:-:S05]  /*2590*/  LOP3.LUT R15, R15, 0x7, RZ, 0xc0, !PT ;  /* 0x000000070f0f7812 */ /* 0x001fca00078ec0ff */
[----:B------:R-:W-:-:S05]  /*25a0*/  IMAD R15, R15, 0x110, RZ ;  /* 0x000001100f0f7824 */ /* 0x000fca00078e02ff */
[----:B------:R-:W-:Y:S01]  /*25b0*/  LOP3.LUT R28, R15, 0x30, R28, 0x78, !PT ;  /* 0x000000300f1c7812 */ /* 0x000fe200078e781c */
[----:B------:R-:W-:Y:S02]  /*25c0*/  IMAD R15, R8, UR6, RZ ;  /* 0x00000006080f7c24 */ /* 0x000fe4000f8e02ff */
[----:B------:R-:W2:Y:S04]  /*25d0*/  LDL.LU R8, [R1+0x1c] ;  /* 0x00001c0001087983 */ /* 0x000ea80000300800 */
[----:B------:R-:W2:Y:S04]  /*25e0*/  LDL.LU R28, [R1+0x18] ;  /* 0x00001800011c7983 */ /* 0x000ea80000300800 */
[----:B------:R-:W2:Y:S04]  /*25f0*/  LDL.LU R29, [R1+0x14] ;  /* 0x00001400011d7983 */ /* 0x000ea80000300800 */
[----:B------:R-:W2:Y:S01]  /*2600*/  LDL.LU R3, [R1+0xfa4] ;  /* 0x000fa40001037983 */ /* 0x000ea20000300800 */
[----:B------:R-:W-:-:S13]  /*2610*/  ISETP.GT.U32.AND P3, PT, R14, R7, PT ;  /* 0x000000070e00720c */ /* 0x000fda0003f64070 */
[----:B------:R-:W-:-:S05]  /*2620*/  @!P3 IMAD.IADD R7, R7, 0x1, -R14 ;  /* 0x000000010707b824 */ /* 0x000fca00078e0a0e */
[----:B------:R-:W-:-:S13]  /*2630*/  ISETP.GT.U32.AND P3, PT, R14, R7, PT ;  /* 0x000000070e00720c */ /* 0x000fda0003f64070 */
[----:B------:R-:W-:Y:S01]  /*2640*/  @!P3 IMAD.IADD R7, R7, 0x1, -R14 ;  /* 0x000000010707b824 */ /* 0x000fe200078e0a0e */
[----:B------:R-:W-:-:S13]  /*2650*/  ISETP.GT.U32.AND P3, PT, R14, R0, PT ;  /* 0x000000000e00720c */ /* 0x000fda0003f64070 */
[----:B------:R-:W-:-:S05]  /*2660*/  @!P3 IMAD.IADD R0, R0, 0x1, -R14 ;  /* 0x000000010000b824 */ /* 0x000fca00078e0a0e */
[----:B------:R-:W-:-:S13]  /*2670*/  ISETP.GT.U32.AND P3, PT, R14, R0, PT ;  /* 0x000000000e00720c */ /* 0x000fda0003f64070 */
[----:B------:R-:W-:Y:S01]  /*2680*/  @!P3 IMAD.IADD R0, R0, 0x1, -R14 ;  /* 0x000000010000b824 */ /* 0x000fe200078e0a0e */
[----:B------:R-:W-:-:S04]  /*2690*/  LEA R14, P3, R15, UR14, 0x1 ;  /* 0x0000000e0f0e7c11 */ /* 0x000fc8000f8608ff */
[----:B------:R-:W-:Y:S01]  /*26a0*/  LEA.HI.X.SX32 R15, R15, UR15, 0x1, P3 ;  /* 0x0000000f0f0f7c11 */ /* 0x000fe200098f0eff */
[----:B------:R-:W-:Y:S01]  /*26b0*/  STL [R1+0xf80], R14 ;  /* 0x000f800e01007387 */ /* 0x000fe20000100800 */
[----:B------:R-:W-:Y:S01]  /*26c0*/  @!P4 IMAD.MOV R26, RZ, RZ, -R26 ;  /* 0x000000ffff1ac224 */ /* 0x000fe200078e0a1a */
[----:B------:R-:W-:Y:S02]  /*26d0*/  LEA R2, P4, R2, UR14, 0x1 ;  /* 0x0000000e02027c11 */ /* 0x000fe4000f8808ff */
[----:B------:R0:W-:Y:S04]  /*26e0*/  STL [R1+0xf7c], R15 ;  /* 0x000f7c0f01007387 */ /* 0x0001e80000100800 */
[----:B0-----:R-:W4:Y:S01]  /*26f0*/  LDL.LU R15, [R1+0x10] ;  /* 0x00001000010f7983 */ /* 0x001f220000300800 */
[----:B--2---:R-:W-:-:S02]  /*2700*/  ISETP.NE.AND P3, PT, R3, RZ, PT ;  /* 0x000000ff0300720c */ /* 0x004fc40003f65270 */
[----:B------:R-:W-:Y:S02]  /*2710*/  LOP3.LUT R14, RZ, R3, RZ, 0x33, !PT ;  /* 0x00000003ff0e7212 */ /* 0x000fe400078e33ff */
[----:B------:R-:W0:Y:S02]  /*2720*/  S2R R3, SR_TID.X ;  /* 0x0000000000037919 */ /* 0x000e240000002100 */
[C---:B---3--:R-:W-:Y:S02]  /*2730*/  SEL R9, R14.reuse, R9, !P3 ;  /* 0x000000090e097207 */ /* 0x048fe40005800000 */
[C---:B------:R-:W-:Y:S02]  /*2740*/  SEL R8, R14.reuse, R8, !P3 ;  /* 0x000000080e087207 */ /* 0x040fe40005800000 */
[----:B------:R-:W-:Y:S02]  /*2750*/  SEL R28, R14, R28, !P3 ;  /* 0x0000001c0e1c7207 */ /* 0x000fe40005800000 */
[----:B0-----:R-:W-:-:S05]  /*2760*/  LOP3.LUT R3, R3, 0x3f, RZ, 0xc0, !PT ;  /* 0x0000003f03037812 */ /* 0x001fca00078ec0ff */
[----:B------:R-:W-:-:S05]  /*2770*/  IMAD R3, R3, UR6, RZ ;  /* 0x0000000603037c24 */ /* 0x000fca000f8e02ff */
[----:B------:R-:W-:-:S05]  /*2780*/  LEA.HI.X.SX32 R3, R3, UR15, 0x1, P4 ;  /* 0x0000000f03037c11 */ /* 0x000fca000a0f0eff */
[----:B------:R0:W-:Y:S04]  /*2790*/  STL.64 [R1+0xf58], R2 ;  /* 0x000f580201007387 */ /* 0x0001e80000100a00 */
[----:B------:R1:W-:Y:S04]  /*27a0*/  STL [R1+0x24], R14 ;  /* 0x0000240e01007387 */ /* 0x0003e80000100800 */
[----:B0-----:R-:W2:Y:S04]  /*27b0*/  LDL.LU R3, [R1+0xc] ;  /* 0x00000c0001037983 */ /* 0x001ea80000300800 */
[----:B------:R-:W3:Y:S01]  /*27c0*/  LDL.LU R2, [R1+0x8] ;  /* 0x0000080001027983 */ /* 0x000ee20000300800 */
[----:B-1----:R-:W-:-:S03]  /*27d0*/  SEL R14, R14, R29, !P3 ;  /* 0x0000001d0e0e7207 */ /* 0x002fc60005800000 */
[----:B------:R0:W-:Y:S04]  /*27e0*/  STL [R1+0x20], R9 ;  /* 0x0000200901007387 */ /* 0x0001e80000100800 */
[----:B0-----:R-:W2:Y:S04]  /*27f0*/  LDL.LU R9, [R1+0xfa0] ;  /* 0x000fa00001097983 */ /* 0x001ea80000300800 */
[----:B------:R0:W-:Y:S04]  /*2800*/  STL [R1+0x1c], R8 ;  /* 0x00001c0801007387 */ /* 0x0001e80000100800 */
[----:B0-----:R-:W2:Y:S04]  /*2810*/  LDL.LU R8, [R1+0xf9c] ;  /* 0x000f9c0001087983 */ /* 0x001ea80000300800 */
[----:B------:R0:W-:Y:S04]  /*2820*/  STL [R1+0x18], R28 ;  /* 0x0000181c01007387 */ /* 0x0001e80000100800 */
[----:B0-----:R-:W2:Y:S04]  /*2830*/  LDL.LU R28, [R1+0xf98] ;  /* 0x000f9800011c7983 */ /* 0x001ea80000300800 */
[----:B------:R-:W2:Y:S04]  /*2840*/  LDL.LU R29, [R1+0xf94] ;  /* 0x000f9400011d7983 */ /* 0x000ea80000300800 */
[----:B------:R0:W-:Y:S04]  /*2850*/  STL [R1+0xf84], R14 ;  /* 0x000f840e01007387 */ /* 0x0001e80000100800 */
[----:B0-----:R-:W2:Y:S04]  /*2860*/  LDL.LU R14, [R1+0x18] ;  /* 0x00001800010e7983 */ /* 0x001ea80000300800 */
[----:B--2---:R0:W-:Y:S04]  /*2870*/  STL [R1+0xf88], R14 ;  /* 0x000f880e01007387 */ /* 0x0041e80000100800 */
[----:B0-----:R-:W2:Y:S04]  /*2880*/  LDL.LU R14, [R1+0x1c] ;  /* 0x00001c00010e7983 */ /* 0x001ea80000300800 */
[----:B--2---:R0:W-:Y:S04]  /*2890*/  STL [R1+0xf8c], R14 ;  /* 0x000f8c0e01007387 */ /* 0x0041e80000100800 */
[----:B0-----:R-:W2:Y:S01]  /*28a0*/  LDL.LU R14, [R1+0x20] ;  /* 0x00002000010e7983 */ /* 0x001ea20000300800 */
[----:B------:R-:W-:-:S02]  /*28b0*/  @!P2 IMAD.MOV R7, RZ, RZ, -R7 ;  /* 0x000000ffff07a224 */ /* 0x000fc400078e0a07 */
[----:B------:R-:W-:Y:S01]  /*28c0*/  @!P1 IMAD.MOV R6, RZ, RZ, -R6 ;  /* 0x000000ffff069224 */ /* 0x000fe200078e0a06 */
[----:B--2---:R0:W-:Y:S04]  /*28d0*/  STL [R1+0xf90], R14 ;  /* 0x000f900e01007387 */ /* 0x0041e80000100800 */
[----:B0-----:R-:W4:Y:S01]  /*28e0*/  LDL.LU R14, [R1+0x24] ;  /* 0x00002400010e7983 */ /* 0x001f220000300800 */
[----:B------:R-:W-:Y:S02]  /*28f0*/  @!P5 IMAD.MOV R5, RZ, RZ, -R5 ;  /* 0x000000ffff05d224 */ /* 0x000fe400078e0a05 */
[----:B------:R-:W-:Y:S02]  /*2900*/  @!P6 IMAD.MOV R4, RZ, RZ, -R4 ;  /* 0x000000ffff04e224 */ /* 0x000fe400078e0a04 */
[----:B------:R-:W-:Y:S01]  /*2910*/  @!P0 IMAD.MOV R0, RZ, RZ, -R0 ;  /* 0x000000ffff008224 */ /* 0x000fe200078e0a00 */
[----:B----4-:R-:W-:-:S02]  /*2920*/  SEL R15, R14, R15, !P3 ;  /* 0x0000000f0e0f7207 */ /* 0x010fc40005800000 */
[C---:B------:R-:W-:Y:S02]  /*2930*/  SEL R3, R14.reuse, R3, !P3 ;  /* 0x000000030e037207 */ /* 0x040fe40005800000 */
[C---:B---3--:R-:W-:Y:S02]  /*2940*/  SEL R2, R14.reuse, R2, !P3 ;  /* 0x000000020e027207 */ /* 0x048fe40005800000 */
[C---:B------:R-:W-:Y:S02]  /*2950*/  SEL R29, R14.reuse, R29, !P3 ;  /* 0x0000001d0e1d7207 */ /* 0x040fe40005800000 */
[C---:B------:R-:W-:Y:S02]  /*2960*/  SEL R28, R14.reuse, R28, !P3 ;  /* 0x0000001c0e1c7207 */ /* 0x040fe40005800000 */
[C---:B------:R-:W-:Y:S02]  /*2970*/  SEL R8, R14.reuse, R8, !P3 ;  /* 0x000000080e087207 */ /* 0x040fe40005800000 */
[----:B------:R-:W-:-:S02]  /*2980*/  SEL R9, R14, R9, !P3 ;  /* 0x000000090e097207 */ /* 0x000fc40005800000 */
[C---:B------:R-:W-:Y:S02]  /*2990*/  SEL R10, R14.reuse, R10, !P3 ;  /* 0x0000000a0e0a7207 */ /* 0x040fe40005800000 */
[C---:B------:R-:W-:Y:S02]  /*29a0*/  SEL R11, R14.reuse, R11, !P3 ;  /* 0x0000000b0e0b7207 */ /* 0x040fe40005800000 */
        /* <DEDUP_REMOVED lines=18> */
[----:B------:R-:W-:Y:S02]  /*2ad0*/  SEL R0, R14, R0, !P3 ;  /* 0x000000000e007207 */ /* 0x000fe40005800000 */
[----:B------:R-:W2:Y:S02]  /*2ae0*/  LDL.LU R14, [R1+0xf90] ;  /* 0x000f9000010e7983 */ /* 0x000ea40000300800 */
[----:B--2---:R-:W-:-:S05]  /*2af0*/  IMAD R14, R14, UR7, RZ ;  /* 0x000000070e0e7c24 */ /* 0x004fca000f8e02ff */
[----:B------:R0:W-:Y:S04]  /*2b00*/  STL [R1+0x8], R14 ;  /* 0x0000080e01007387 */ /* 0x0001e80000100800 */
[----:B0-----:R-:W2:Y:S02]  /*2b10*/  LDL.LU R14, [R1+0xf8c] ;  /* 0x000f8c00010e7983 */ /* 0x001ea40000300800 */
[----:B--2---:R-:W-:-:S05]  /*2b20*/  IMAD R14, R14, UR7, RZ ;  /* 0x000000070e0e7c24 */ /* 0x004fca000f8e02ff */
[----:B------:R0:W-:Y:S04]  /*2b30*/  STL [R1+0xc], R14 ;  /* 0x00000c0e01007387 */ /* 0x0001e80000100800 */
[----:B0-----:R-:W2:Y:S02]  /*2b40*/  LDL.LU R14, [R1+0xf88] ;  /* 0x000f8800010e7983 */ /* 0x001ea40000300800 */
[----:B--2---:R-:W-:-:S05]  /*2b50*/  IMAD R14, R14, UR7, RZ ;  /* 0x000000070e0e7c24 */ /* 0x004fca000f8e02ff */
[----:B------:R0:W-:Y:S04]  /*2b60*/  STL [R1+0x8c], R14 ;  /* 0x00008c0e01007387 */ /* 0x0001e80000100800 */
[----:B0-----:R-:W2:Y:S01]  /*2b70*/  LDL.LU R14, [R1+0xf84] ;  /* 0x000f8400010e7983 */ /* 0x001ea20000300800 */
[----:B------:R-:W-:Y:S02]  /*2b80*/  IMAD R15, R15, UR7, RZ ;  /* 0x000000070f0f7c24 */ /* 0x000fe4000f8e02ff */
[----:B------:R-:W-:Y:S02]  /*2b90*/  IMAD R3, R3, UR7, RZ ;  /* 0x0000000703037c24 */ /* 0x000fe4000f8e02ff */
[----:B------:R-:W-:Y:S02]  /*2ba0*/  IMAD R2, R2, UR7, RZ ;  /* 0x0000000702027c24 */ /* 0x000fe4000f8e02ff */
[----:B------:R-:W-:-:S02]  /*2bb0*/  IMAD R29, R29, UR7, RZ ;  /* 0x000000071d1d7c24 */ /* 0x000fc4000f8e02ff */
[----:B------:R-:W-:Y:S02]  /*2bc0*/  IMAD R25, R25, UR7, RZ ;  /* 0x0000000719197c24 */ /* 0x000fe4000f8e02ff */
[----:B--2---:R-:W-:-:S05]  /*2bd0*/  IMAD R14, R14, UR7, RZ ;  /* 0x000000070e0e7c24 */ /* 0x004fca000f8e02ff */
[----:B------:R0:W-:Y:S04]  /*2be0*/  STL [R1+0x94], R14 ;  /* 0x0000940e01007387 */ /* 0x0001e80000100800 */
[----:B0-----:R-:W2:Y:S04]  /*2bf0*/  LDL.LU R14, [R1+0xf80] ;  /* 0x000f8000010e7983 */ /* 0x001ea80000300800 */
[----:B------:R0:W-:Y:S04]  /*2c00*/  STL [R1+0x9c], R15 ;  /* 0x00009c0f01007387 */ /* 0x0001e80000100800 */
[----:B0-----:R-:W2:Y:S04]  /*2c10*/  LDL.LU R15, [R1+0xf7c] ;  /* 0x000f7c00010f7983 */ /* 0x001ea80000300800 */
[----:B------:R0:W-:Y:S04]  /*2c20*/  STL [R1+0xa4], R3 ;  /* 0x0000a40301007387 */ /* 0x0001e80000100800 */
[----:B------:R1:W-:Y:S01]  /*2c30*/  STL [R1+0xac], R2 ;  /* 0x0000ac0201007387 */ /* 0x0003e20000100800 */
[----:B0-----:R-:W-:-:S03]  /*2c40*/  IMAD R3, R28, UR7, RZ ;  /* 0x000000071c037c24 */ /* 0x001fc6000f8e02ff */
[----:B------:R-:W-:Y:S01]  /*2c50*/  STL [R1+0xb4], R29 ;  /* 0x0000b41d01007387 */ /* 0x000fe20000100800 */
[----:B-1----:R-:W-:-:S03]  /*2c60*/  IMAD R2, R8, UR7, RZ ;  /* 0x0000000708027c24 */ /* 0x002fc6000f8e02ff */
[----:B------:R0:W-:Y:S01]  /*2c70*/  STL [R1+0xbc], R3 ;  /* 0x0000bc0301007387 */ /* 0x0001e20000100800 */
[----:B------:R-:W-:-:S03]  /*2c80*/  IMAD R8, R9, UR7, RZ ;  /* 0x0000000709087c24 */ /* 0x000fc6000f8e02ff */
[----:B------:R1:W-:Y:S01]  /*2c90*/  STL [R1+0xc0], R2 ;  /* 0x0000c00201007387 */ /* 0x0003e20000100800 */
[----:B0-----:R-:W-:-:S03]  /*2ca0*/  IMAD R3, R10, UR7, RZ ;  /* 0x000000070a037c24 */ /* 0x001fc6000f8e02ff */
[----:B------:R0:W-:Y:S01]  /*2cb0*/  STL [R1+0xc4], R8 ;  /* 0x0000c40801007387 */ /* 0x0001e20000100800 */
[----:B-1----:R-:W-:-:S03]  /*2cc0*/  IMAD R2, R11, UR7, RZ ;  /* 0x000000070b027c24 */ /* 0x002fc6000f8e02ff */
[----:B------:R1:W-:Y:S01]  /*2cd0*/  STL [R1+0xc8], R3 ;  /* 0x0000c80301007387 */ /* 0x0003e20000100800 */
[----:B0-----:R-:W-:-:S03]  /*2ce0*/  IMAD R8, R12, UR7, RZ ;  /* 0x000000070c087c24 */ /* 0x001fc6000f8e02ff */
[----:B------:R0:W-:Y:S01]  /*2cf0*/  STL [R1+0xcc], R2 ;  /* 0x0000cc0201007387 */ /* 0x0001e20000100800 */
[----:B-1----:R-:W-:-:S03]  /*2d00*/  IMAD R3, R13, UR7, RZ ;  /* 0x000000070d037c24 */ /* 0x002fc6000f8e02ff */
[----:B------:R-:W-:Y:S04]  /*2d10*/  STL [R1+0xd8], R8 ;  /* 0x0000d80801007387 */ /* 0x000fe80000100800 */
[----:B------:R-:W3:Y:S01]  /*2d20*/  LDL.LU R13, [R1+0xc] ;  /* 0x00000c00010d7983 */ /* 0x000ee20000300800 */
[----:B0-----:R-:W-:-:S03]  /*2d30*/  IMAD R2, R16, UR7, RZ ;  /* 0x0000000710027c24 */ /* 0x001fc6000f8e02ff */
[----:B------:R-:W-:Y:S04]  /*2d40*/  STL [R1+0xdc], R3 ;  /* 0x0000dc0301007387 */ /* 0x000fe80000100800 */
[----:B------:R-:W4:Y:S04]  /*2d50*/  LDL.LU R28, [R1+0x8c] ;  /* 0x00008c00011c7983 */ /* 0x000f280000300800 */
[----:B------:R0:W-:Y:S04]  /*2d60*/  STL [R1+0xe0], R2 ;  /* 0x0000e00201007387 */ /* 0x0001e80000100800 */
[----:B------:R-:W2:Y:S04]  /*2d70*/  LDL.LU R29, [R1+0x94] ;  /* 0x00009400011d7983 */ /* 0x000ea80000300800 */
[----:B------:R-:W2:Y:S01]  /*2d80*/  LDL.LU R11, [R1+0x9c] ;  /* 0x00009c00010b7983 */ /* 0x000ea20000300800 */
[----:B0-----:R-:W-:-:S03]  /*2d90*/  IMAD R2, R17, UR7, RZ ;  /* 0x0000000711027c24 */ /* 0x001fc6000f8e02ff */
[----:B------:R-:W2:Y:S01]  /*2da0*/  LDL.LU R9, [R1+0xa4] ;  /* 0x0000a40001097983 */ /* 0x000ea20000300800 */
[----:B------:R-:W-:-:S03]  /*2db0*/  IMAD R3, R18, UR7, RZ ;  /* 0x0000000712037c24 */ /* 0x000fc6000f8e02ff */
[----:B------:R-:W2:Y:S04]  /*2dc0*/  LDL.LU R8, [R1+0xac] ;  /* 0x0000ac0001087983 */ /* 0x000ea80000300800 */
[----:B------:R-:W2:Y:S04]  /*2dd0*/  LDL.LU R10, [R1+0xb4] ;  /* 0x0000b400010a7983 */ /* 0x000ea80000300800 */
[----:B------:R-:W2:Y:S04]  /*2de0*/  LDL.LU R12, [R1+0xbc] ;  /* 0x0000bc00010c7983 */ /* 0x000ea80000300800 */
[----:B------:R-:W2:Y:S04]  /*2df0*/  LDL.LU R16, [R1+0xc4] ;  /* 0x0000c40001107983 */ /* 0x000ea80000300800 */
[----:B------:R-:W2:Y:S04]  /*2e00*/  LDL.LU R17, [R1+0xc0] ;  /* 0x0000c00001117983 */ /* 0x000ea80000300800 */
[----:B------:R0:W-:Y:S04]  /*2e10*/  STL [R1+0xe4], R2 ;  /* 0x0000e40201007387 */ /* 0x0001e80000100800 */
[----:B------:R-:W2:Y:S04]  /*2e20*/  LDL.LU R18, [R1+0xc8] ;  /* 0x0000c80001127983 */ /* 0x000ea80000300800 */
[----:B------:R1:W-:Y:S01]  /*2e30*/  STL [R1+0xf0], R3 ;  /* 0x0000f00301007387 */ /* 0x0003e20000100800 */
[----:B0-----:R-:W-:-:S03]  /*2e40*/  IMAD R2, R19, UR7, RZ ;  /* 0x0000000713027c24 */ /* 0x001fc6000f8e02ff */
[----:B------:R-:W2:Y:S04]  /*2e50*/  LDL.LU R19, [R1+0x8] ;  /* 0x0000080001137983 */ /* 0x000ea80000300800 */
[----:B------:R0:W-:Y:S01]  /*2e60*/  STL [R1+0xf4], R2 ;  /* 0x0000f40201007387 */ /* 0x0001e20000100800 */
[----:B-1----:R-:W-:-:S03]  /*2e70*/  IMAD R3, R20, UR7, RZ ;  /* 0x0000000714037c24 */ /* 0x002fc6000f8e02ff */
[----:B------:R-:W2:Y:S04]  /*2e80*/  LDL.LU R20, [R1+0xcc] ;  /* 0x0000cc0001147983 */ /* 0x000ea80000300800 */
[----:B------:R1:W-:Y:S01]  /*2e90*/  STL [R1+0xf8], R3 ;  /* 0x0000f80301007387 */ /* 0x0003e20000100800 */
[----:B0-----:R-:W-:Y:S02]  /*2ea0*/  IMAD R2, R21, UR7, RZ ;  /* 0x0000000715027c24 */ /* 0x001fe4000f8e02ff */
[----:B-1----:R-:W-:Y:S02]  /*2eb0*/  IMAD R3, R22, UR7, RZ ;  /* 0x0000000716037c24 */ /* 0x002fe4000f8e02ff */
[----:B------:R-:W2:Y:S04]  /*2ec0*/  LDL.LU R22, [R1+0xd8] ;  /* 0x0000d80001167983 */ /* 0x000ea80000300800 */
[----:B------:R0:W-:Y:S01]  /*2ed0*/  STL [R1+0xfc], R2 ;  /* 0x0000fc0201007387 */ /* 0x0001e20000100800 */
[----:B------:R-:W-:-:S03]  /*2ee0*/  IMAD R21, R26, UR7, RZ ;  /* 0x000000071a157c24 */ /* 0x000fc6000f8e02ff */
[----:B------:R1:W-:Y:S01]  /*2ef0*/  STL [R1+0x108], R3 ;  /* 0x0001080301007387 */ /* 0x0003e20000100800 */
[----:B0-----:R-:W-:Y:S02]  /*2f00*/  IMAD R2, R23, UR7, RZ ;  /* 0x0000000717027c24 */ /* 0x001fe4000f8e02ff */
[----:B------:R-:W-:Y:S02]  /*2f10*/  IMAD R23, R24, UR7, RZ ;  /* 0x0000000718177c24 */ /* 0x000fe4000f8e02ff */
[----:B------:R-:W2:Y:S01]  /*2f20*/  LDL.LU R24, [R1+0xdc] ;  /* 0x0000dc0001187983 */ /* 0x000ea20000300800 */
[----:B-1----:R-:W-:-:S03]  /*2f30*/  IMAD R3, R27, UR7, RZ ;  /* 0x000000071b037c24 */ /* 0x002fc6000f8e02ff */
[----:B------:R0:W-:Y:S04]  /*2f40*/  STL [R1+0x10c], R2 ;  /* 0x00010c0201007387 */ /* 0x0001e80000100800 */
[----:B------:R-:W-:Y:S04]  /*2f50*/  STL [R1+0x110], R23 ;  /* 0x0001101701007387 */ /* 0x000fe80000100800 */
[----:B------:R-:W2:Y:S01]  /*2f60*/  LDL.LU R26, [R1+0xe0] ;  /* 0x0000e000011a7983 */ /* 0x000ea20000300800 */
[----:B0-----:R-:W-:-:S03]  /*2f70*/  IMAD R2, R7, UR7, RZ ;  /* 0x0000000707027c24 */ /* 0x001fc6000f8e02ff */
[----:B------:R-:W2:Y:S04]  /*2f80*/  LDL R27, [R1+0x10c] ;  /* 0x00010c00011b7983 */ /* 0x000ea80000100800 */
[----:B------:R-:W-:Y:S04]  /*2f90*/  STL [R1+0xb8], R25 ;  /* 0x0000b81901007387 */ /* 0x000fe80000100800 */
[----:B------:R-:W2:Y:S04]  /*2fa0*/  LDL R7, [R1+0x108] ;  /* 0x0001080001077983 */ /* 0x000ea80000100800 */
[----:B------:R-:W-:Y:S04]  /*2fb0*/  STL [R1+0xb0], R21 ;  /* 0x0000b01501007387 */ /* 0x000fe80000100800 */
[----:B------:R-:W-:Y:S04]  /*2fc0*/  STL [R1+0xa8], R3 ;  /* 0x0000a80301007387 */ /* 0x000fe80000100800 */
[----:B------:R-:W-:Y:S04]  /*2fd0*/  STL [R1+0xa0], R2 ;  /* 0x0000a00201007387 */ /* 0x000fe80000100800 */
[----:B------:R0:W-:Y:S04]  /*2fe0*/  STL [R1+0xf60], R2 ;  /* 0x000f600201007387 */ /* 0x0001e80000100800 */
[----:B0-----:R-:W2:Y:S04]  /*2ff0*/  LDL R2, [R1+0xfc] ;  /* 0x0000fc0001027983 */ /* 0x001ea80000100800 */
[----:B------:R0:W-:Y:S04]  /*3000*/  STL [R1+0xf64], R3 ;  /* 0x000f640301007387 */ /* 0x0001e80000100800 */
[----:B0-----:R-:W3:Y:S04]  /*3010*/  LDL R3, [R1+0xf8] ;  /* 0x0000f80001037983 */ /* 0x001ee80000100800 */
[----:B--2---:R0:W-:Y:S04]  /*3020*/  STL [R1+0xf68], R2 ;  /* 0x000f680201007387 */ /* 0x0041e80000100800 */
[----:B0-----:R-:W2:Y:S04]  /*3030*/  LDL R2, [R1+0xf4] ;  /* 0x0000f40001027983 */ /* 0x001ea80000100800 */
[----:B---3--:R0:W-:Y:S04]  /*3040*/  STL [R1+0xf6c], R3 ;  /* 0x000f6c0301007387 */ /* 0x0081e80000100800 */
[----:B0-----:R-:W3:Y:S04]  /*3050*/  LDL R3, [R1+0xf0] ;  /* 0x0000f00001037983 */ /* 0x001ee80000100800 */
[----:B--2---:R0:W-:Y:S04]  /*3060*/  STL [R1+0xf70], R2 ;  /* 0x000f700201007387 */ /* 0x0041e80000100800 */
[----:B0-----:R-:W2:Y:S01]  /*3070*/  LDL R2, [R1+0xe4] ;  /* 0x0000e40001027983 */ /* 0x001ea20000100800 */
[----:B------:R-:W-:-:S02]  /*3080*/  IMAD R6, R6, UR7, RZ ;  /* 0x0000000706067c24 */ /* 0x000fc4000f8e02ff */
[----:B------:R-:W-:Y:S01]  /*3090*/  IMAD R5, R5, UR7, RZ ;  /* 0x0000000705057c24 */ /* 0x000fe2000f8e02ff */
[----:B---3--:R-:W-:Y:S01]  /*30a0*/  STL [R1+0xf74], R3 ;  /* 0x000f740301007387 */ /* 0x008fe20000100800 */
[----:B------:R-:W-:-:S03]  /*30b0*/  IMAD R4, R4, UR7, RZ ;  /* 0x0000000704047c24 */ /* 0x000fc6000f8e02ff */
[----:B--2---:R0:W-:Y:S04]  /*30c0*/  STL [R1+0xf78], R2 ;  /* 0x000f780201007387 */ /* 0x0041e80000100800 */
[----:B------:R-:W-:Y:S01]  /*30d0*/  STL [R1+0x98], R6 ;  /* 0x0000980601007387 */ /* 0x000fe20000100800 */
[----:B0-----:R-:W-:-:S03]  /*30e0*/  IMAD.WIDE R2, R19, 0x2, R14 ;  /* 0x0000000213027825 */ /* 0x001fc600078e020e */
[----:B------:R-:W-:Y:S04]  /*30f0*/  STL [R1+0x90], R5 ;  /* 0x0000900501007387 */ /* 0x000fe80000100800 */
[----:B------:R0:W-:Y:S04]  /*3100*/  STL.64 [R1+0x80], R2 ;  /* 0x0000800201007387 */ /* 0x0001e80000100a00 */
[----:B------:R-:W-:Y:S01]  /*3110*/  STL [R1+0x88], R4 ;  /* 0x0000880401007387 */ /* 0x000fe20000100800 */
[----:B0-----:R-:W-:-:S05]  /*3120*/  IMAD.WIDE R2, R13, 0x2, R14 ;  /* 0x000000020d027825 */ /* 0x001fca00078e020e */
[----:B------:R4:W-:Y:S02]  /*3130*/  STL.64 [R1+0x78], R2 ;  /* 0x0000780201007387 */ /* 0x0009e40000100a00 */
[----:B----4-:R-:W-:-:S05]  /*3140*/  IMAD.WIDE R2, R28, 0x2, R14 ;  /* 0x000000021c027825 */ /* 0x010fca00078e020e */
[----:B------:R0:W-:Y:S02]  /*3150*/  STL.64 [R1+0x70], R2 ;  /* 0x0000700201007387 */ /* 0x0001e40000100a00 */
[----:B0-----:R-:W-:-:S05]  /*3160*/  IMAD.WIDE R2, R29, 0x2, R14 ;  /* 0x000000021d027825 */ /* 0x001fca00078e020e */
        /* <DEDUP_REMOVED lines=24> */
[----:B------:R0:W-:Y:S04]  /*32f0*/  STL.64 [R1+0xe8], R2 ;  /* 0x0000e80201007387 */ /* 0x0001e80000100a00 */
[----:B0-----:R-:W2:Y:S02]  /*3300*/  LDL.LU R2, [R1+0xf78] ;  /* 0x000f780001027983 */ /* 0x001ea40000300800 */
[----:B--2---:R-:W-:-:S05]  /*3310*/  IMAD.WIDE R2, R2, 0x2, R14 ;  /* 0x0000000202027825 */ /* 0x004fca00078e020e */
        /* <DEDUP_REMOVED lines=26> */
[----:B0-----:R-:W2:Y:S01]  /*34c0*/  LDL.LU R2, [R1+0xf60] ;  /* 0x000f600001027983 */ /* 0x001ea20000300800 */
[----:B------:R-:W-:-:S04]  /*34d0*/  IMAD.WIDE R6, R6, 0x2, R14 ;  /* 0x0000000206067825 */ /* 0x000fc800078e020e */
[----:B--2---:R-:W-:-:S05]  /*34e0*/  IMAD.WIDE R2, R2, 0x2, R14 ;  /* 0x0000000202027825 */ /* 0x004fca00078e020e */
[----:B------:R0:W-:Y:S04]  /*34f0*/  STL.64 [R1+0x170], R2 ;  /* 0x0001700201007387 */ /* 0x0001e80000100a00 */
[----:B0-----:R-:W2:Y:S04]  /*3500*/  LDL.LU.64 R2, [R1+0xf58] ;  /* 0x000f580001027983 */ /* 0x001ea80000300a00 */
[----:B------:R0:W-:Y:S01]  /*3510*/  STL.64 [R1+0x178], R6 ;  /* 0x0001780601007387 */ /* 0x0001e20000100a00 */
[----:B------:R-:W-:Y:S01]  /*3520*/  IMAD R0, R0, UR7, RZ ;  /* 0x0000000700007c24 */ /* 0x000fe2000f8e02ff */
[----:B------:R-:W1:Y:S01]  /*3530*/  LDCU UR7, c[0x0][0x3a4] ;  /* 0x00007480ff0777ac */ /* 0x000e620008000800 */
[----:B0-----:R-:W-:-:S05]  /*3540*/  IMAD.WIDE R6, R5, 0x2, R14 ;  /* 0x0000000205067825 */ /* 0x001fca00078e020e */
[----:B------:R0:W-:Y:S02]  /*3550*/  STL.64 [R1+0x180], R6 ;  /* 0x0001800601007387 */ /* 0x0001e40000100a00 */
[----:B0-----:R-:W-:-:S04]  /*3560*/  IMAD.WIDE R6, R4, 0x2, R14 ;  /* 0x0000000204067825 */ /* 0x001fc800078e020e */
[----:B------:R-:W-:Y:S01]  /*3570*/  IMAD.WIDE R4, R0, 0x2, R14 ;  /* 0x0000000200047825 */ /* 0x000fe200078e020e */
[----:B------:R0:W-:Y:S04]  /*3580*/  STL.64 [R1+0x188], R6 ;  /* 0x0001880601007387 */ /* 0x0001e80000100a00 */
[----:B------:R3:W-:Y:S01]  /*3590*/  STL.64 [R1+0x190], R4 ;  /* 0x0001900401007387 */ /* 0x0007e20000100a00 */
[----:B--2---:R-:W-:-:S04]  /*35a0*/  IMAD.WIDE R14, R19, 0x2, R2 ;  /* 0x00000002130e7825 */ /* 0x004fc800078e0202 */
[----:B0-----:R-:W-:-:S04]  /*35b0*/  IMAD.WIDE R6, R13, 0x2, R2 ;  /* 0x000000020d067825 */ /* 0x001fc800078e0202 */
[--C-:B---3--:R-:W-:Y:S01]  /*35c0*/  IMAD.WIDE R4, R28, 0x2, R2.reuse ;  /* 0x000000021c047825 */ /* 0x108fe200078e0202 */
[----:B------:R-:W-:Y:S03]  /*35d0*/  STL.64 [R1+0x10], R14 ;  /* 0x0000100e01007387 */ /* 0x000fe60000100a00 */
[--C-:B------:R-:W-:Y:S01]  /*35e0*/  IMAD.WIDE R28, R29, 0x2, R2.reuse ;  /* 0x000000021d1c7825 */ /* 0x100fe200078e0202 */
[----:B------:R0:W-:Y:S04]  /*35f0*/  STL.64 [R1+0x8], R6 ;  /* 0x0000080601007387 */ /* 0x0001e80000100a00 */
[----:B------:R-:W-:Y:S04]  /*3600*/  STL.64 [R1+0xef8], R28 ;  /* 0x000ef81c01007387 */ /* 0x000fe80000100a00 */
[----:B------:R2:W-:Y:S01]  /*3610*/  STL.64 [R1], R4 ;  /* 0x0000000401007387 */ /* 0x0005e20000100a00 */
[----:B------:R-:W-:-:S04]  /*3620*/  IMAD.WIDE R12, R12, 0x2, R2 ;  /* 0x000000020c0c7825 */ /* 0x000fc800078e0202 */
[----:B0-----:R-:W-:-:S04]  /*3630*/  IMAD.WIDE R6, R9, 0x2, R2 ;  /* 0x0000000209067825 */ /* 0x001fc800078e0202 */
[----:B------:R-:W-:-:S04]  /*3640*/  IMAD.WIDE R8, R8, 0x2, R2 ;  /* 0x0000000208087825 */ /* 0x000fc800078e0202 */
[----:B--2---:R-:W-:-:S04]  /*3650*/  IMAD.WIDE R4, R11, 0x2, R2 ;  /* 0x000000020b047825 */ /* 0x004fc800078e0202 */
[--C-:B------:R-:W-:Y:S01]  /*3660*/  IMAD.WIDE R10, R10, 0x2, R2.reuse ;  /* 0x000000020a0a7825 */ /* 0x100fe200078e0202 */
[----:B------:R0:W-:Y:S03]  /*3670*/  STL.64 [R1+0xef0], R4 ;  /* 0x000ef00401007387 */ /* 0x0001e60000100a00 */
[--C-:B------:R-:W-:Y:S01]  /*3680*/  IMAD.WIDE R14, R17, 0x2, R2.reuse ;  /* 0x00000002110e7825 */ /* 0x100fe200078e0202 */
[----:B------:R-:W-:Y:S03]  /*3690*/  STL.64 [R1+0xee8], R6 ;  /* 0x000ee80601007387 */ /* 0x000fe60000100a00 */
[--C-:B------:R-:W-:Y:S01]  /*36a0*/  IMAD.WIDE R16, R16, 0x2, R2.reuse ;  /* 0x0000000210107825 */ /* 0x100fe200078e0202 */
[----:B------:R-:W-:Y:S04]  /*36b0*/  STL.64 [R1+0xf00], R8 ;  /* 0x000f000801007387 */ /* 0x000fe80000100a00 */
[----:B------:R-:W-:Y:S04]  /*36c0*/  STL.64 [R1+0xee0], R10 ;  /* 0x000ee00a01007387 */ /* 0x000fe80000100a00 */
[----:B------:R-:W-:Y:S04]  /*36d0*/  STL.64 [R1+0xf08], R12 ;  /* 0x000f080c01007387 */ /* 0x000fe80000100a00 */
[----:B------:R-:W-:Y:S04]  /*36e0*/  STL.64 [R1+0xf10], R14 ;  /* 0x000f100e01007387 */ /* 0x000fe80000100a00 */
[----:B------:R-:W-:Y:S04]  /*36f0*/  STL.64 [R1+0xf18], R16 ;  /* 0x000f181001007387 */ /* 0x000fe80000100a00 */
[----:B------:R-:W2:Y:S04]  /*3700*/  LDL.LU R28, [R1+0xe4] ;  /* 0x0000e400011c7983 */ /* 0x000ea80000300800 */
[----:B------:R-:W3:Y:S04]  /*3710*/  LDL.LU R29, [R1+0xf0] ;  /* 0x0000f000011d7983 */ /* 0x000ee80000300800 */
[----:B0-----:R-:W4:Y:S04]  /*3720*/  LDL.LU R4, [R1+0xfc] ;  /* 0x0000fc0001047983 */ /* 0x001f280000300800 */
[----:B------:R-:W2:Y:S04]  /*3730*/  LDL.LU R5, [R1+0x108] ;  /* 0x0001080001057983 */ /* 0x000ea80000300800 */
[----:B--2---:R0:W-:Y:S04]  /*3740*/  STL [R1+0xf4c], R5 ;  /* 0x000f4c0501007387 */ /* 0x0041e80000100800 */
[----:B0-----:R-:W2:Y:S04]  /*3750*/  LDL.LU R5, [R1+0xf8] ;  /* 0x0000f80001057983 */ /* 0x001ea80000300800 */
[----:B----4-:R0:W-:Y:S04]  /*3760*/  STL [R1+0xf50], R4 ;  /* 0x000f500401007387 */ /* 0x0101e80000100800 */
[----:B0-----:R-:W4:Y:S04]  /*3770*/  LDL.LU R4, [R1+0xf4] ;  /* 0x0000f40001047983 */ /* 0x001f280000300800 */
[----:B--2---:R-:W-:Y:S04]  /*3780*/  STL [R1+0xf54], R5 ;  /* 0x000f540501007387 */ /* 0x004fe80000100800 */
[----:B------:R-:W2:Y:S04]  /*3790*/  LDL.LU R6, [R1+0xb8] ;  /* 0x0000b80001067983 */ /* 0x000ea80000300800 */
[----:B------:R-:W2:Y:S04]  /*37a0*/  LDL.LU R7, [R1+0xb0] ;  /* 0x0000b00001077983 */ /* 0x000ea80000300800 */
[----:B--2---:R0:W-:Y:S04]  /*37b0*/  STL [R1+0xf40], R7 ;  /* 0x000f400701007387 */ /* 0x0041e80000100800 */
[----:B0-----:R-:W2:Y:S04]  /*37c0*/  LDL.LU R7, [R1+0x110] ;  /* 0x0001100001077983 */ /* 0x001ea80000300800 */
[----:B------:R0:W-:Y:S04]  /*37d0*/  STL [R1+0xf44], R6 ;  /* 0x000f440601007387 */ /* 0x0001e80000100800 */
[----:B0-----:R-:W3:Y:S04]  /*37e0*/  LDL.LU R6, [R1+0x10c] ;  /* 0x00010c0001067983 */ /* 0x001ee80000300800 */
[----:B--2---:R-:W-:Y:S04]  /*37f0*/  STL [R1+0xf48], R7 ;  /* 0x000f480701007387 */ /* 0x004fe80000100800 */
[----:B------:R-:W2:Y:S04]  /*3800*/  LDL.LU.64 R10, [R1+0x80] ;  /* 0x00008000010a7983 */ /* 0x000ea80000300a00 */
[----:B--2---:R0:W-:Y:S04]  /*3810*/  STL.64 [R1+0xf28], R10 ;  /* 0x000f280a01007387 */ /* 0x0041e80000100a00 */
[----:B0-----:R-:W2:Y:S04]  /*3820*/  LDL.LU R10, [R1+0x90] ;  /* 0x00009000010a7983 */ /* 0x001ea80000300800 */
[----:B------:R-:W2:Y:S01]  /*3830*/  LDL.LU R11, [R1+0x88] ;  /* 0x00008800010b7983 */ /* 0x000ea20000300800 */
[----:B------:R-:W-:-:S03]  /*3840*/  IMAD.WIDE R18, R18, 0x2, R2 ;  /* 0x0000000212127825 */ /* 0x000fc600078e0202 */
[----:B--2---:R0:W-:Y:S04]  /*3850*/  STL [R1+0xf30], R11 ;  /* 0x000f300b01007387 */ /* 0x0041e80000100800 */
[----:B0-----:R-:W2:Y:S04]  /*3860*/  LDL.LU R11, [R1+0x98] ;  /* 0x00009800010b7983 */ /* 0x001ea80000300800 */
[----:B------:R0:W-:Y:S04]  /*3870*/  STL [R1+0xf34], R10 ;  /* 0x000f340a01007387 */ /* 0x0001e80000100800 */
[----:B0-----:R-:W2:Y:S01]  /*3880*/  LDL.LU R10, [R1+0xa0] ;  /* 0x0000a000010a7983 */ /* 0x001ea20000300800 */
[----:B------:R-:W-:-:S04]  /*3890*/  IMAD.WIDE R8, R28, 0x2, R2 ;  /* 0x000000021c087825 */ /* 0x000fc800078e0202 */
[----:B---3--:R-:W-:-:S04]  /*38a0*/  IMAD.WIDE R28, R29, 0x2, R2 ;  /* 0x000000021d1c7825 */ /* 0x008fc800078e0202 */
[--C-:B----4-:R-:W-:Y:S01]  /*38b0*/  IMAD.WIDE R4, R4, 0x2, R2.reuse ;  /* 0x0000000204047825 */ /* 0x110fe200078e0202 */
[----:B--2---:R0:W-:Y:S04]  /*38c0*/  STL [R1+0xf38], R11 ;  /* 0x000f380b01007387 */ /* 0x0041e80000100800 */
[----:B0-----:R-:W2:Y:S04]  /*38d0*/  LDL.LU R11, [R1+0xa8] ;  /* 0x0000a800010b7983 */ /* 0x001ea80000300800 */
[----:B------:R-:W-:Y:S04]  /*38e0*/  STL [R1+0xf3c], R10 ;  /* 0x000f3c0a01007387 */ /* 0x000fe80000100800 */
[----:B------:R0:W-:Y:S04]  /*38f0*/  STL.64 [R1+0xf20], R18 ;  /* 0x000f201201007387 */ /* 0x0001e80000100a00 */
[----:B0-----:R-:W3:Y:S04]  /*3900*/  LDL.LU.64 R18, [R1+0x10] ;  /* 0x0000100001127983 */ /* 0x001ee80000300a00 */
[----:B------:R-:W4:Y:S04]  /*3910*/  LDL.LU.64 R16, [R1+0x78] ;  /* 0x0000780001107983 */ /* 0x000f280000300a00 */
[----:B------:R-:W2:Y:S04]  /*3920*/  LDL.LU.64 R14, [R1+0x8] ;  /* 0x00000800010e7983 */ /* 0x000ea80000300a00 */
[----:B------:R-:W2:Y:S04]  /*3930*/  LDL.LU.64 R12, [R1+0x70] ;  /* 0x00007000010c7983 */ /* 0x000ea80000300a00 */
[----:B------:R0:W-:Y:S04]  /*3940*/  STL.64 [R1+0xc0], R8 ;  /* 0x0000c00801007387 */ /* 0x0001e80000100a00 */
[----:B0-----:R-:W2:Y:S04]  /*3950*/  LDL.LU.64 R8, [R1] ;  /* 0x0000000001087983 */ /* 0x001ea80000300a00 */
[----:B------:R0:W-:Y:S04]  /*3960*/  STL.64 [R1+0xc8], R28 ;  /* 0x0000c81c01007387 */ /* 0x0001e80000100a00 */
[----:B0-----:R-:W2:Y:S04]  /*3970*/  LDL.LU.64 R28, [R1+0x68] ;  /* 0x00006800011c7983 */ /* 0x001ea80000300a00 */
[----:B------:R0:W-:Y:S04]  /*3980*/  STL.64 [R1+0xd8], R4 ;  /* 0x0000d80401007387 */ /* 0x0001e80000100a00 */
[----:B0-----:R-:W2:Y:S02]  /*3990*/  LDL.LU R5, [R1+0xf54] ;  /* 0x000f540001057983 */ /* 0x001ea40000300800 */
[----:B--2---:R-:W-:-:S05]  /*39a0*/  IMAD.WIDE R4, R5, 0x2, R2 ;  /* 0x0000000205047825 */ /* 0x004fca00078e0202 */
        /* <DEDUP_REMOVED lines=34> */
[----:B0-----:R-:W2:Y:S01]  /*3bd0*/  LDL.LU.64 R10, [R1+0xf28] ;  /* 0x000f2800010a7983 */ /* 0x001ea20000300a00 */
[----:B------:R-:W-:-:S04]  /*3be0*/  IMAD.WIDE R20, R20, 0x2, R2 ;  /* 0x0000000214147825 */ /* 0x000fc800078e0202 */
[----:B------:R-:W-:-:S04]  /*3bf0*/  IMAD.WIDE R22, R22, 0x2, R2 ;  /* 0x0000000216167825 */ /* 0x000fc800078e0202 */
[----:B------:R-:W-:-:S04]  /*3c00*/  IMAD.WIDE R24, R24, 0x2, R2 ;  /* 0x0000000218187825 */ /* 0x000fc800078e0202 */
[----:B------:R-:W-:-:S04]  /*3c10*/  IMAD.WIDE R26, R26, 0x2, R2 ;  /* 0x000000021a1a7825 */ /* 0x000fc800078e0202 */
[----:B------:R-:W-:-:S05]  /*3c20*/  IMAD.WIDE R2, R0, 0x2, R2 ;  /* 0x0000000200027825 */ /* 0x000fca00078e0202 */
[----:B------:R0:W-:Y:S04]  /*3c30*/  STL.64 [R1+0x158], R2 ;  /* 0x0001580201007387 */ /* 0x0001e80000100a00 */
[----:B0-----:R-:W4:Y:S01]  /*3c40*/  LDL R3, [R1+0x1d4] ;  /* 0x0001d40001037983 */ /* 0x001f220000100800 */
[----:B--2---:R-:W-:-:S03]  /*3c50*/  IMAD.MOV.U32 R0, RZ, RZ, R11 ;  /* 0x000000ffff007224 */ /* 0x004fc600078e000b */
[----:B------:R0:W-:Y:S04]  /*3c60*/  STL [R1+0xeb0], R10 ;  /* 0x000eb00a01007387 */ /* 0x0001e80000100800 */
[----:B---3--:R-:W-:Y:S04]  /*3c70*/  STL [R1+0xeac], R18 ;  /* 0x000eac1201007387 */ /* 0x008fe80000100800 */
[----:B------:R2:W-:Y:S04]  /*3c80*/  STL [R1+0xea8], R0 ;  /* 0x000ea80001007387 */ /* 0x0005e80000100800 */
[----:B0-----:R-:W3:Y:S01]  /*3c90*/  LDL.LU.64 R10, [R1+0x48] ;  /* 0x00004800010a7983 */ /* 0x001ee20000300a00 */
[----:B--2---:R-:W-:-:S03]  /*3ca0*/  IMAD.MOV.U32 R0, RZ, RZ, R19 ;  /* 0x000000ffff007224 */ /* 0x004fc600078e0013 */
[----:B------:R-:W2:Y:S04]  /*3cb0*/  LDL.LU.64 R18, [R1+0xf20] ;  /* 0x000f200001127983 */ /* 0x000ea80000300a00 */
[----:B----4-:R-:W-:Y:S04]  /*3cc0*/  STL [R1+0xea4], R16 ;  /* 0x000ea41001007387 */ /* 0x010fe80000100800 */
[----:B------:R0:W-:Y:S02]  /*3cd0*/  STL [R1+0xea0], R0 ;  /* 0x000ea00001007387 */ /* 0x0001e40000100800 */
[----:B0-----:R-:W-:-:S02]  /*3ce0*/  IMAD.MOV.U32 R0, RZ, RZ, R17 ;  /* 0x000000ffff007224 */ /* 0x001fc400078e0011 */
[----:B------:R-:W4:Y:S04]  /*3cf0*/  LDL.LU.64 R16, [R1+0xf18] ;  /* 0x000f180001107983 */ /* 0x000f280000300a00 */
[----:B------:R-:W-:Y:S04]  /*3d00*/  STL [R1+0xe9c], R14 ;  /* 0x000e9c0e01007387 */ /* 0x000fe80000100800 */
[----:B------:R0:W-:Y:S02]  /*3d10*/  STL [R1+0xe98], R0 ;  /* 0x000e980001007387 */ /* 0x0001e40000100800 */
[----:B0-----:R-:W-:-:S02]  /*3d20*/  IMAD.MOV.U32 R0, RZ, RZ, R15 ;  /* 0x000000ffff007224 */ /* 0x001fc400078e000f */
[----:B------:R-:W2:Y:S04]  /*3d30*/  LDL.LU.64 R14, [R1+0xf10] ;  /* 0x000f1000010e7983 */ /* 0x000ea80000300a00 */
        /* <DEDUP_REMOVED lines=12> */
[----:B--2---:R-:W-:Y:S04]  /*3e00*/  STL [R1+0xe7c], R28 ;  /* 0x000e7c1c01007387 */ /* 0x004fe80000100800 */
[----:B------:R0:W-:Y:S04]  /*3e10*/  STL [R1+0xe78], R0 ;  /* 0x000e780001007387 */ /* 0x0001e80000100800 */
[----:B------:R2:W-:Y:S01]  /*3e20*/  STL [R1+0xe70], R29 ;  /* 0x000e701d01007387 */ /* 0x0005e20000100800 */
[----:B0-----:R-:W-:-:S03]  /*3e30*/  IMAD.MOV.U32 R0, RZ, RZ, R5 ;  /* 0x000000ffff007224 */ /* 0x001fc600078e0005 */
[----:B--2---:R-:W2:Y:S04]  /*3e40*/  LDL.LU.64 R28, [R1+0x38] ;  /* 0x00003800011c7983 */ /* 0x004ea80000300a00 */
[----:B------:R0:W-:Y:S04]  /*3e50*/  STL [R1+0xe74], R4 ;  /* 0x000e740401007387 */ /* 0x0001e80000100800 */
[----:B0-----:R-:W2:Y:S04]  /*3e60*/  LDL.LU.64 R4, [R1+0xef0] ;  /* 0x000ef00001047983 */ /* 0x001ea80000300a00 */
        /* <DEDUP_REMOVED lines=8> */
[----:B------:R-:W-:Y:S04]  /*3ef0*/  STL [R1+0xe58], R0 ;  /* 0x000e580001007387 */ /* 0x000fe80000100800 */
[----:B------:R0:W-:Y:S04]  /*3f00*/  STL [R1+0xe50], R7 ;  /* 0x000e500701007387 */ /* 0x0001e80000100800 */
[----:B0-----:R-:W2:Y:S02]  /*3f10*/  LDL.LU.64 R6, [R1+0x50] ;  /* 0x0000500001067983 */ /* 0x001ea40000300a00 */
[----:B--2---:R-:W-:-:S02]  /*3f20*/  IMAD.MOV.U32 R0, RZ, RZ, R7 ;  /* 0x000000ffff007224 */ /* 0x004fc400078e0007 */
[----:B------:R-:W-:Y:S04]  /*3f30*/  STL [R1+0xe54], R6 ;  /* 0x000e540601007387 */ /* 0x000fe80000100800 */
[----:B------:R3:W-:Y:S04]  /*3f40*/  STL [R1+0xe48], R0 ;  /* 0x000e480001007387 */ /* 0x0007e80000100800 */
[----:B------:R-:W-:Y:S04]  /*3f50*/  STL [R1+0xe4c], R8 ;  /* 0x000e4c0801007387 */ /* 0x000fe80000100800 */
[----:B------:R0:W-:Y:S01]  /*3f60*/  STL [R1+0xe40], R9 ;  /* 0x000e400901007387 */ /* 0x0001e20000100800 */
[----:B---3--:R-:W-:-:S03]  /*3f70*/  IMAD.MOV.U32 R0, RZ, RZ, R11 ;  /* 0x000000ffff007224 */ /* 0x008fc600078e000b */
[----:B0-----:R-:W2:Y:S04]  /*3f80*/  LDL.LU.64 R8, [R1+0x20] ;  /* 0x0000200001087983 */ /* 0x001ea80000300a00 */
[----:B------:R-:W3:Y:S04]  /*3f90*/  LDL.LU.64 R6, [R1+0x18] ;  /* 0x0000180001067983 */ /* 0x000ee80000300a00 */
        /* <DEDUP_REMOVED lines=8> */
[----:B------:R-:W-:Y:S04]  /*4020*/  STL [R1+0xe2c], R12 ;  /* 0x000e2c0c01007387 */ /* 0x000fe80000100800 */
[----:B------:R-:W-:Y:S04]  /*4030*/  STL [R1+0xe28], R0 ;  /* 0x000e280001007387 */ /* 0x000fe80000100800 */
[----:B0-----:R-:W2:Y:S04]  /*4040*/  LDL.LU.64 R4, [R1+0xd0] ;  /* 0x0000d00001047983 */ /* 0x001ea80000300a00 */
[----:B------:R0:W-:Y:S04]  /*4050*/  STL [R1+0xe20], R13 ;  /* 0x000e200d01007387 */ /* 0x0001e80000100800 */
[----:B0-----:R-:W2:Y:S01]  /*4060*/  LDL.LU.64 R12, [R1+0x30] ;  /* 0x00003000010c7983 */ /* 0x001ea20000300a00 */
[----:B------:R-:W-:-:S03]  /*4070*/  IMAD.MOV.U32 R0, RZ, RZ, R29 ;  /* 0x000000ffff007224 */ /* 0x000fc600078e001d */
[----:B------:R0:W-:Y:S04]  /*4080*/  STL [R1+0xe24], R28 ;  /* 0x000e241c01007387 */ /* 0x0001e80000100800 */
[----:B------:R-:W-:Y:S04]  /*4090*/  STL [R1+0xe1c], R14 ;  /* 0x000e1c0e01007387 */ /* 0x000fe80000100800 */
[----:B------:R2:W-:Y:S04]  /*40a0*/  STL [R1+0xe18], R0 ;  /* 0x000e180001007387 */ /* 0x0005e80000100800 */
[----:B------:R-:W-:Y:S04]  /*40b0*/  STL [R1+0xe10], R15 ;  /* 0x000e100f01007387 */ /* 0x000fe80000100800 */
[----:B0-----:R-:W3:Y:S01]  /*40c0*/  LDL.LU.64 R28, [R1+0xe8] ;  /* 0x0000e800011c7983 */ /* 0x001ee20000300a00 */
[----:B------:R-:W-:-:S02]  /*40d0*/  IMAD.MOV.U32 R2, RZ, RZ, R9 ;  /* 0x000000ffff027224 */ /* 0x000fc400078e0009 */
[----:B--2---:R-:W-:Y:S01]  /*40e0*/  IMAD.MOV.U32 R0, RZ, RZ, R13 ;  /* 0x000000ffff007224 */ /* 0x004fe200078e000d */
[----:B------:R-:W-:Y:S04]  /*40f0*/  STL [R1+0xe14], R12 ;  /* 0x000e140c01007387 */ /* 0x000fe80000100800 */
[----:B----4-:R-:W-:Y:S04]  /*4100*/  STL [R1+0xe0c], R16 ;  /* 0x000e0c1001007387 */ /* 0x010fe80000100800 */
[----:B------:R0:W-:Y:S04]  /*4110*/  STL [R1+0xe08], R0 ;  /* 0x000e080001007387 */ /* 0x0001e80000100800 */
[----:B------:R2:W-:Y:S01]  /*4120*/  STL [R1+0xe00], R17 ;  /* 0x000e001101007387 */ /* 0x0005e20000100800 */
[----:B0-----:R-:W-:-:S03]  /*4130*/  IMAD.MOV.U32 R0, RZ, RZ, R11 ;  /* 0x000000ffff007224 */ /* 0x001fc600078e000b */
[----:B------:R-:W-:Y:S04]  /*4140*/  STL [R1+0xe04], R10 ;  /* 0x000e040a01007387 */ /* 0x000fe80000100800 */
[----:B------:R-:W-:Y:S04]  /*4150*/  STL [R1+0xdfc], R18 ;  /* 0x000dfc1201007387 */ /* 0x000fe80000100800 */
[----:B------:R-:W-:Y:S04]  /*4160*/  STL [R1+0xdf8], R0 ;  /* 0x000df80001007387 */ /* 0x000fe80000100800 */
[----:B--2---:R-:W2:Y:S04]  /*4170*/  LDL.LU.64 R16, [R1+0xc0] ;  /* 0x0000c00001107983 */ /* 0x004ea80000300a00 */
[----:B------:R0:W-:Y:S04]  /*4180*/  STL [R1+0xdf0], R19 ;  /* 0x000df01301007387 */ /* 0x0001e80000100800 */
[----:B0-----:R-:W4:Y:S04]  /*4190*/  LDL.LU.64 R18, [R1+0x100] ;  /* 0x0001000001127983 */ /* 0x001f280000300a00 */
[----:B------:R-:W-:Y:S04]  /*41a0*/  STL [R1+0xdf4], R8 ;  /* 0x000df40801007387 */ /* 0x000fe80000100800 */
[----:B------:R-:W2:Y:S04]  /*41b0*/  LDL.LU.64 R14, [R1+0x118] ;  /* 0x00011800010e7983 */ /* 0x000ea80000300a00 */
[----:B------:R0:W-:Y:S04]  /*41c0*/  STL [R1+0xde8], R2 ;  /* 0x000de80201007387 */ /* 0x0001e80000100800 */
[----:B------:R-:W-:Y:S04]  /*41d0*/  STL [R1+0xdec], R20 ;  /* 0x000dec1401007387 */ /* 0x000fe80000100800 */
[----:B------:R-:W-:Y:S01]  /*41e0*/  STL [R1+0xde0], R21 ;  /* 0x000de01501007387 */ /* 0x000fe20000100800 */
[----:B------:R-:W-:-:S03]  /*41f0*/  IMAD.MOV.U32 R0, RZ, RZ, R3 ;  /* 0x000000ffff007224 */ /* 0x000fc600078e0003 */
[----:B---3--:R3:W-:Y:S04]  /*4200*/  STL [R1+0xde4], R6 ;  /* 0x000de40601007387 */ /* 0x0087e80000100800 */
[----:B0-----:R-:W2:Y:S04]  /*4210*/  LDL.LU.64 R2, [R1+0x120] ;  /* 0x0001200001027983 */ /* 0x001ea80000300a00 */
[----:B------:R-:W-:Y:S01]  /*4220*/  STL [R1+0xddc], R22 ;  /* 0x000ddc1601007387 */ /* 0x000fe20000100800 */
[----:B---3--:R-:W-:-:S05]  /*4230*/  IMAD.MOV.U32 R6, RZ, RZ, R7 ;  /* 0x000000ffff067224 */ /* 0x008fca00078e0007 */
[----:B------:R-:W-:Y:S04]  /*4240*/  STL [R1+0xdd8], R6 ;  /* 0x000dd80601007387 */ /* 0x000fe80000100800 */
[----:B------:R-:W3:Y:S04]  /*4250*/  LDL.LU.64 R12, [R1+0xd8] ;  /* 0x0000d800010c7983 */ /* 0x000ee80000300a00 */
[----:B------:R0:W-:Y:S04]  /*4260*/  STL [R1+0xdc8], R23 ;  /* 0x000dc81701007387 */ /* 0x0001e80000100800 */
[----:B0-----:R-:W3:Y:S04]  /*4270*/  LDL.LU.64 R22, [R1+0xc8] ;  /* 0x0000c80001167983 */ /* 0x001ee80000300a00 */
[----:B------:R-:W3:Y:S04]  /*4280*/  LDL.LU.64 R20, [R1+0x128] ;  /* 0x0001280001147983 */ /* 0x000ee80000300a00 */
[----:B------:R0:W-:Y:S04]  /*4290*/  STL [R1+0xdd0], R4 ;  /* 0x000dd00401007387 */ /* 0x0001e80000100800 */
[----:B------:R-:W3:Y:S01]  /*42a0*/  LDL.LU.64 R10, [R1+0xe0] ;  /* 0x0000e000010a7983 */ /* 0x000ee20000300a00 */
[----:B0-----:R-:W-:-:S05]  /*42b0*/  IMAD.MOV.U32 R4, RZ, RZ, R5 ;  /* 0x000000ffff047224 */ /* 0x001fca00078e0005 */
[----:B------:R0:W-:Y:S04]  /*42c0*/  STL [R1+0xdcc], R4 ;  /* 0x000dcc0401007387 */ /* 0x0001e80000100800 */
[----:B------:R-:W-:Y:S04]  /*42d0*/  STL [R1+0xdd4], R24 ;  /* 0x000dd41801007387 */ /* 0x000fe80000100800 */
[----:B------:R-:W3:Y:S01]  /*42e0*/  LDL.LU.64 R8, [R1+0x130] ;  /* 0x0001300001087983 */ /* 0x000ee20000300a00 */
[----:B------:R-:W-:-:S03]  /*42f0*/  IMAD.MOV.U32 R6, RZ, RZ, R29 ;  /* 0x000000ffff067224 */ /* 0x000fc600078e001d */
[----:B------:R-:W-:Y:S04]  /*4300*/  STL [R1+0xdb8], R25 ;  /* 0x000db81901007387 */ /* 0x000fe80000100800 */
[----:B------:R-:W-:Y:S04]  /*4310*/  STL [R1+0xdc0], R28 ;  /* 0x000dc01c01007387 */ /* 0x000fe80000100800 */
[----:B0-----:R-:W3:Y:S04]  /*4320*/  LDL.LU.64 R4, [R1+0xf0] ;  /* 0x0000f00001047983 */ /* 0x001ee80000300a00 */
[----:B------:R-:W-:Y:S04]  /*4330*/  STL [R1+0xdc4], R26 ;  /* 0x000dc41a01007387 */ /* 0x000fe80000100800 */
[----:B------:R0:W-:Y:S04]  /*4340*/  STL [R1+0xdbc], R6 ;  /* 0x000dbc0601007387 */ /* 0x0001e80000100800 */
[----:B0-----:R-:W3:Y:S04]  /*4350*/  LDL.LU.64 R6, [R1+0x138] ;  /* 0x0001380001067983 */ /* 0x001ee80000300a00 */
[----:B------:R-:W-:Y:S04]  /*4360*/  STL [R1+0x4c4], R27 ;  /* 0x0004c41b01007387 */ /* 0x000fe80000100800 */
[----:B------:R-:W3:Y:S04]  /*4370*/  LDL.LU.64 R28, [R1+0xf8] ;  /* 0x0000f800011c7983 */ /* 0x000ee80000300a00 */
[----:B----4-:R0:W-:Y:S04]  /*4380*/  STL [R1+0x4cc], R18 ;  /* 0x0004cc1201007387 */ /* 0x0101e80000100800 */
[----:B--2---:R-:W-:Y:S01]  /*4390*/  STL [R1+0x4d4], R16 ;  /* 0x0004d41001007387 */ /* 0x004fe20000100800 */
[----:B0-----:R-:W-:-:S05]  /*43a0*/  IMAD.MOV.U32 R18, RZ, RZ, R19 ;  /* 0x000000ffff127224 */ /* 0x001fca00078e0013 */
[----:B------:R0:W-:Y:S04]  /*43b0*/  STL [R1+0x4c8], R18 ;  /* 0x0004c81201007387 */ /* 0x0001e80000100800 */
[----:B0-----:R-:W2:Y:S01]  /*43c0*/  LDL.LU.64 R18, [R1+0x140] ;  /* 0x0001400001127983 */ /* 0x001ea20000300a00 */
[----:B------:R-:W-:-:S03]  /*43d0*/  IMAD.MOV.U32 R24, RZ, RZ, R17 ;  /* 0x000000ffff187224 */ /* 0x000fc600078e0011 */
[----:B------:R-:W4:Y:S04]  /*43e0*/  LDL.LU.64 R16, [R1+0x108] ;  /* 0x0001080001107983 */ /* 0x000f280000300a00 */
[----:B------:R-:W-:Y:S04]  /*43f0*/  STL [R1+0x4d0], R24 ;  /* 0x0004d01801007387 */ /* 0x000fe80000100800 */
[----:B------:R0:W-:Y:S02]  /*4400*/  STL [R1+0x4dc], R14 ;  /* 0x0004dc0e01007387 */ /* 0x0001e40000100800 */
[----:B0-----:R-:W-:-:S02]  /*4410*/  IMAD.MOV.U32 R14, RZ, RZ, R15 ;  /* 0x000000ffff0e7224 */ /* 0x001fc400078e000f */
[----:B---3--:R0:W-:Y:S04]  /*4420*/  STL [R1+0xcd0], R22 ;  /* 0x000cd01601007387 */ /* 0x0081e80000100800 */
[----:B------:R3:W-:Y:S01]  /*4430*/  STL [R1+0x4d8], R14 ;  /* 0x0004d80e01007387 */ /* 0x0007e20000100800 */
[----:B0-----:R-:W-:-:S03]  /*4440*/  IMAD.MOV.U32 R22, RZ, RZ, R23 ;  /* 0x000000ffff167224 */ /* 0x001fc600078e0017 */
[----:B---3--:R-:W3:Y:S04]  /*4450*/  LDL.LU.64 R14, [R1+0x148] ;  /* 0x00014800010e7983 */ /* 0x008ee80000300a00 */
[----:B------:R-:W-:Y:S04]  /*4460*/  STL [R1+0xcd8], R2 ;  /* 0x000cd80201007387 */ /* 0x000fe80000100800 */
[----:B------:R0:W-:Y:S02]  /*4470*/  STL [R1+0xccc], R22 ;  /* 0x000ccc1601007387 */ /* 0x0001e40000100800 */
[----:B0-----:R-:W-:-:S02]  /*4480*/  IMAD.MOV.U32 R22, RZ, RZ, R3 ;  /* 0x000000ffff167224 */ /* 0x001fc400078e0003 */
[----:B------:R-:W3:Y:S04]  /*4490*/  LDL.LU.64 R2, [R1+0x110] ;  /* 0x0001100001027983 */ /* 0x000ee80000300a00 */
[----:B------:R-:W-:Y:S04]  /*44a0*/  STL [R1+0xcd4], R22 ;  /* 0x000cd41601007387 */ /* 0x000fe80000100800 */
[----:B------:R0:W-:Y:S04]  /*44b0*/  STL [R1+0xce0], R12 ;  /* 0x000ce00c01007387 */ /* 0x0001e80000100800 */
[----:B------:R1:W-:Y:S01]  /*44c0*/  STL [R1+0xce8], R20 ;  /* 0x000ce81401007387 */ /* 0x0003e20000100800 */
[----:B0-----:R-:W-:-:S02]  /*44d0*/  IMAD.MOV.U32 R12, RZ, RZ, R13 ;  /* 0x000000ffff0c7224 */ /* 0x001fc400078e000d */
[----:B-1----:R-:W-:-:S03]  /*44e0*/  IMAD.MOV.U32 R20, RZ, RZ, R21 ;  /* 0x000000ffff147224 */ /* 0x002fc600078e0015 */
[----:B------:R0:W-:Y:S04]  /*44f0*/  STL [R1+0xcdc], R12 ;  /* 0x000cdc0c01007387 */ /* 0x0001e80000100800 */
[----:B0-----:R-:W3:Y:S04]  /*4500*/  LDL.LU.64 R12, [R1+0x150] ;  /* 0x00015000010c7983 */ /* 0x001ee80000300a00 */
[----:B------:R0:W-:Y:S04]  /*4510*/  STL [R1+0xcf0], R10 ;  /* 0x000cf00a01007387 */ /* 0x0001e80000100800 */
[----:B------:R-:W-:Y:S04]  /*4520*/  STL [R1+0xce4], R20 ;  /* 0x000ce41401007387 */ /* 0x000fe80000100800 */
[----:B------:R1:W-:Y:S01]  /*4530*/  STL [R1+0xcf8], R8 ;  /* 0x000cf80801007387 */ /* 0x0003e20000100800 */
[----:B0-----:R-:W-:-:S05]  /*4540*/  IMAD.MOV.U32 R10, RZ, RZ, R11 ;  /* 0x000000ffff0a7224 */ /* 0x001fca00078e000b */
[----:B------:R0:W-:Y:S01]  /*4550*/  STL [R1+0xcec], R10 ;  /* 0x000cec0a01007387 */ /* 0x0001e20000100800 */
[----:B-1----:R-:W-:-:S03]  /*4560*/  IMAD.MOV.U32 R8, RZ, RZ, R9 ;  /* 0x000000ffff087224 */ /* 0x002fc600078e0009 */
[----:B0-----:R-:W3:Y:S04]  /*4570*/  LDL.LU.64 R10, [R1+0xb8] ;  /* 0x0000b800010a7983 */ /* 0x001ee80000300a00 */
[----:B------:R0:W-:Y:S04]  /*4580*/  STL [R1+0xcf4], R8 ;  /* 0x000cf40801007387 */ /* 0x0001e80000100800 */
[----:B------:R1:W-:Y:S01]  /*4590*/  STL [R1+0xd00], R4 ;  /* 0x000d000401007387 */ /* 0x0003e20000100800 */
[----:B0-----:R-:W-:-:S03]  /*45a0*/  IMAD.MOV.U32 R8, RZ, RZ, R5 ;  /* 0x000000ffff087224 */ /* 0x001fc600078e0005 */
[----:B-1----:R-:W3:Y:S04]  /*45b0*/  LDL.LU.64 R4, [R1+0x160] ;  /* 0x0001600001047983 */ /* 0x002ee80000300a00 */
[----:B------:R-:W-:Y:S04]  /*45c0*/  STL [R1+0xcfc], R8 ;  /* 0x000cfc0801007387 */ /* 0x000fe80000100800 */
[----:B------:R0:W-:Y:S01]  /*45d0*/  STL [R1+0xd08], R6 ;  /* 0x000d080601007387 */ /* 0x0001e20000100800 */
[----:B------:R-:W-:-:S03]  /*45e0*/  IMAD.MOV.U32 R20, RZ, RZ, R29 ;  /* 0x000000ffff147224 */ /* 0x000fc600078e001d */
[----:B------:R-:W-:Y:S01]  /*45f0*/  STL [R1+0xd10], R28 ;  /* 0x000d101c01007387 */ /* 0x000fe20000100800 */
[----:B0-----:R-:W-:-:S05]  /*4600*/  IMAD.MOV.U32 R6, RZ, RZ, R7 ;  /* 0x000000ffff067224 */ /* 0x001fca00078e0007 */
[----:B------:R0:W-:Y:S04]  /*4610*/  STL [R1+0xd04], R6 ;  /* 0x000d040601007387 */ /* 0x0001e80000100800 */
[----:B------:R-:W3:Y:S04]  /*4620*/  LDL.LU.64 R8, [R1+0xb0] ;  /* 0x0000b00001087983 */ /* 0x000ee80000300a00 */
[----:B0-----:R-:W3:Y:S04]  /*4630*/  LDL.LU.64 R6, [R1+0x168] ;  /* 0x0001680001067983 */ /* 0x001ee80000300a00 */
[----:B------:R-:W-:Y:S04]  /*4640*/  STL [R1+0xd0c], R20 ;  /* 0x000d0c1401007387 */ /* 0x000fe80000100800 */
[----:B--2---:R0:W-:Y:S04]  /*4650*/  STL [R1+0xd18], R18 ;  /* 0x000d181201007387 */ /* 0x0041e80000100800 */
[----:B------:R-:W2:Y:S04]  /*4660*/  LDL.LU.64 R28, [R1+0xa8] ;  /* 0x0000a800011c7983 */ /* 0x000ea80000300a00 */
[----:B----4-:R1:W-:Y:S01]  /*4670*/  STL [R1+0xd20], R16 ;  /* 0x000d201001007387 */ /* 0x0103e20000100800 */
[----:B0-----:R-:W-:-:S05]  /*4680*/  IMAD.MOV.U32 R18, RZ, RZ, R19 ;  /* 0x000000ffff127224 */ /* 0x001fca00078e0013 */
[----:B------:R-:W-:Y:S01]  /*4690*/  STL [R1+0xd14], R18 ;  /* 0x000d141201007387 */ /* 0x000fe20000100800 */
[----:B-1----:R-:W-:-:S03]  /*46a0*/  IMAD.MOV.U32 R16, RZ, RZ, R17 ;  /* 0x000000ffff107224 */ /* 0x002fc600078e0011 */
[----:B------:R-:W4:Y:S04]  /*46b0*/  LDL.LU.64 R24, [R1+0x170] ;  /* 0x0001700001187983 */ /* 0x000f280000300a00 */
[----:B------:R-:W-:Y:S04]  /*46c0*/  STL [R1+0xd1c], R16 ;  /* 0x000d1c1001007387 */ /* 0x000fe80000100800 */
[----:B---3--:R0:W-:Y:S04]  /*46d0*/  STL [R1+0xd28], R14 ;  /* 0x000d280e01007387 */ /* 0x0081e80000100800 */
[----:B------:R-:W3:Y:S04]  /*46e0*/  LDL.LU.64 R22, [R1+0xa0] ;  /* 0x0000a00001167983 */ /* 0x000ee80000300a00 */
[----:B------:R-:W3:Y:S01]  /*46f0*/  LDL.LU.64 R20, [R1+0x178] ;  /* 0x0001780001147983 */ /* 0x000ee20000300a00 */
[----:B0-----:R-:W-:-:S05]  /*4700*/  IMAD.MOV.U32 R14, RZ, RZ, R15 ;  /* 0x000000ffff0e7224 */ /* 0x001fca00078e000f */
[----:B------:R-:W-:Y:S04]  /*4710*/  STL [R1+0xd24], R14 ;  /* 0x000d240e01007387 */ /* 0x000fe80000100800 */
[----:B------:R0:W-:Y:S04]  /*4720*/  STL [R1+0xd30], R2 ;  /* 0x000d300201007387 */ /* 0x0001e80000100800 */
[----:B------:R-:W3:Y:S04]  /*4730*/  LDL.LU.64 R18, [R1+0x98] ;  /* 0x0000980001127983 */ /* 0x000ee80000300a00 */
[----:B------:R-:W3:Y:S01]  /*4740*/  LDL.LU.64 R16, [R1+0x180] ;  /* 0x0001800001107983 */ /* 0x000ee20000300a00 */
[----:B0-----:R-:W-:-:S05]  /*4750*/  IMAD.MOV.U32 R2, RZ, RZ, R3 ;  /* 0x000000ffff027224 */ /* 0x001fca00078e0003 */
[----:B------:R0:W-:Y:S04]  /*4760*/  STL [R1+0xd2c], R2 ;  /* 0x000d2c0201007387 */ /* 0x0001e80000100800 */
[----:B------:R1:W-:Y:S01]  /*4770*/  STL [R1+0xd38], R12 ;  /* 0x000d380c01007387 */ /* 0x0003e20000100800 */
[----:B------:R-:W-:-:S03]  /*4780*/  IMAD.MOV.U32 R26, RZ, RZ, R13 ;  /* 0x000000ffff1a7224 */ /* 0x000fc600078e000d */
[----:B0-----:R-:W3:Y:S04]  /*4790*/  LDL.LU R2, [R1+0x198] ;  /* 0x0001980001027983 */ /* 0x001ee80000300800 */
[----:B------:R-:W3:Y:S04]  /*47a0*/  LDL.LU.64 R14, [R1+0x90] ;  /* 0x00009000010e7983 */ /* 0x000ee80000300a00 */
[----:B------:R-:W3:Y:S04]  /*47b0*/  LDL.LU R3, [R1+0x19c] ;  /* 0x00019c0001037983 */ /* 0x000ee80000300800 */
[----:B-1----:R-:W3:Y:S04]  /*47c0*/  LDL.LU.64 R12, [R1+0x188] ;  /* 0x00018800010c7983 */ /* 0x002ee80000300a00 */
[----:B------:R0:W-:Y:S02]  /*47d0*/  STL [R1+0xd34], R26 ;  /* 0x000d341a01007387 */ /* 0x0001e40000100800 */
[----:B0-----:R-:W-:-:S02]  /*47e0*/  IMAD.MOV.U32 R26, RZ, RZ, R11 ;  /* 0x000000ffff1a7224 */ /* 0x001fc400078e000b */
[----:B------:R0:W-:Y:S04]  /*47f0*/  STL [R1+0xd40], R10 ;  /* 0x000d400a01007387 */ /* 0x0001e80000100800 */
[----:B0-----:R-:W3:Y:S04]  /*4800*/  LDL.LU.64 R10, [R1+0x88] ;  /* 0x00008800010a7983 */ /* 0x001ee80000300a00 */
[----:B------:R0:W-:Y:S04]  /*4810*/  STL [R1+0xd3c], R26 ;  /* 0x000d3c1a01007387 */ /* 0x0001e80000100800 */
[----:B------:R1:W-:Y:S01]  /*4820*/  STL [R1+0xd48], R4 ;  /* 0x000d480401007387 */ /* 0x0003e20000100800 */
[----:B0-----:R-:W-:-:S03]  /*4830*/  IMAD.MOV.U32 R26, RZ, RZ, R5 ;  /* 0x000000ffff1a7224 */ /* 0x001fc600078e0005 */
[----:B-1----:R-:W3:Y:S04]  /*4840*/  LDL.LU.64 R4, [R1+0x190] ;  /* 0x0001900001047983 */ /* 0x002ee80000300a00 */
[----:B------:R-:W-:Y:S04]  /*4850*/  STL [R1+0xd44], R26 ;  /* 0x000d441a01007387 */ /* 0x000fe80000100800 */
[----:B------:R0:W-:Y:S04]  /*4860*/  STL [R1+0xd50], R8 ;  /* 0x000d500801007387 */ /* 0x0001e80000100800 */
[----:B------:R1:W-:Y:S01]  /*4870*/  STL [R1+0xd58], R6 ;  /* 0x000d580601007387 */ /* 0x0003e20000100800 */
[----:B0-----:R-:W-:-:S02]  /*4880*/  IMAD.MOV.U32 R8, RZ, RZ, R9 ;  /* 0x000000ffff087224 */ /* 0x001fc400078e0009 */
[----:B-1----:R-:W-:-:S03]  /*4890*/  IMAD.MOV.U32 R6, RZ, RZ, R7 ;  /* 0x000000ffff067224 */ /* 0x002fc600078e0007 */
[----:B------:R0:W-:Y:S02]  /*48a0*/  STL [R1+0xd4c], R8 ;  /* 0x000d4c0801007387 */ /* 0x0001e40000100800 */
[----:B0-----:R-:W0:Y:S02]  /*48b0*/  LDC R8, c[0x0][0x3a8] ;  /* 0x0000ea00ff087b82 */ /* 0x001e240000000800 */
[----:B--2---:R-:W-:Y:S04]  /*48c0*/  STL [R1+0xd60], R28 ;  /* 0x000d601c01007387 */ /* 0x004fe80000100800 */
[----:B------:R1:W-:Y:S04]  /*48d0*/  STL [R1+0xd54], R6 ;  /* 0x000d540601007387 */ /* 0x0003e80000100800 */
[----:B-1----:R-:W2:Y:S01]  /*48e0*/  LDL.LU.64 R6, [R1+0x158] ;  /* 0x0001580001067983 */ /* 0x002ea20000300a00 */
[----:B------:R-:W-:-:S02]  /*48f0*/  IMAD.MOV.U32 R9, RZ, RZ, R29 ;  /* 0x000000ffff097224 */ /* 0x000fc400078e001d */
[----:B------:R-:W-:Y:S02]  /*4900*/  IMAD.MOV.U32 R29, RZ, RZ, R0 ;  /* 0x000000ffff1d7224 */ /* 0x000fe400078e0000 */
[----:B----4-:R-:W-:Y:S01]  /*4910*/  IMAD.MOV.U32 R0, RZ, RZ, R25 ;  /* 0x000000ffff007224 */ /* 0x010fe200078e0019 */
[----:B------:R-:W-:Y:S04]  /*4920*/  STL [R1+0xd5c], R9 ;  /* 0x000d5c0901007387 */ /* 0x000fe80000100800 */
[----:B------:R-:W-:Y:S04]  /*4930*/  STL [R1+0xd68], R24 ;  /* 0x000d681801007387 */ /* 0x000fe80000100800 */
[----:B---3--:R-:W-:Y:S04]  /*4940*/  STL [R1+0xd70], R22 ;  /* 0x000d701601007387 */ /* 0x008fe80000100800 */
[----:B------:R1:W-:Y:S04]  /*4950*/  STL [R1+0xd64], R0 ;  /* 0x000d640001007387 */ /* 0x0003e80000100800 */
[----:B------:R-:W-:Y:S01]  /*4960*/  STL [R1+0xd78], R20 ;  /* 0x000d781401007387 */ /* 0x000fe20000100800 */
[----:B-1----:R-:W-:-:S05]  /*4970*/  IMAD.MOV.U32 R0, RZ, RZ, R23 ;  /* 0x000000ffff007224 */ /* 0x002fca00078e0017 */
[----:B------:R1:W-:Y:S04]  /*4980*/  STL [R1+0xd6c], R0 ;  /* 0x000d6c0001007387 */ /* 0x0003e80000100800 */
[----:B------:R-:W-:Y:S01]  /*4990*/  STL [R1+0xd80], R18 ;  /* 0x000d801201007387 */ /* 0x000fe20000100800 */
[----:B-1----:R-:W-:Y:S02]  /*49a0*/  IMAD.MOV.U32 R0, RZ, RZ, R21 ;  /* 0x000000ffff007224 */ /* 0x002fe400078e0015 */
[----:B------:R-:W-:-:S03]  /*49b0*/  IMAD.MOV.U32 R9, RZ, RZ, R17 ;  /* 0x000000ffff097224 */ /* 0x000fc600078e0011 */
[----:B------:R1:W-:Y:S04]  /*49c0*/  STL [R1+0xd74], R0 ;  /* 0x000d740001007387 */ /* 0x0003e80000100800 */
[----:B------:R-:W-:Y:S01]  /*49d0*/  STL [R1+0xd88], R16 ;  /* 0x000d881001007387 */ /* 0x000fe20000100800 */
[----:B-1----:R-:W-:-:S05]  /*49e0*/  IMAD.MOV.U32 R0, RZ, RZ, R19 ;  /* 0x000000ffff007224 */ /* 0x002fca00078e0013 */
[----:B------:R1:W-:Y:S04]  /*49f0*/  STL [R1+0xd7c], R0 ;  /* 0x000d7c0001007387 */ /* 0x0003e80000100800 */
[----:B------:R3:W-:Y:S01]  /*4a00*/  STL [R1+0xd84], R9 ;  /* 0x000d840901007387 */ /* 0x0007e20000100800 */
[----:B-1----:R-:W-:Y:S02]  /*4a10*/  IMAD R0, R2, UR7, RZ ;  /* 0x0000000702007c24 */ /* 0x002fe4000f8e02ff */
[----:B---3--:R-:W-:Y:S02]  /*4a20*/  IMAD.MOV.U32 R9, RZ, RZ, R15 ;  /* 0x000000ffff097224 */ /* 0x008fe400078e000f */
[----:B------:R-:W-:Y:S02]  /*4a30*/  IMAD R2, R3, UR7, RZ ;  /* 0x0000000703027c24 */ /* 0x000fe4000f8e02ff */
[----:B------:R-:W-:Y:S01]  /*4a40*/  IMAD.MOV.U32 R3, RZ, RZ, R13 ;  /* 0x000000ffff037224 */ /* 0x000fe200078e000d */
[----:B------:R-:W-:Y:S04]  /*4a50*/  STL [R1+0xd90], R14 ;  /* 0x000d900e01007387 */ /* 0x000fe80000100800 */
[----:B------:R-:W-:Y:S04]  /*4a60*/  STL [R1+0xd8c], R9 ;  /* 0x000d8c0901007387 */ /* 0x000fe80000100800 */
[----:B------:R1:W-:Y:S04]  /*4a70*/  STL [R1+0xd98], R12 ;  /* 0x000d980c01007387 */ /* 0x0003e80000100800 */
[----:B------:R3:W-:Y:S01]  /*4a80*/  STL [R1+0xd94], R3 ;  /* 0x000d940301007387 */ /* 0x0007e20000100800 */
[----:B-1----:R-:W-:Y:S01]  /*4a90*/  LEA R12, P1, R0, UR12, 0x1 ;  /* 0x0000000c000c7c11 */ /* 0x002fe2000f8208ff */
[----:B---3--:R-:W-:-:S02]  /*4aa0*/  IMAD.MOV.U32 R3, RZ, RZ, R11 ;  /* 0x000000ffff037224 */ /* 0x008fc400078e000b */
[----:B------:R1:W-:Y:S01]  /*4ab0*/  STL [R1+0xda0], R10 ;  /* 0x000da00a01007387 */ /* 0x0003e20000100800 */
[----:B------:R-:W-:-:S03]  /*4ac0*/  LEA.HI.X.SX32 R13, R0, UR13, 0x1, P1 ;  /* 0x0000000d000d7c11 */ /* 0x000fc600088f0eff */
[----:B------:R-:W-:Y:S01]  /*4ad0*/  STL [R1+0xd9c], R3 ;  /* 0x000d9c0301007387 */ /* 0x000fe20000100800 */
[C---:B-1----:R-:W-:Y:S01]  /*4ae0*/  LEA R10, P0, R2.reuse, UR12, 0x1 ;  /* 0x0000000c020a7c11 */ /* 0x042fe2000f8008ff */
[----:B------:R-:W-:Y:S02]  /*4af0*/  IMAD.MOV.U32 R0, RZ, RZ, R5 ;  /* 0x000000ffff007224 */ /* 0x000fe400078e0005 */
[----:B------:R0:W-:Y:S01]  /*4b00*/  STL [R1+0xda8], R4 ;  /* 0x000da80401007387 */ /* 0x0001e20000100800 */
[----:B------:R-:W-:-:S03]  /*4b10*/  LEA.HI.X.SX32 R11, R2, UR13, 0x1, P0 ;  /* 0x0000000d020b7c11 */ /* 0x000fc600080f0eff */
[----:B------:R-:W-:Y:S04]  /*4b20*/  STL.64 [R1+0x1d8], R12 ;  /* 0x0001d80c01007387 */ /* 0x000fe80000100a00 */
[----:B------:R1:W-:Y:S01]  /*4b30*/  STL [R1+0xda4], R0 ;  /* 0x000da40001007387 */ /* 0x0003e20000100800 */
[----:B0-----:R-:W-:-:S04]  /*4b40*/  IMAD R4, R8, 0x7f, RZ ;  /* 0x0000007f08047824 */ /* 0x001fc800078e02ff */
[----:B------:R-:W-:-:S04]  /*4b50*/  IMAD.WIDE R2, R4, 0x2, R12 ;  /* 0x0000000204027825 */ /* 0x000fc800078e020c */
[----:B-1----:R-:W-:Y:S02]  /*4b60*/  IMAD R0, R8, 0x7e, RZ ;  /* 0x0000007e08007824 */ /* 0x002fe400078e02ff */
[----:B------:R-:W-:Y:S01]  /*4b70*/  IMAD.WIDE R4, R4, 0x2, R10 ;  /* 0x0000000204047825 */ /* 0x000fe200078e020a */
[----:B--2---:R0:W-:Y:S04]  /*4b80*/  STL [R1+0xdb0], R6 ;  /* 0x000db00601007387 */ /* 0x0041e80000100800 */
[----:B------:R-:W-:Y:S04]  /*4b90*/  STL.64 [R1+0x1e0], R10 ;  /* 0x0001e00a01007387 */ /* 0x000fe80000100a00 */
[----:B------:R-:W-:Y:S01]  /*4ba0*/  STL [R1+0xdb4], R2 ;  /* 0x000db40201007387 */ /* 0x000fe20000100800 */
[----:B0-----:R-:W-:-:S05]  /*4bb0*/  IMAD.MOV.U32 R6, RZ, RZ, R7 ;  /* 0x000000ffff067224 */ /* 0x001fca00078e0007 */
[----:B------:R0:W-:Y:S04]  /*4bc0*/  STL [R1+0xdac], R6 ;  /* 0x000dac0601007387 */ /* 0x0001e80000100800 */
[----:B------:R1:W-:Y:S04]  /*4bd0*/  STL [R1+0xcc4], R3 ;  /* 0x000cc40301007387 */ /* 0x0003e80000100800 */
[----:B------:R-:W-:Y:S01]  /*4be0*/  STL [R1+0xcc8], R4 ;  /* 0x000cc80401007387 */ /* 0x000fe20000100800 */
[----:B0-----:R-:W-:Y:S02]  /*4bf0*/  IMAD R6, R8, 0x7d, RZ ;  /* 0x0000007d08067824 */ /* 0x001fe400078e02ff */
[C---:B-1----:R-:W-:Y:S01]  /*4c00*/  IMAD.WIDE R2, R0.reuse, 0x2, R12 ;  /* 0x0000000200027825 */ /* 0x042fe200078e020c */
[----:B------:R0:W-:Y:S04]  /*4c10*/  STL [R1+0xcbc], R5 ;  /* 0x000cbc0501007387 */ /* 0x0001e80000100800 */
[----:B------:R-:W-:Y:S04]  /*4c20*/  STL [R1+0xcc0], R2 ;  /* 0x000cc00201007387 */ /* 0x000fe80000100800 */
[----:B------:R1:W-:Y:S01]  /*4c30*/  STL [R1+0xcb4], R3 ;  /* 0x000cb40301007387 */ /* 0x0003e20000100800 */
[----:B0-----:R-:W-:-:S04]  /*4c40*/  IMAD.WIDE R4, R0, 0x2, R10 ;  /* 0x0000000200047825 */ /* 0x001fc800078e020a */
[----:B------:R-:W-:Y:S01]  /*4c50*/  IMAD R0, R8, 0x7c, RZ ;  /* 0x0000007c08007824 */ /* 0x000fe200078e02ff */
[----:B------:R-:W-:Y:S01]  /*4c60*/  STL [R1+0xcb8], R4 ;  /* 0x000cb80401007387 */ /* 0x000fe20000100800 */
[----:B-1----:R-:W-:-:S03]  /*4c70*/  IMAD.WIDE R2, R6, 0x2, R12 ;  /* 0x0000000206027825 */ /* 0x002fc600078e020c */
[----:B------:R0:W-:Y:S01]  /*4c80*/  STL [R1+0x4e0], R5 ;  /* 0x0004e00501007387 */ /* 0x0001e20000100800 */
[----:B------:R-:W-:-:S03]  /*4c90*/  IMAD.WIDE R6, R6, 0x2, R10 ;  /* 0x0000000206067825 */ /* 0x000fc600078e020a */
[----:B------:R-:W-:Y:S04]  /*4ca0*/  STL [R1+0xcb0], R2 ;  /* 0x000cb00201007387 */ /* 0x000fe80000100800 */
[----:B------:R1:W-:Y:S04]  /*4cb0*/  STL [R1+0x4e4], R3 ;  /* 0x0004e40301007387 */ /* 0x0003e80000100800 */
[----:B------:R2:W-:Y:S01]  /*4cc0*/  STL [R1+0x4ec], R6 ;  /* 0x0004ec0601007387 */ /* 0x0005e20000100800 */
[----:B0-----:R-:W-:-:S04]  /*4cd0*/  IMAD.WIDE R4, R0, 0x2, R10 ;  /* 0x0000000200047825 */ /* 0x001fc800078e020a */
[----:B-1----:R-:W-:Y:S01]  /*4ce0*/  IMAD.WIDE R2, R0, 0x2, R12 ;  /* 0x0000000200027825 */ /* 0x002fe200078e020c */
[----:B------:R-:W-:Y:S03]  /*4cf0*/  STL [R1+0x4e8], R7 ;  /* 0x0004e80701007387 */ /* 0x000fe60000100800 */
[C---:B--2---:R-:W-:Y:S01]  /*4d00*/  IMAD R6, R8.reuse, 0x7b, RZ ;  /* 0x0000007b08067824 */ /* 0x044fe200078e02ff */
[----:B------:R-:W-:Y:S04]  /*4d10*/  STL [R1+0x4f4], R2 ;  /* 0x0004f40201007387 */ /* 0x000fe80000100800 */
[----:B------:R0:W-:Y:S01]  /*4d20*/  STL [R1+0x4f0], R3 ;  /* 0x0004f00301007387 */ /* 0x0001e20000100800 */
[----:B------:R-:W-:-:S03]  /*4d30*/  IMAD R0, R8, 0x7a, RZ ;  /* 0x0000007a08007824 */ /* 0x000fc600078e02ff */
[----:B------:R-:W-:Y:S01]  /*4d40*/  STL [R1+0x4fc], R4 ;  /* 0x0004fc0401007387 */ /* 0x000fe20000100800 */
[----:B0-----:R-:W-:-:S03]  /*4d50*/  IMAD.WIDE R2, R6, 0x2, R12 ;  /* 0x0000000206027825 */ /* 0x001fc600078e020c */
        /* <DEDUP_REMOVED lines=403> */
[----:B------:R-:W-:-:S03]  /*6690*/  IMAD.SHL.U32 R0, R8, 0x40, RZ ;  /* 0x0000004008007824 */ /* 0x000fc600078e00ff */
        /* <DEDUP_REMOVED lines=439> */
[----:B------:R1:W-:Y:S01]  /*8210*/  STL [R1+0xc80], R3 ;  /* 0x000c800301007387 */ /* 0x0003e20000100800 */
[----:B0-----:R-:W-:-:S03]  /*8220*/  IMAD.WIDE R4, R0, 0x2, R10 ;  /* 0x0000000200047825 */ /* 0x001fc600078e020a */
[----:B------:R-:W-:Y:S01]  /*8230*/  STL [R1+0xc8c], R6 ;  /* 0x000c8c0601007387 */ /* 0x000fe20000100800 */
[----:B-1----:R-:W-:-:S03]  /*8240*/  IMAD.WIDE R2, R0, 0x2, R12 ;  /* 0x0000000200027825 */ /* 0x002fc600078e020c */
[----:B------:R0:W-:Y:S04]  /*8250*/  STL [R1+0xc88], R7 ;  /* 0x000c880701007387 */ /* 0x0001e80000100800 */
[----:B------:R-:W-:Y:S04]  /*8260*/  STL [R1+0xc94], R2 ;  /* 0x000c940201007387 */ /* 0x000fe80000100800 */
[----:B------:R1:W-:Y:S01]  /*8270*/  STL [R1+0xc90], R3 ;  /* 0x000c900301007387 */ /* 0x0003e20000100800 */
[----:B0-----:R-:W-:-:S03]  /*8280*/  IMAD.WIDE R6, R8, 0x2, R12 ;  /* 0x0000000208067825 */ /* 0x001fc600078e020c */
[----:B------:R-:W-:Y:S04]  /*8290*/  STL [R1+0xc9c], R4 ;  /* 0x000c9c0401007387 */ /* 0x000fe80000100800 */
[----:B------:R-:W-:Y:S01]  /*82a0*/  STL [R1+0xc98], R5 ;  /* 0x000c980501007387 */ /* 0x000fe20000100800 */
[----:B-1----:R-:W-:-:S03]  /*82b0*/  IMAD.WIDE R2, R8, 0x2, R10 ;  /* 0x0000000208027825 */ /* 0x002fc600078e020a */
[----:B------:R-:W-:Y:S04]  /*82c0*/  STL [R1+0xca4], R6 ;  /* 0x000ca40601007387 */ /* 0x000fe80000100800 */
[----:B------:R-:W-:Y:S04]  /*82d0*/  STL [R1+0xca0], R7 ;  /* 0x000ca00701007387 */ /* 0x000fe80000100800 */
[----:B------:R0:W-:Y:S04]  /*82e0*/  STL [R1+0xcac], R2 ;  /* 0x000cac0201007387 */ /* 0x0001e80000100800 */
[----:B------:R1:W-:Y:S04]  /*82f0*/  STL [R1+0xca8], R3 ;  /* 0x000ca80301007387 */ /* 0x0003e80000100800 */
[----:B------:R2:W-:Y:S04]  /*8300*/  STL [R1+0x4bc], RZ ;  /* 0x0004bcff01007387 */ /* 0x0005e80000100800 */
        /* <DEDUP_REMOVED lines=13> */
[----:B------:R2:W-:Y:S01]  /*83e0*/  STL [R1+0x174], RZ ;  /* 0x000174ff01007387 */ /* 0x0005e20000100800 */
[----:B------:R-:W3:Y:S03]  /*83f0*/  S2R R28, SR_TID.X ;  /* 0x00000000001c7919 */ /* 0x000ee60000002100 */
        /* <DEDUP_REMOVED lines=24> */
[----:B------:R-:W4:Y:S03]  /*8580*/  S2R R9, SR_TID.X ;  /* 0x0000000000097919 */ /* 0x000f260000002100 */
[----:B------:R2:W-:Y:S04]  /*8590*/  STL [R1+0x1f8], RZ ;  /* 0x0001f8ff01007387 */ /* 0x0005e80000100800 */
[----:B------:R2:W-:Y:S04]  /*85a0*/  STL [R1+0x1fc], RZ ;  /* 0x0001fcff01007387 */ /* 0x0005e80000100800 */
[----:B------:R2:W-:Y:S04]  /*85b0*/  STL [R1+0x190], RZ ;  /* 0x000190ff01007387 */ /* 0x0005e80000100800 */
[----:B------:R2:W-:Y:S04]  /*85c0*/  STL [R1+0x194], RZ ;  /* 0x000194ff01007387 */ /* 0x0005e80000100800 */
[----:B------:R2:W-:Y:S01]  /*85d0*/  STL [R1+0x198], RZ ;  /* 0x000198ff01007387 */ /* 0x0005e20000100800 */
[----:B---3--:R-:W-:-:S03]  /*85e0*/  LOP3.LUT R28, R28, 0x3f, RZ, 0xc0, !PT ;  /* 0x0000003f1c1c7812 */ /* 0x008fc600078ec0ff */
[----:B------:R2:W-:Y:S04]  /*85f0*/  STL [R1+0x19c], RZ ;  /* 0x00019cff01007387 */ /* 0x0005e80000100800 */
[----:B------:R2:W-:Y:S04]  /*8600*/  STL [R1+0x150], RZ ;  /* 0x000150ff01007387 */ /* 0x0005e80000100800 */
[----:B------:R2:W-:Y:S04]  /*8610*/  STL [R1+0x154], RZ ;  /* 0x000154ff01007387 */ /* 0x0005e80000100800 */
[----:B------:R2:W-:Y:S04]  /*8620*/  STL [R1+0x158], RZ ;  /* 0x000158ff01007387 */ /* 0x0005e80000100800 */
[----:B------:R2:W-:Y:S01]  /*8630*/  STL [R1+0x15c], RZ ;  /* 0x00015cff01007387 */ /* 0x0005e20000100800 */
[----:B------:R-:W-:-:S03]  /*8640*/  IMAD.SHL.U32 R28, R28, 0x2, RZ ;  /* 0x000000021c1c7824 */ /* 0x000fc600078e00ff */
[----:B------:R2:W-:Y:S04]  /*8650*/  STL [R1+0x1a0], RZ ;  /* 0x0001a0ff01007387 */ /* 0x0005e80000100800 */
[----:B------:R2:W-:Y:S04]  /*8660*/  STL [R1+0x1a4], RZ ;  /* 0x0001a4ff01007387 */ /* 0x0005e80000100800 */
[----:B------:R2:W-:Y:S04]  /*8670*/  STL [R1+0x1a8], RZ ;  /* 0x0001a8ff01007387 */ /* 0x0005e80000100800 */
[----:B------:R2:W-:Y:S04]  /*8680*/  STL [R1+0x1ac], RZ ;  /* 0x0001acff01007387 */ /* 0x0005e80000100800 */
[----:B------:R2:W-:Y:S01]  /*8690*/  STL [R1+0x160], RZ ;  /* 0x000160ff01007387 */ /* 0x0005e20000100800 */
[----:B0-----:R-:W-:-:S03]  /*86a0*/  LOP3.LUT R2, R28, 0x20, RZ, 0x3c, !PT ;  /* 0x000000201c027812 */ /* 0x001fc600078e3cff */
[----:B------:R2:W-:Y:S01]  /*86b0*/  STL [R1+0x164], RZ ;  /* 0x000164ff01007387 */ /* 0x0005e20000100800 */
[----:B------:R-:W-:-:S03]  /*86c0*/  LOP3.LUT R2, R28, 0x40, RZ, 0x3c, !PT ;  /* 0x000000401c027812 */ /* 0x000fc600078e3cff */
[----:B------:R2:W-:Y:S01]  /*86d0*/  STL [R1+0x168], RZ ;  /* 0x000168ff01007387 */ /* 0x0005e20000100800 */
[----:B------:R-:W-:-:S03]  /*86e0*/  LOP3.LUT R2, R28, 0x60, RZ, 0x3c, !PT ;  /* 0x000000601c027812 */ /* 0x000fc600078e3cff */
[----:B------:R2:W-:Y:S01]  /*86f0*/  STL [R1+0x16c], RZ ;  /* 0x00016cff01007387 */ /* 0x0005e20000100800 */
[----:B------:R-:W-:-:S03]  /*8700*/  LOP3.LUT R2, R29, 0x40, RZ, 0x3c, !PT ;  /* 0x000000401d027812 */ /* 0x000fc600078e3cff */
        /* <DEDUP_REMOVED lines=8> */
[----:B------:R2:W-:Y:S01]  /*8790*/  STL [R1+0xed8], R2 ;  /* 0x000ed80201007387 */ /* 0x0005e20000100800 */
[C---:B----4-:R-:W-:Y:S01]  /*87a0*/  IMAD.SHL.U32 R11, R9.reuse, 0x2, RZ ;  /* 0x00000002090b7824 */ /* 0x050fe200078e00ff */
[----:B------:R-:W-:Y:S01]  /*87b0*/  LOP3.LUT R9, R9, 0x7, RZ, 0xc0, !PT ;  /* 0x0000000709097812 */ /* 0x000fe200078ec0ff */
[----:B------:R-:W-:Y:S01]  /*87c0*/  IMAD.SHL.U32 R8, R8, 0x80, RZ ;  /* 0x0000008008087824 */ /* 0x000fe200078e00ff */
[----:B------:R-:W-:-:S03]  /*87d0*/  USHF.R.S32.HI UR7, URZ, 0x1f, UR4 ;  /* 0x0000001fff077899 */ /* 0x000fc60008011404 */
[----:B------:R-:W-:Y:S01]  /*87e0*/  IMAD R9, R9, 0x110, RZ ;  /* 0x0000011009097824 */ /* 0x000fe200078e02ff */
[----:B-1----:R-:W-:Y:S01]  /*87f0*/  SHF.R.S32.HI R3, RZ, 0x1f, R8 ;  /* 0x0000001fff037819 */ /* 0x002fe20000011408 */
[----:B------:R-:W-:-:S03]  /*8800*/  USHF.L.U32 UR6, UR6, 0x7, URZ ;  /* 0x0000000706067899 */ /* 0x000fc600080006ff */
[----:B------:R-:W-:Y:S01]  /*8810*/  LOP3.LUT R9, R9, 0x30, R11, 0x78, !PT ;  /* 0x0000003009097812 */ /* 0x000fe200078e780b */
[----:B------:R-:W-:Y:S01]  /*8820*/  ULEA.HI UR7, UR7, UR4, URZ, 0x7 ;  /* 0x0000000407077291 */ /* 0x000fe2000f8f38ff */
[----:B------:R-:W-:Y:S01]  /*8830*/  SHF.L.U64.HI R0, R8, 0x1, R3 ;  /* 0x0000000108007819 */ /* 0x000fe20000010203 */
[----:B------:R-:W-:Y:S01]  /*8840*/  USHF.R.S32.HI UR4, URZ, 0x1f, UR6 ;  /* 0x0000001fff047899 */ /* 0x000fe20008011406 */
[C---:B------:R-:W-:Y:S02]  /*8850*/  LOP3.LUT R3, R28.reuse, 0x30, RZ, 0x3c, !PT ;  /* 0x000000301c037812 */ /* 0x040fe400078e3cff */
[C---:B------:R-:W-:Y:S02]  /*8860*/  LOP3.LUT R4, R28.reuse, 0x10, RZ, 0x3c, !PT ;  /* 0x000000101c047812 */ /* 0x040fe400078e3cff */
[C---:B------:R-:W-:Y:S02]  /*8870*/  LOP3.LUT R3, R28.reuse, 0x50, RZ, 0x3c, !PT ;  /* 0x000000501c037812 */ /* 0x040fe400078e3cff */
[----:B------:R-:W-:-:S02]  /*8880*/  LOP3.LUT R4, R28, 0x70, RZ, 0x3c, !PT ;  /* 0x000000701c047812 */ /* 0x000fc400078e3cff */
[----:B------:R-:W-:Y:S01]  /*8890*/  LOP3.LUT R3, R9, 0x40, RZ, 0x3c, !PT ;  /* 0x0000004009037812 */ /* 0x000fe200078e3cff */
[----:B------:R-:W-:Y:S02]  /*88a0*/  USHF.L.U32 UR10, UR6, 0x1, URZ ;  /* 0x00000001060a7899 */ /* 0x000fe400080006ff */
[----:B------:R-:W-:Y:S02]  /*88b0*/  USHF.R.S32.HI UR7, URZ, 0x7, UR7 ;  /* 0x00000007ff077899 */ /* 0x000fe40008011407 */
[----:B--2---:R-:W-:-:S12]  /*88c0*/  USHF.L.U64.HI UR4, UR6, 0x1, UR4 ;  /* 0x0000000106047899 */ /* 0x004fd80008010204 */
.L_x_1:
[----:B------:R-:W2:Y:S01]  /*88d0*/  LDL.64 R4, [R1+0x1e0] ;  /* 0x0001e00001047983 */ /* 0x000ea20000100a00 */
[----:B0-----:R-:W0:Y:S03]  /*88e0*/  LDC R2, c[0x0][0x3a0] ;  /* 0x0000e800ff027b82 */ /* 0x001e260000000800 */
[----:B--2---:R1:W-:Y:S04]  /*88f0*/  STL [R1+0x1e38], R5 ;  /* 0x001e380501007387 */ /* 0x0043e80000100800 */
[----:B-1----:R-:W0:Y:S04]  /*8900*/  LDL R5, [R1+0x4bc] ;  /* 0x0004bc0001057983 */ /* 0x002e280000100800 */
[----:B------:R-:W-:Y:S04]  /*8910*/  STL [R1+0x1b44], R15 ;  /* 0x001b440f01007387 */ /* 0x000fe80000100800 */
        /* <DEDUP_REMOVED lines=73> */
[----:B------:R-:W-:Y:S01]  /*8db0*/  STL [R1+0x1d94], R15 ;  /* 0x001d940f01007387 */ /* 0x000fe20000100800 */
[----:B0-----:R-:W-:-:S03]  /*8dc0*/  IMAD R2, R5, -0x80, R2 ;  /* 0xffffff8005027824 */ /* 0x001fc600078e0202 */
        /* <DEDUP_REMOVED lines=19> */
[----:B------:R0:W-:Y:S04]  /*8f00*/  STL [R1+0x1e34], R15 ;  /* 0x001e340f01007387 */ /* 0x0001e80000100800 */
        /* <DEDUP_REMOVED lines=96> */
[----:B-----5:R-:W-:Y:S04]  /*9510*/  STL [R1+0x1b38], R29 ;  /* 0x001b381d01007387 */ /* 0x020fe80000100800 */
        /* <DEDUP_REMOVED lines=22> */
[----:B------:R-:W2:Y:S01]  /*9680*/  LDL.LU R5, [R1+0x1e38] ;  /* 0x001e380001057983 */ /* 0x000ea20000300800 */
[----:B------:R-:W-:-:S02]  /*9690*/  ISETP.GT.AND P0, PT, R2, RZ, PT ;  /* 0x000000ff0200720c */ /* 0x000fc40003f04270 */
[----:B0-----:R-:W-:Y:S02]  /*96a0*/  PRMT R15, RZ, 0x7610, R15 ;  /* 0x00007610ff0f7816 */ /* 0x001fe4000000000f */
[----:B-1----:R-:W-:Y:S02]  /*96b0*/  PRMT R28, RZ, 0x7610, R28 ;  /* 0x00007610ff1c7816 */ /* 0x002fe4000000001c */
[C---:B------:R-:W-:Y:S02]  /*96c0*/  ISETP.GT.AND P1, PT, R2.reuse, 0x1, PT ;  /* 0x000000010200780c */ /* 0x040fe40003f24270 */
[----:B------:R-:W-:-:S05]  /*96d0*/  ISETP.GT.AND P2, PT, R2, 0x2, PT ;  /* 0x000000020200780c */ /* 0x000fca0003f44270 */
[----:B--2---:R-:W2:Y:S04]  /*96e0*/  @P0 LDG.E.U16 R15, desc[UR8][R4.64] ;  /* 0x00000008040f0981 */ /* 0x004ea8000c1e1500 */
[----:B--2---:R0:W-:Y:S04]  /*96f0*/  STL [R1+0x478], R15 ;  /* 0x0004780f01007387 */ /* 0x0041e80000100800 */
[----:B0-----:R-:W2:Y:S04]  /*9700*/  LDL.LU R15, [R1+0x1e34] ;  /* 0x001e3400010f7983 */ /* 0x001ea80000300800 */
[----:B------:R-:W3:Y:S01]  /*9710*/  LDL.64 R4, [R1+0x1d8] ;  /* 0x0001d80001047983 */ /* 0x000ee20000100a00 */
[----:B--2---:R-:W-:-:S03]  /*9720*/  PRMT R15, RZ, 0x7610, R15 ;  /* 0x00007610ff0f7816 */ /* 0x004fc6000000000f */
[----:B---3--:R-:W2:Y:S04]  /*9730*/  @P0 LDG.E.U16 R28, desc[UR8][R4.64] ;  /* 0x00000008041c0981 */ /* 0x008ea8000c1e1500 */
[----:B--2---:R0:W-:Y:S04]  /*9740*/  STL [R1+0x474], R28 ;  /* 0x0004741c01007387 */ /* 0x0041e80000100800 */
[----:B0-----:R-:W2:Y:S04]  /*9750*/  LDL.LU R28, [R1+0x1e30] ;  /* 0x001e3000011c7983 */ /* 0x001ea80000300800 */
[----:B------:R-:W3:Y:S04]  /*9760*/  LDL R4, [R1+0xca8] ;  /* 0x000ca80001047983 */ /* 0x000ee80000100800 */
[----:B------:R-:W3:Y:S01]  /*9770*/  LDL R5, [R1+0xcac] ;  /* 0x000cac0001057983 */ /* 0x000ee20000100800 */
[----:B------:R-:W-:-:S02]  /*9780*/  ISETP.GT.AND P0, PT, R2, 0x3, PT ;  /* 0x000000030200780c */ /* 0x000fc40003f04270 */
[----:B--2---:R-:W-:Y:S02]  /*9790*/  PRMT R28, RZ, 0x7610, R28 ;  /* 0x00007610ff1c7816 */ /* 0x004fe4000000001c */
[----:B---3--:R-:W-:-:S04]  /*97a0*/  @P1 LOP3.LUT R5, R5, R4, RZ, 0x3c, !PT ;  /* 0x0000000405051212 */ /* 0x008fc800078e3cff */
[----:B------:R-:W-:-:S04]  /*97b0*/  @P1 LOP3.LUT R4, R5, R4, RZ, 0x3c, !PT ;  /* 0x0000000405041212 */ /* 0x000fc800078e3cff */
[----:B------:R-:W-:-:S05]  /*97c0*/  @P1 LOP3.LUT R5, R5, R4, RZ, 0x3c, !PT ;  /* 0x0000000405051212 */ /* 0x000fca00078e3cff */
[----:B------:R-:W2:Y:S04]  /*97d0*/  @P1 LDG.E.U16 R15, desc[UR8][R4.64] ;  /* 0x00000008040f1981 */ /* 0x000ea8000c1e1500 */
[----:B--2---:R0:W-:Y:S04]  /*97e0*/  STL [R1+0x470], R15 ;  /* 0x0004700f01007387 */ /* 0x0041e80000100800 */
[----:B0-----:R-:W2:Y:S04]  /*97f0*/  LDL.LU R15, [R1+0x1e2c] ;  /* 0x001e2c00010f7983 */ /* 0x001ea80000300800 */
[----:B------:R-:W3:Y:S04]  /*9800*/  LDL R4, [R1+0xca0] ;  /* 0x000ca00001047983 */ /* 0x000ee80000100800 */
[----:B------:R-:W3:Y:S01]  /*9810*/  LDL R5, [R1+0xca4] ;  /* 0x000ca40001057983 */ /* 0x000ee20000100800 */
[----:B--2---:R-:W-:-:S02]  /*9820*/  PRMT R15, RZ, 0x7610, R15 ;  /* 0x00007610ff0f7816 */ /* 0x004fc4000000000f */
        /* <DEDUP_REMOVED lines=1765> */
[----:B------:R-:W-:-:S02]  /*10680*/  PRMT R14, RZ, 0x7610, R14 ;  /* 0x00007610ff0e7816 */ /* 0x000fc4000000000e */
[----:B------:R-:W-:Y:S02]  /*10690*/  PRMT R29, RZ, 0x7610, R29 ;  /* 0x00007610ff1d7816 */ /* 0x000fe4000000001d */
[----:B------:R-:W-:Y:S02]  /*106a0*/  ISETP.GT.AND P0, PT, R2, 0x60, PT ;  /* 0x000000600200780c */ /* 0x000fe40003f04270 */
[----:B---3--:R-:W-:-:S04]  /*106b0*/  @P1 LOP3.LUT R5, R5, R4, RZ, 0x3c, !PT ;  /* 0x0000000405051212 */ /* 0x008fc800078e3cff */
[----:B------:R-:W-:-:S04]  /*106c0*/  @P1 LOP3.LUT R4, R5, R4, RZ, 0x3c, !PT ;  /* 0x0000000405041212 */ /* 0x000fc800078e3cff */
[----:B------:R-:W-:-:S05]  /*106d0*/  @P1 LOP3.LUT R5, R5, R4, RZ, 0x3c, !PT ;  /* 0x0000000405051212 */ /* 0x000fca00078e3cff */
[----:B------:R-:W3:Y:S04]  /*106e0*/  @P1 LDG.E.U16 R28, desc[UR8][R4.64] ;  /* 0x00000008041c1981 */ /* 0x000ee8000c1e1500 */
[----:B---3--:R0:W-:Y:S04]  /*106f0*/  STL [R1+0x2e4], R28 ;  /* 0x0002e41c01007387 */ /* 0x0081e80000100800 */
[----:B0-----:R-:W3:Y:S04]  /*10700*/  LDL.LU R28, [R1+0x1b40] ;  /* 0x001b4000011c7983 */ /* 0x001ee80000300800 */
[----:B------:R-:W4:Y:S04]  /*10710*/  LDL R4, [R1+0x6c8] ;  /* 0x0006c80001047983 */ /* 0x000f280000100800 */
[----:B------:R-:W4:Y:S02]  /*10720*/  LDL R5, [R1+0x6cc] ;  /* 0x0006cc0001057983 */ /* 0x000f240000100800 */
[----:B----4-:R-:W-:-:S04]  /*10730*/  @P2 LOP3.LUT R5, R5, R4, RZ, 0x3c, !PT ;  /* 0x0000000405052212 */ /* 0x010fc800078e3cff */
[----:B------:R-:W-:-:S04]  /*10740*/  @P2 LOP3.LUT R4, R5, R4, RZ, 0x3c, !PT ;  /* 0x0000000405042212 */ /* 0x000fc800078e3cff */
[----:B------:R-:W-:-:S05]  /*10750*/  @P2 LOP3.LUT R5, R5, R4, RZ, 0x3c, !PT ;  /* 0x0000000405052212 */ /* 0x000fca00078e3cff */
[----:B------:R-:W4:Y:S04]  /*10760*/  @P2 LDG.E.U16 R14, desc[UR8][R4.64] ;  /* 0x00000008040e2981 */ /* 0x000f28000c1e1500 */
[----:B----4-:R0:W-:Y:S04]  /*10770*/  STL [R1+0x2e0], R14 ;  /* 0x0002e00e01007387 */ /* 0x0101e80000100800 */
[----:B0-----:R-:W4:Y:S04]  /*10780*/  LDL.LU R14, [R1+0x1b3c] ;  /* 0x001b3c00010e7983 */ /* 0x001f280000300800 */
[----:B------:R-:W2:Y:S04]  /*10790*/  LDL R4, [R1+0x6c0] ;  /* 0x0006c00001047983 */ /* 0x000ea80000100800 */
[----:B------:R-:W2:Y:S01]  /*107a0*/  LDL R5, [R1+0x6c4] ;  /* 0x0006c40001057983 */ /* 0x000ea20000100800 */
[----:B------:R-:W-:-:S02]  /*107b0*/  PRMT R16, RZ, 0x7610, R16 ;  /* 0x00007610ff107816 */ /* 0x000fc40000000010 */
[----:B------:R-:W-:Y:S02]  /*107c0*/  PRMT R13, RZ, 0x7610, R13 ;  /* 0x00007610ff0d7816 */ /* 0x000fe4000000000d */
[----:B------:R-:W-:Y:S02]  /*107d0*/  ISETP.GT.AND P1, PT, R2, 0x61, PT ;  /* 0x000000610200780c */ /* 0x000fe40003f24270 */
[----:B--2---:R-:W-:-:S04]  /*107e0*/  @P2 LOP3.LUT R5, R5, R4, RZ, 0x3c, !PT ;  /* 0x0000000405052212 */ /* 0x004fc800078e3cff */
[----:B------:R-:W-:-:S04]  /*107f0*/  @P2 LOP3.LUT R4, R5, R4, RZ, 0x3c, !PT ;  /* 0x0000000405042212 */ /* 0x000fc800078e3cff */
[----:B------:R-:W-:-:S05]  /*10800*/  @P2 LOP3.LUT R5, R5, R4, RZ, 0x3c, !PT ;  /* 0x0000000405052212 */ /* 0x000fca00078e3cff */
[----:B------:R-:W2:Y:S04]  /*10810*/  @P2 LDG.E.U16 R29, desc[UR8][R4.64] ;  /* 0x00000008041d2981 */ /* 0x000ea8000c1e1500 */
[----:B--2---:R0:W-:Y:S04]  /*10820*/  STL [R1+0x2dc], R29 ;  /* 0x0002dc1d01007387 */ /* 0x0041e80000100800 */
[----:B0-----:R-:W2:Y:S04]  /*10830*/  LDL.LU R29, [R1+0x1b38] ;  /* 0x001b3800011d7983 */ /* 0x001ea80000300800 */
        /* <DEDUP_REMOVED lines=12> */
[----:B------:R-:W2:Y:S02]  /*10900*/  LDL R5, [R1+0x6b4] ;  /* 0x0006b40001057983 */ /* 0x000ea40000100800 */
        /* <DEDUP_REMOVED lines=153> */
[----:B------:R-:W3:Y:S04]  /*112a0*/  LDL R4, [R1+0x610] ;  /* 0x0006100001047983 */ /* 0x000ee80000100800 */
[----:B------:R-:W3:Y:S01]  /*112b0*/  LDL R5, [R1+0x614] ;  /* 0x0006140001057983 */ /* 0x000ee20000100800 */
[----:B------:R-:W-:-:S03]  /*112c0*/  PRMT R6, RZ, 0x7610, R6 ;  /* 0x00007610ff067816 */ /* 0x000fc60000000006 */
[----:B--2---:R0:W-:Y:S04]  /*112d0*/  STL [R1+0x1c], R15 ;  /* 0x00001c0f01007387 */ /* 0x0041e80000100800 */
[----:B0-----:R-:W2:Y:S01]  /*112e0*/  LDL R15, [R1+0x5f4] ;  /* 0x0005f400010f7983 */ /* 0x001ea20000100800 */
[-C--:B---3--:R-:W-:Y:S02]  /*112f0*/  @P1 LOP3.LUT R5, R5, R4.reuse, RZ, 0x3c, !PT ;  /* 0x0000000405051212 */ /* 0x088fe400078e3cff */
[----:B------:R-:W-:Y:S02]  /*11300*/  ISETP.GT.AND P2, PT, R2, 0x6b, PT ;  /* 0x0000006b0200780c */ /* 0x000fe40003f44270 */
[----:B------:R-:W-:-:S04]  /*11310*/  @P1 LOP3.LUT R4, R5, R4, RZ, 0x3c, !PT ;  /* 0x0000000405041212 */ /* 0x000fc800078e3cff */
[----:B------:R-:W-:-:S05]  /*11320*/  @P1 LOP3.LUT R5, R5, R4, RZ, 0x3c, !PT ;  /* 0x0000000405051212 */ /* 0x000fca00078e3cff */
[----:B------:R-:W3:Y:S04]  /*11330*/  @P1 LDG.E.U16 R6, desc[UR8][R4.64] ;  /* 0x0000000804061981 */ /* 0x000ee8000c1e1500 */
[----:B---3--:R0:W-:Y:S04]  /*11340*/  STL [R1+0x18], R6 ;  /* 0x0000180601007387 */ /* 0x0081e80000100800 */
[----:B0-----:R-:W3:Y:S04]  /*11350*/  LDL.LU R6, [R1+0x1af0] ;  /* 0x001af00001067983 */ /* 0x001ee80000300800 */
        /* <DEDUP_REMOVED lines=25> */
[----:B------:R0:W2:Y:S04]  /*114f0*/  @P1 LDG.E.U16 R28, desc[UR8][R4.64] ;  /* 0x00000008041c1981 */ /* 0x0000a8000c1e1500 */
[----:B------:R-:W3:Y:S01]  /*11500*/  LDL R5, [R1+0x5f0] ;  /* 0x0005f00001057983 */ /* 0x000ee20000100800 */
[----:B----4-:R-:W-:Y:S01]  /*11510*/  PRMT R14, RZ, 0x7610, R14 ;  /* 0x00007610ff0e7816 */ /* 0x010fe2000000000e */
[----:B0-----:R-:W-:Y:S02]  /*11520*/  @P1 IMAD.MOV.U32 R4, RZ, RZ, R15 ;  /* 0x000000ffff041224 */ /* 0x001fe400078e000f */
[----:B--2---:R0:W-:Y:S01]  /*11530*/  STL [R1+0xc], R28 ;  /* 0x00000c1c01007387 */ /* 0x0041e20000100800 */
[----:B------:R-:W-:Y:S02]  /*11540*/  ISETP.GT.AND P2, PT, R2, 0x70, PT ;  /* 0x000000700200780c */ /* 0x000fe40003f44270 */
[----:B------:R-:W-:Y:S01]  /*11550*/  PRMT R3, RZ, 0x7610, R3 ;  /* 0x00007610ff037816 */ /* 0x000fe20000000003 */
[----:B------:R-:W2:Y:S04]  /*11560*/  LDL R15, [R1+0x530] ;  /* 0x00053000010f7983 */ /* 0x000ea80000100800 */
[----:B---3--:R1:W3:Y:S04]  /*11570*/  @P1 LDG.E.U16 R14, desc[UR8][R4.64] ;  /* 0x00000008040e1981 */ /* 0x0082e8000c1e1500 */
[----:B0-----:R-:W4:Y:S04]  /*11580*/  LDL R28, [R1+0x53c] ;  /* 0x00053c00011c7983 */ /* 0x001f280000100800 */
[----:B------:R-:W1:Y:S04]  /*11590*/  LDL R4, [R1+0x5b8] ;  /* 0x0005b80001047983 */ /* 0x000e680000100800 */
[----:B------:R-:W1:Y:S02]  /*115a0*/  LDL R5, [R1+0x5bc] ;  /* 0x0005bc0001057983 */ /* 0x000e640000100800 */
[----:B-1----:R-:W-:-:S04]  /*115b0*/  @P2 LOP3.LUT R5, R5, R4, RZ, 0x3c, !PT ;  /* 0x0000000405052212 */ /* 0x002fc800078e3cff */
[----:B------:R-:W-:-:S04]  /*115c0*/  @P2 LOP3.LUT R4, R5, R4, RZ, 0x3c, !PT ;  /* 0x0000000405042212 */ /* 0x000fc800078e3cff */
[----:B------:R-:W-:-:S05]  /*115d0*/  @P2 LOP3.LUT R5, R5, R4, RZ, 0x3c, !PT ;  /* 0x0000000405052212 */ /* 0x000fca00078e3cff */
[----:B------:R-:W2:Y:S04]  /*115e0*/  @P2 LDG.E.U16 R3, desc[UR8][R4.64] ;  /* 0x0000000804032981 */ /* 0x000ea8000c1e1500 */
[----:B---3--:R0:W-:Y:S04]  /*115f0*/  STL [R1+0x8], R14 ;  /* 0x0000080e01007387 */ /* 0x0081e80000100800 */
[----:B0-----:R-:W3:Y:S04]  /*11600*/  LDL R14, [R1+0x534] ;  /* 0x00053400010e7983 */ /* 0x001ee80000100800 */
[----:B--2---:R0:W-:Y:S04]  /*11610*/  STL [R1], R3 ;  /* 0x0000000301007387 */ /* 0x0041e80000100800 */
        /* <DEDUP_REMOVED lines=8> */
[----:B------:R4:W2:Y:S04]  /*116a0*/  @P2 LDG.E.U16 R29, desc[UR8][R4.64] ;  /* 0x00000008041d2981 */ /* 0x0008a8000c1e1500 */
[----:B------:R-:W2:Y:S01]  /*116b0*/  LDL R5, [R1+0x538] ;  /* 0x0005380001057983 */ /* 0x000ea20000100800 */
[----:B------:R-:W-:Y:S01]  /*116c0*/  PRMT R16, RZ, 0x7610, R16 ;  /* 0x00007610ff107816 */ /* 0x000fe20000000010 */
[----:B----4-:R-:W-:Y:S01]  /*116d0*/  @P3 IMAD.MOV.U32 R4, RZ, RZ, R28 ;  /* 0x000000ffff043224 */ /* 0x010fe200078e001c */
[----:B------:R-:W-:-:S04]  /*116e0*/  PRMT R13, RZ, 0x7610, R13 ;  /* 0x00007610ff0d7816 */ /* 0x000fc8000000000d */
[----:B--2---:R3:W2:Y:S04]  /*116f0*/  @P3 LDG.E.U16 R16, desc[UR8][R4.64] ;  /* 0x0000000804103981 */ /* 0x0046a8000c1e1500 */
[----:B------:R0:W-:Y:S04]  /*11700*/  STL [R1+0x1ad4], R29 ;  /* 0x001ad41d01007387 */ /* 0x0001e80000100800 */
[----:B------:R-:W4:Y:S01]  /*11710*/  LDL R28, [R1+0x5ac] ;  /* 0x0005ac00011c7983 */ /* 0x000f220000100800 */
[----:B---3--:R-:W-:Y:S02]  /*11720*/  @P3 IMAD.MOV.U32 R4, RZ, RZ, R14 ;  /* 0x000000ffff043224 */ /* 0x008fe400078e000e */
[----:B------:R-:W-:Y:S01]  /*11730*/  @P3 IMAD.MOV.U32 R5, RZ, RZ, R15 ;  /* 0x000000ffff053224 */ /* 0x000fe200078e000f */
[----:B0-----:R-:W3:Y:S04]  /*11740*/  LDL R29, [R1+0x5ec] ;  /* 0x0005ec00011d7983 */ /* 0x001ee80000100800 */
[----:B------:R3:W4:Y:S01]  /*11750*/  @P3 LDG.E.U16 R13, desc[UR8][R4.64] ;  /* 0x00000008040d3981 */ /* 0x000722000c1e1500 */
[----:B------:R-:W-:-:S03]  /*11760*/  ISETP.GT.AND P1, PT, R2, 0x6d, PT ;  /* 0x0000006d0200780c */ /* 0x000fc60003f24270 */
[----:B--2---:R-:W-:Y:S04]  /*11770*/  STL [R1+0x1ad8], R16 ;  /* 0x001ad81001007387 */ /* 0x004fe80000100800 */
[----:B------:R-:W2:Y:S01]  /*11780*/  LDL R5, [R1+0x5e8] ;  /* 0x0005e80001057983 */ /* 0x000ea20000100800 */
[----:B------:R-:W-:-:S03]  /*11790*/  PRMT R0, RZ, 0x7610, R0 ;  /* 0x00007610ff007816 */ /* 0x000fc60000000000 */
[----:B------:R-:W2:Y:S04]  /*117a0*/  LDL R15, [R1+0x5a0] ;  /* 0x0005a000010f7983 */ /* 0x000ea80000100800 */
[----:B------:R-:W2:Y:S01]  /*117b0*/  LDL R14, [R1+0x5a4] ;  /* 0x0005a400010e7983 */ /* 0x000ea20000100800 */
[----:B---3--:R-:W-:-:S03]  /*117c0*/  @P1 IMAD.MOV.U32 R4, RZ, RZ, R29 ;  /* 0x000000ffff041224 */ /* 0x008fc600078e001d */
[----:B----4-:R-:W-:Y:S01]  /*117d0*/  STL [R1+0x1adc], R13 ;  /* 0x001adc0d01007387 */ /* 0x010fe20000100800 */
[----:B------:R-:W-:Y:S02]  /*117e0*/  ISETP.GT.AND P2, PT, R2, 0x71, PT ;  /* 0x000000710200780c */ /* 0x000fe40003f44270 */
[----:B------:R-:W-:Y:S02]  /*117f0*/  PRMT R27, RZ, 0x7610, R27 ;  /* 0x00007610ff1b7816 */ /* 0x000fe4000000001b */
[----:B------:R-:W-:Y:S01]  /*11800*/  PRMT R26, RZ, 0x7610, R26 ;  /* 0x00007610ff1a7816 */ /* 0x000fe2000000001a */
[----:B------:R-:W3:Y:S04]  /*11810*/  LDL R29, [R1+0x52c] ;  /* 0x00052c00011d7983 */ /* 0x000ee80000100800 */
[----:B--2---:R0:W2:Y:S04]  /*11820*/  @P1 LDG.E.U16 R0, desc[UR8][R4.64] ;  /* 0x0000000804001981 */ /* 0x0040a8000c1e1500 */
[----:B------:R-:W4:Y:S01]  /*11830*/  LDL R5, [R1+0x5a8] ;  /* 0x0005a80001057983 */ /* 0x000f220000100800 */
[----:B0-----:R-:W-:-:S05]  /*11840*/  @P2 IMAD.MOV.U32 R4, RZ, RZ, R28 ;  /* 0x000000ffff042224 */ /* 0x001fca00078e001c */
[----:B----4-:R0:W4:Y:S02]  /*11850*/  @P2 LDG.E.U16 R27, desc[UR8][R4.64] ;  /* 0x00000008041b2981 */ /* 0x010124000c1e1500 */
[----:B0-----:R-:W-:Y:S02]  /*11860*/  @P2 IMAD.MOV.U32 R4, RZ, RZ, R14 ;  /* 0x000000ffff042224 */ /* 0x001fe400078e000e */
[----:B------:R-:W-:-:S05]  /*11870*/  @P2 IMAD.MOV.U32 R5, RZ, RZ, R15 ;  /* 0x000000ffff052224 */ /* 0x000fca00078e000f */
[----:B------:R-:W3:Y:S04]  /*11880*/  @P2 LDG.E.U16 R26, desc[UR8][R4.64] ;  /* 0x00000008041a2981 */ /* 0x000ee8000c1e1500 */
[----:B--2---:R-:W-:Y:S04]  /*11890*/  STL [R1+0x1a54], R0 ;  /* 0x001a540001007387 */ /* 0x004fe80000100800 */
[----:B------:R-:W2:Y:S04]  /*118a0*/  LDL R28, [R1+0x524] ;  /* 0x00052400011c7983 */ /* 0x000ea80000100800 */
[----:B----4-:R0:W-:Y:S04]  /*118b0*/  STL [R1+0x1ac4], R27 ;  /* 0x001ac41b01007387 */ /* 0x0101e80000100800 */
[----:B------:R-:W4:Y:S04]  /*118c0*/  LDL R15, [R1+0x598] ;  /* 0x00059800010f7983 */ /* 0x000f280000100800 */
[----:B------:R-:W2:Y:S04]  /*118d0*/  LDL R14, [R1+0x59c] ;  /* 0x00059c00010e7983 */ /* 0x000ea80000100800 */
[----:B0-----:R-:W2:Y:S04]  /*118e0*/  LDL R27, [R1+0x528] ;  /* 0x00052800011b7983 */ /* 0x001ea80000100800 */
[----:B---3--:R0:W-:Y:S04]  /*118f0*/  STL [R1+0x1ac8], R26 ;  /* 0x001ac81a01007387 */ /* 0x0081e80000100800 */
[----:B0-----:R-:W3:Y:S01]  /*11900*/  LDL R26, [R1+0x520] ;  /* 0x00052000011a7983 */ /* 0x001ee20000100800 */
[----:B------:R-:W-:-:S02]  /*11910*/  ISETP.GT.AND P3, PT, R2, 0x79, PT ;  /* 0x000000790200780c */ /* 0x000fc40003f64270 */
[----:B------:R-:W-:Y:S02]  /*11920*/  PRMT R12, RZ, 0x7610, R12 ;  /* 0x00007610ff0c7816 */ /* 0x000fe4000000000c */
[----:B------:R-:W-:Y:S02]  /*11930*/  ISETP.GT.AND P2, PT, R2, 0x72, PT ;  /* 0x000000720200780c */ /* 0x000fe40003f44270 */
[----:B------:R-:W-:-:S07]  /*11940*/  PRMT R11, RZ, 0x7610, R11 ;  /* 0x00007610ff0b7816 */ /* 0x000fce000000000b */
[----:B------:R-:W-:Y:S02]  /*11950*/  @P3 IMAD.MOV.U32 R4, RZ, RZ, R29 ;  /* 0x000000ffff043224 */ /* 0x000fe400078e001d */
[----:B------:R-:W4:Y:S01]  /*11960*/  LDL R29, [R1+0x590] ;  /* 0x00059000011d7983 */ /* 0x000f220000100800 */
[----:B------:R-:W-:Y:S01]  /*11970*/  PRMT R25, RZ, 0x7610, R25 ;  /* 0x00007610ff197816 */ /* 0x000fe20000000019 */
[----:B--2---:R-:W-:Y:S02]  /*11980*/  @P3 IMAD.MOV.U32 R5, RZ, RZ, R27 ;  /* 0x000000ffff053224 */ /* 0x004fe400078e001b */
[----:B------:R-:W2:Y:S04]  /*11990*/  LDL R27, [R1+0x594] ;  /* 0x00059400011b7983 */ /* 0x000ea80000100800 */
[----:B------:R0:W2:Y:S02]  /*119a0*/  @P3 LDG.E.U16 R12, desc[UR8][R4.64] ;  /* 0x00000008040c3981 */ /* 0x0000a4000c1e1500 */
[----:B0-----:R-:W-:-:S02]  /*119b0*/  @P3 IMAD.MOV.U32 R4, RZ, RZ, R28 ;  /* 0x000000ffff043224 */ /* 0x001fc400078e001c */
[----:B---3--:R-:W-:-:S05]  /*119c0*/  @P3 IMAD.MOV.U32 R5, RZ, RZ, R26 ;  /* 0x000000ffff053224 */ /* 0x008fca00078e001a */
[----:B------:R0:W3:Y:S02]  /*119d0*/  @P3 LDG.E.U16 R11, desc[UR8][R4.64] ;  /* 0x00000008040b3981 */ /* 0x0000e4000c1e1500 */
[----:B0-----:R-:W-:Y:S02]  /*119e0*/  @P2 IMAD.MOV.U32 R4, RZ, RZ, R14 ;  /* 0x000000ffff042224 */ /* 0x001fe400078e000e */
[----:B----4-:R-:W-:-:S05]  /*119f0*/  @P2 IMAD.MOV.U32 R5, RZ, RZ, R15 ;  /* 0x000000ffff052224 */ /* 0x010fca00078e000f */
[----:B------:R0:W4:Y:S01]  /*11a00*/  @P2 LDG.E.U16 R25, desc[UR8][R4.64] ;  /* 0x0000000804192981 */ /* 0x000122000c1e1500 */
[----:B------:R-:W-:Y:S01]  /*11a10*/  PRMT R24, RZ, 0x7610, R24 ;  /* 0x00007610ff187816 */ /* 0x000fe20000000018 */
[----:B0-----:R-:W-:Y:S02]  /*11a20*/  @P2 IMAD.MOV.U32 R5, RZ, RZ, R29 ;  /* 0x000000ffff052224 */ /* 0x001fe400078e001d */
[----:B--2---:R0:W-:Y:S04]  /*11a30*/  STL [R1+0x1acc], R12 ;  /* 0x001acc0c01007387 */ /* 0x0041e80000100800 */
[----:B------:R-:W2:Y:S04]  /*11a40*/  LDL R28, [R1+0x518] ;  /* 0x00051800011c7983 */ /* 0x000ea80000100800 */
[----:B------:R-:W2:Y:S01]  /*11a50*/  LDL R26, [R1+0x51c] ;  /* 0x00051c00011a7983 */ /* 0x000ea20000100800 */
[----:B------:R-:W-:-:S05]  /*11a60*/  @P2 IMAD.MOV.U32 R4, RZ, RZ, R27 ;  /* 0x000000ffff042224 */ /* 0x000fca00078e001b */
[----:B------:R2:W2:Y:S04]  /*11a70*/  @P2 LDG.E.U16 R24, desc[UR8][R4.64] ;  /* 0x0000000804182981 */ /* 0x0004a8000c1e1500 */
[----:B---3--:R-:W-:Y:S04]  /*11a80*/  STL [R1+0x1ad0], R11 ;  /* 0x001ad00b01007387 */ /* 0x008fe80000100800 */
[----:B------:R-:W3:Y:S04]  /*11a90*/  LDL R15, [R1+0x510] ;  /* 0x00051000010f7983 */ /* 0x000ee80000100800 */
[----:B------:R-:W3:Y:S04]  /*11aa0*/  LDL R14, [R1+0x514] ;  /* 0x00051400010e7983 */ /* 0x000ee80000100800 */
[----:B----4-:R1:W-:Y:S04]  /*11ab0*/  STL [R1+0x1ab0], R25 ;  /* 0x001ab01901007387 */ /* 0x0103e80000100800 */
[----:B------:R-:W4:Y:S04]  /*11ac0*/  LDL R27, [R1+0x588] ;  /* 0x00058800011b7983 */ /* 0x000f280000100800 */
[----:B0-----:R-:W4:Y:S01]  /*11ad0*/  LDL R12, [R1+0x58c] ;  /* 0x00058c00010c7983 */ /* 0x001f220000100800 */
[----:B------:R-:W-:-:S02]  /*11ae0*/  ISETP.GT.AND P3, PT, R2, 0x7a, PT ;  /* 0x0000007a0200780c */ /* 0x000fc40003f64270 */
[----:B------:R-:W-:Y:S02]  /*11af0*/  PRMT R10, RZ, 0x7610, R10 ;  /* 0x00007610ff0a7816 */ /* 0x000fe4000000000a */
[----:B------:R-:W-:Y:S02]  /*11b00*/  ISETP.GT.AND P2, PT, R2, 0x73, PT ;  /* 0x000000730200780c */ /* 0x000fe40003f44270 */
[----:B------:R-:W-:Y:S02]  /*11b10*/  PRMT R9, RZ, 0x7610, R9 ;  /* 0x00007610ff097816 */ /* 0x000fe40000000009 */
[----:B------:R-:W-:-:S05]  /*11b20*/  PRMT R22, RZ, 0x7610, R22 ;  /* 0x00007610ff167816 */ /* 0x000fca0000000016 */
[----:B--2---:R-:W-:Y:S02]  /*11b30*/  @P3 IMAD.MOV.U32 R5, RZ, RZ, R28 ;  /* 0x000000ffff053224 */ /* 0x004fe400078e001c */
[----:B------:R-:W-:-:S05]  /*11b40*/  @P3 IMAD.MOV.U32 R4, RZ, RZ, R26 ;  /* 0x000000ffff043224 */ /* 0x000fca00078e001a */
[----:B------:R3:W2:Y:S04]  /*11b50*/  @P3 LDG.E.U16 R10, desc[UR8][R4.64] ;  /* 0x00000008040a3981 */ /* 0x0006a8000c1e1500 */
[----:B------:R-:W-:Y:S04]  /*11b60*/  STL [R1+0x1ab4], R24 ;  /* 0x001ab41801007387 */ /* 0x000fe80000100800 */
[----:B------:R-:W2:Y:S04]  /*11b70*/  LDL R26, [R1+0x580] ;  /* 0x00058000011a7983 */ /* 0x000ea80000100800 */
[----:B-1----:R-:W2:Y:S01]  /*11b80*/  LDL R25, [R1+0x584] ;  /* 0x0005840001197983 */ /* 0x002ea20000100800 */
[----:B---3--:R-:W-:-:S02]  /*11b90*/  @P3 IMAD.MOV.U32 R5, RZ, RZ, R15 ;  /* 0x000000ffff053224 */ /* 0x008fc400078e000f */
[----:B------:R-:W-:-:S05]  /*11ba0*/  @P3 IMAD.MOV.U32 R4, RZ, RZ, R14 ;  /* 0x000000ffff043224 */ /* 0x000fca00078e000e */
[----:B------:R4:W3:Y:S02]  /*11bb0*/  @P3 LDG.E.U16 R9, desc[UR8][R4.64] ;  /* 0x0000000804093981 */ /* 0x0008e4000c1e1500 */
[----:B----4-:R-:W-:Y:S02]  /*11bc0*/  @P2 IMAD.MOV.U32 R5, RZ, RZ, R27 ;  /* 0x000000ffff052224 */ /* 0x010fe400078e001b */
[----:B------:R-:W-:-:S05]  /*11bd0*/  @P2 IMAD.MOV.U32 R4, RZ, RZ, R12 ;  /* 0x000000ffff042224 */ /* 0x000fca00078e000c */
[----:B------:R0:W4:Y:S01]  /*11be0*/  @P2 LDG.E.U16 R22, desc[UR8][R4.64] ;  /* 0x0000000804162981 */ /* 0x000122000c1e1500 */
[----:B------:R-:W-:-:S03]  /*11bf0*/  PRMT R21, RZ, 0x7610, R21 ;  /* 0x00007610ff157816 */ /* 0x000fc60000000015 */
[----:B--2---:R1:W-:Y:S04]  /*11c00*/  STL [R1+0x1ab8], R10 ;  /* 0x001ab80a01007387 */ /* 0x0043e80000100800 */
[----:B------:R-:W2:Y:S04]  /*11c10*/  LDL R15, [R1+0x508] ;  /* 0x00050800010f7983 */ /* 0x000ea80000100800 */
[----:B------:R-:W2:Y:S01]  /*11c20*/  LDL R14, [R1+0x50c] ;  /* 0x00050c00010e7983 */ /* 0x000ea20000100800 */
[----:B0-----:R-:W-:Y:S02]  /*11c30*/  @P2 IMAD.MOV.U32 R4, RZ, RZ, R25 ;  /* 0x000000ffff042224 */ /* 0x001fe400078e0019 */
[----:B------:R-:W-:-:S05]  /*11c40*/  @P2 IMAD.MOV.U32 R5, RZ, RZ, R26 ;  /* 0x000000ffff052224 */ /* 0x000fca00078e001a */
[----:B------:R2:W2:Y:S04]  /*11c50*/  @P2 LDG.E.U16 R21, desc[UR8][R4.64] ;  /* 0x0000000804152981 */ /* 0x0004a8000c1e1500 */
[----:B---3--:R-:W-:Y:S04]  /*11c60*/  STL [R1+0x1abc], R9 ;  /* 0x001abc0901007387 */ /* 0x008fe80000100800 */
[----:B------:R-:W3:Y:S04]  /*11c70*/  LDL R12, [R1+0x500] ;  /* 0x00050000010c7983 */ /* 0x000ee80000100800 */
[----:B-1----:R-:W3:Y:S04]  /*11c80*/  LDL R10, [R1+0x504] ;  /* 0x00050400010a7983 */ /* 0x002ee80000100800 */
[----:B----4-:R0:W-:Y:S04]  /*11c90*/  STL [R1+0x1a9c], R22 ;  /* 0x001a9c1601007387 */ /* 0x0101e80000100800 */
[----:B------:R-:W4:Y:S04]  /*11ca0*/  LDL R25, [R1+0x5e0] ;  /* 0x0005e00001197983 */ /* 0x000f280000100800 */
[----:B0-----:R-:W4:Y:S01]  /*11cb0*/  LDL R22, [R1+0x5e4] ;  /* 0x0005e40001167983 */ /* 0x001f220000100800 */
[----:B------:R-:W-:-:S02]  /*11cc0*/  ISETP.GT.AND P3, PT, R2, 0x7b, PT ;  /* 0x0000007b0200780c */ /* 0x000fc40003f64270 */
[----:B------:R-:W-:Y:S02]  /*11cd0*/  PRMT R8, RZ, 0x7610, R8 ;  /* 0x00007610ff087816 */ /* 0x000fe40000000008 */
[----:B------:R-:W-:Y:S02]  /*11ce0*/  PRMT R7, RZ, 0x7610, R7 ;  /* 0x00007610ff077816 */ /* 0x000fe40000000007 */
[----:B------:R-:W-:-:S07]  /*11cf0*/  PRMT R23, RZ, 0x7610, R23 ;  /* 0x00007610ff177816 */ /* 0x000fce0000000017 */
[----:B--2---:R-:W-:Y:S02]  /*11d00*/  @P3 IMAD.MOV.U32 R5, RZ, RZ, R15 ;  /* 0x000000ffff053224 */ /* 0x004fe400078e000f */
[----:B------:R-:W-:-:S05]  /*11d10*/  @P3 IMAD.MOV.U32 R4, RZ, RZ, R14 ;  /* 0x000000ffff043224 */ /* 0x000fca00078e000e */
[----:B------:R3:W2:Y:S04]  /*11d20*/  @P3 LDG.E.U16 R8, desc[UR8][R4.64] ;  /* 0x0000000804083981 */ /* 0x0006a8000c1e1500 */
[----:B------:R-:W-:Y:S04]  /*11d30*/  STL [R1+0x1aa0], R21 ;  /* 0x001aa01501007387 */ /* 0x000fe80000100800 */
[----:B------:R-:W2:Y:S04]  /*11d40*/  LDL R15, [R1+0x578] ;  /* 0x00057800010f7983 */ /* 0x000ea80000100800 */
[----:B------:R-:W2:Y:S01]  /*11d50*/  LDL R14, [R1+0x57c] ;  /* 0x00057c00010e7983 */ /* 0x000ea20000100800 */
[----:B---3--:R-:W-:-:S02]  /*11d60*/  @P3 IMAD.MOV.U32 R5, RZ, RZ, R12 ;  /* 0x000000ffff053224 */ /* 0x008fc400078e000c */
[----:B------:R-:W-:-:S05]  /*11d70*/  @P3 IMAD.MOV.U32 R4, RZ, RZ, R10 ;  /* 0x000000ffff043224 */ /* 0x000fca00078e000a */
[----:B------:R4:W3:Y:S02]  /*11d80*/  @P3 LDG.E.U16 R7, desc[UR8][R4.64] ;  /* 0x0000000804073981 */ /* 0x0008e4000c1e1500 */
[----:B----4-:R-:W-:Y:S02]  /*11d90*/  @P1 IMAD.MOV.U32 R5, RZ, RZ, R25 ;  /* 0x000000ffff051224 */ /* 0x010fe400078e0019 */
[----:B------:R-:W-:-:S05]  /*11da0*/  @P1 IMAD.MOV.U32 R4, RZ, RZ, R22 ;  /* 0x000000ffff041224 */ /* 0x000fca00078e0016 */
[----:B------:R0:W4:Y:S01]  /*11db0*/  @P1 LDG.E.U16 R23, desc[UR8][R4.64] ;  /* 0x0000000804171981 */ /* 0x000122000c1e1500 */
[----:B------:R-:W-:Y:S02]  /*11dc0*/  ISETP.GT.AND P2, PT, R2, 0x74, PT ;  /* 0x000000740200780c */ /* 0x000fe40003f44270 */
[----:B------:R-:W-:Y:S01]  /*11dd0*/  PRMT R20, RZ, 0x7610, R20 ;  /* 0x00007610ff147816 */ /* 0x000fe20000000014 */
[----:B--2---:R-:W-:Y:S04]  /*11de0*/  STL [R1+0x1aa4], R8 ;  /* 0x001aa40801007387 */ /* 0x004fe80000100800 */
[----:B------:R-:W2:Y:S04]  /*11df0*/  LDL R12, [R1+0x570] ;  /* 0x00057000010c7983 */ /* 0x000ea80000100800 */
[----:B------:R-:W2:Y:S02]  /*11e00*/  LDL R10, [R1+0x574] ;  /* 0x00057400010a7983 */ /* 0x000ea40000100800 */
[----:B0-----:R-:W-:-:S02]  /*11e10*/  @P2 IMAD.MOV.U32 R4, RZ, RZ, R14 ;  /* 0x000000ffff042224 */ /* 0x001fc400078e000e */
[----:B------:R-:W-:-:S05]  /*11e20*/  @P2 IMAD.MOV.U32 R5, RZ, RZ, R15 ;  /* 0x000000ffff052224 */ /* 0x000fca00078e000f */
[----:B------:R2:W2:Y:S04]  /*11e30*/  @P2 LDG.E.U16 R20, desc[UR8][R4.64] ;  /* 0x0000000804142981 */ /* 0x0004a8000c1e1500 */
[----:B---3--:R0:W-:Y:S04]  /*11e40*/  STL [R1+0x1aa8], R7 ;  /* 0x001aa80701007387 */ /* 0x0081e80000100800 */
[----:B------:R-:W3:Y:S04]  /*11e50*/  LDL R22, [R1+0x4f8] ;  /* 0x0004f80001167983 */ /* 0x000ee80000100800 */
[----:B0-----:R-:W3:Y:S04]  /*11e60*/  LDL R7, [R1+0x4fc] ;  /* 0x0004fc0001077983 */ /* 0x001ee80000100800 */
[----:B----4-:R-:W-:Y:S04]  /*11e70*/  STL [R1+0x1a58], R23 ;  /* 0x001a581701007387 */ /* 0x010fe80000100800 */
[----:B------:R-:W4:Y:S04]  /*11e80*/  LDL R15, [R1+0x4f0] ;  /* 0x0004f000010f7983 */ /* 0x000f280000100800 */
[----:B------:R-:W4:Y:S01]  /*11e90*/  LDL R14, [R1+0x4f4] ;  /* 0x0004f400010e7983 */ /* 0x000f220000100800 */
[----:B------:R-:W-:-:S02]  /*11ea0*/  ISETP.GT.AND P3, PT, R2, 0x7c, PT ;  /* 0x0000007c0200780c */ /* 0x000fc40003f64270 */
[----:B------:R-:W-:Y:S02]  /*11eb0*/  PRMT R19, RZ, 0x7610, R19 ;  /* 0x00007610ff137816 */ /* 0x000fe40000000013 */
[----:B------:R-:W-:Y:S01]  /*11ec0*/  PRMT R6, RZ, 0x7610, R6 ;  /* 0x00007610ff067816 */ /* 0x000fe20000000006 */
        /* <DEDUP_REMOVED lines=9> */
[----:B0-----:R-:W-:-:S06]  /*11f60*/  PRMT R5, RZ, 0x7610, R5 ;  /* 0x00007610ff057816 */ /* 0x001fcc0000000005 */
[----:B----4-:R0:W4:Y:S01]  /*11f70*/  @P3 LDG.E.U16 R5, desc[UR8][R14.64] ;  /* 0x000000080e053981 */ /* 0x010122000c1e1500 */
        /* <DEDUP_REMOVED lines=10> */
[----:B------:R-:W3:Y:S04]  /*12020*/  LDL R25, [R1+0x4ec] ;  /* 0x0004ec0001197983 */ /* 0x000ee80000100800 */
[----:B----4-:R-:W-:Y:S04]  /*12030*/  STL [R1+0x1a94], R5 ;  /* 0x001a940501007387 */ /* 0x010fe80000100800 */
[----:B------:R-:W4:Y:S04]  /*12040*/  LDL R12, [R1+0x4e4] ;  /* 0x0004e400010c7983 */ /* 0x000f280000100800 */
[----:B------:R-:W4:Y:S01]  /*12050*/  LDL R10, [R1+0xcb0] ;  /* 0x000cb000010a7983 */ /* 0x000f220000100800 */
[----:B------:R-:W-:-:S02]  /*12060*/  ISETP.GT.AND P2, PT, R2, 0x7d, PT ;  /* 0x0000007d0200780c */ /* 0x000fc40003f44270 */
[----:B------:R-:W-:Y:S02]  /*12070*/  PRMT R17, RZ, 0x7610, R17 ;  /* 0x00007610ff117816 */ /* 0x000fe40000000011 */
[----:B------:R-:W-:Y:S02]  /*12080*/  PRMT R4, RZ, 0x7610, R4 ;  /* 0x00007610ff047816 */ /* 0x000fe40000000004 */
[----:B------:R-:W-:Y:S01]  /*12090*/  PRMT R3, RZ, 0x7610, R3 ;  /* 0x00007610ff037816 */ /* 0x000fe20000000003 */
[----:B--2---:R-:W-:Y:S02]  /*120a0*/  @P1 IMAD.MOV.U32 R15, RZ, RZ, R22 ;  /* 0x000000ffff0f1224 */ /* 0x004fe400078e0016 */
[----:B------:R-:W-:-:S05]  /*120b0*/  @P1 IMAD.MOV.U32 R14, RZ, RZ, R7 ;  /* 0x000000ffff0e1224 */ /* 0x000fca00078e0007 */
[----:B------:R3:W2:Y:S04]  /*120c0*/  @P1 LDG.E.U16 R17, desc[UR8][R14.64] ;  /* 0x000000080e111981 */ /* 0x0006a8000c1e1500 */
[----:B------:R-:W-:Y:S04]  /*120d0*/  STL [R1+0x1a5c], R18 ;  /* 0x001a5c1201007387 */ /* 0x000fe80000100800 */
[----:B------:R-:W2:Y:S04]  /*120e0*/  LDL R26, [R1+0x650] ;  /* 0x00065000011a7983 */ /* 0x000ea80000100800 */
[----:B------:R-:W2:Y:S04]  /*120f0*/  LDL R22, [R1+0x654] ;  /* 0x0006540001167983 */ /* 0x000ea80000100800 */
[----:B------:R-:W2:Y:S04]  /*12100*/  LDL R7, [R1+0x648] ;  /* 0x0006480001077983 */ /* 0x000ea80000100800 */
[----:B0-----:R-:W2:Y:S01]  /*12110*/  LDL R6, [R1+0x64c] ;  /* 0x00064c0001067983 */ /* 0x001ea20000100800 */
[----:B---3--:R-:W-:-:S02]  /*12120*/  @P2 IMAD.MOV.U32 R15, RZ, RZ, R27 ;  /* 0x000000ffff0f2224 */ /* 0x008fc400078e001b */
[----:B------:R-:W-:-:S05]  /*12130*/  @P2 IMAD.MOV.U32 R14, RZ, RZ, R25 ;  /* 0x000000ffff0e2224 */ /* 0x000fca00078e0019 */
[----:B------:R4:W3:Y:S02]  /*12140*/  @P2 LDG.E.U16 R4, desc[UR8][R14.64] ;  /* 0x000000080e042981 */ /* 0x0008e4000c1e1500 */
[----:B----4-:R-:W-:Y:S02]  /*12150*/  @P2 IMAD.MOV.U32 R15, RZ, RZ, R12 ;  /* 0x000000ffff0f2224 */ /* 0x010fe400078e000c */
[----:B------:R-:W-:-:S05]  /*12160*/  @P2 IMAD.MOV.U32 R14, RZ, RZ, R10 ;  /* 0x000000ffff0e2224 */ /* 0x000fca00078e000a */
[----:B------:R2:W4:Y:S01]  /*12170*/  @P2 LDG.E.U16 R3, desc[UR8][R14.64] ;  /* 0x000000080e032981 */ /* 0x000522000c1e1500 */
[----:B------:R-:W-:Y:S02]  /*12180*/  PRMT R21, RZ, 0x7610, R21 ;  /* 0x00007610ff157816 */ /* 0x000fe40000000015 */
[----:B------:R-:W-:Y:S01]  /*12190*/  ISETP.GT.AND P1, PT, R2, 0x67, PT ;  /* 0x000000670200780c */ /* 0x000fe20003f24270 */
[----:B--2---:R-:W-:Y:S02]  /*121a0*/  @P0 IMAD.MOV.U32 R15, RZ, RZ, R26 ;  /* 0x000000ffff0f0224 */ /* 0x004fe400078e001a */
[----:B------:R-:W-:Y:S01]  /*121b0*/  @P0 IMAD.MOV.U32 R14, RZ, RZ, R22 ;  /* 0x000000ffff0e0224 */ /* 0x000fe200078e0016 */
[----:B------:R-:W-:Y:S04]  /*121c0*/  STL [R1+0x1a60], R17 ;  /* 0x001a601101007387 */ /* 0x000fe80000100800 */
[----:B------:R0:W2:Y:S05]  /*121d0*/  @P0 LDG.E.U16 R21, desc[UR8][R14.64] ;  /* 0x000000080e150981 */ /* 0x0000aa000c1e1500 */
[----:B0-----:R-:W-:-:S02]  /*121e0*/  @P1 IMAD.MOV.U32 R14, RZ, RZ, R6 ;  /* 0x000000ffff0e1224 */ /* 0x001fc400078e0006 */
[----:B------:R-:W-:Y:S01]  /*121f0*/  @P1 IMAD.MOV.U32 R15, RZ, RZ, R7 ;  /* 0x000000ffff0f1224 */ /* 0x000fe200078e0007 */
[----:B---3--:R0:W-:Y:S04]  /*12200*/  STL [R1+0x1a64], R4 ;  /* 0x001a640401007387 */ /* 0x0081e80000100800 */
[----:B------:R-:W3:Y:S04]  /*12210*/  LDL R25, [R1+0x640] ;  /* 0x0006400001197983 */ /* 0x000ee80000100800 */
[----:B------:R-:W3:Y:S04]  /*12220*/  LDL R12, [R1+0x5d8] ;  /* 0x0005d800010c7983 */ /* 0x000ee80000100800 */
[----:B------:R-:W3:Y:S04]  /*12230*/  LDL R10, [R1+0x5dc] ;  /* 0x0005dc00010a7983 */ /* 0x000ee80000100800 */
[----:B0-----:R-:W3:Y:S04]  /*12240*/  LDL R4, [R1+0x644] ;  /* 0x0006440001047983 */ /* 0x001ee80000100800 */
[----:B----4-:R0:W-:Y:S04]  /*12250*/  STL [R1+0x1a68], R3 ;  /* 0x001a680301007387 */ /* 0x0101e80000100800 */
[----:B------:R-:W4:Y:S01]  /*12260*/  LDL R22, [R1+0x5d0] ;  /* 0x0005d00001167983 */ /* 0x000f220000100800 */
[----:B0-----:R-:W-:-:S06]  /*12270*/  PRMT R3, RZ, 0x7610, R3 ;  /* 0x00007610ff037816 */ /* 0x001fcc0000000003 */
[----:B------:R3:W4:Y:S01]  /*12280*/  @P1 LDG.E.U16 R3, desc[UR8][R14.64] ;  /* 0x000000080e031981 */ /* 0x000722000c1e1500 */
[----:B------:R-:W-:Y:S02]  /*12290*/  ISETP.GT.AND P0, PT, R2, 0x6e, PT ;  /* 0x0000006e0200780c */ /* 0x000fe40003f04270 */
[----:B------:R-:W-:Y:S01]  /*122a0*/  PRMT R24, RZ, 0x7610, R24 ;  /* 0x00007610ff187816 */ /* 0x000fe20000000018 */
[----:B--2---:R0:W-:Y:S04]  /*122b0*/  STL [R1+0x14c], R21 ;  /* 0x00014c1501007387 */ /* 0x0041e80000100800 */
[----:B------:R-:W2:Y:S04]  /*122c0*/  LDL R7, [R1+0x5c8] ;  /* 0x0005c80001077983 */ /* 0x000ea80000100800 */
[----:B------:R-:W2:Y:S04]  /*122d0*/  LDL R6, [R1+0x5cc] ;  /* 0x0005cc0001067983 */ /* 0x000ea80000100800 */
[----:B0-----:R-:W2:Y:S01]  /*122e0*/  LDL R21, [R1+0x5d4] ;  /* 0x0005d40001157983 */ /* 0x001ea20000100800 */
[----:B---3--:R-:W-:-:S02]  /*122f0*/  @P1 IMAD.MOV.U32 R15, RZ, RZ, R25 ;  /* 0x000000ffff0f1224 */ /* 0x008fc400078e0019 */
[----:B------:R-:W-:Y:S02]  /*12300*/  @P1 IMAD.MOV.U32 R14, RZ, RZ, R4 ;  /* 0x000000ffff0e1224 */ /* 0x000fe400078e0004 */
[----:B------:R-:W3:Y:S04]  /*12310*/  LDL R4, [R1+0x5c0] ;  /* 0x0005c00001047983 */ /* 0x000ee80000100800 */
[----:B------:R0:W3:Y:S02]  /*12320*/  @P1 LDG.E.U16 R24, desc[UR8][R14.64] ;  /* 0x000000080e181981 */ /* 0x0000e4000c1e1500 */
[----:B0-----:R-:W-:Y:S02]  /*12330*/  @P0 IMAD.MOV.U32 R14, RZ, RZ, R10 ;  /* 0x000000ffff0e0224 */ /* 0x001fe400078e000a */
[----:B------:R-:W-:Y:S01]  /*12340*/  @P0 IMAD.MOV.U32 R15, RZ, RZ, R12 ;  /* 0x000000ffff0f0224 */ /* 0x000fe200078e000c */
[----:B----4-:R0:W-:Y:S04]  /*12350*/  STL [R1+0x144], R3 ;  /* 0x0001440301007387 */ /* 0x0101e80000100800 */
[----:B------:R-:W4:Y:S04]  /*12360*/  LDL R12, [R1+0x558] ;  /* 0x00055800010c7983 */ /* 0x000f280000100800 */
[----:B------:R-:W4:Y:S04]  /*12370*/  LDL R10, [R1+0x55c] ;  /* 0x00055c00010a7983 */ /* 0x000f280000100800 */
[----:B0-----:R-:W4:Y:S01]  /*12380*/  LDL R3, [R1+0x5c4] ;  /* 0x0005c40001037983 */ /* 0x001f220000100800 */
[----:B------:R-:W-:-:S02]  /*12390*/  PRMT R23, RZ, 0x7610, R23 ;  /* 0x00007610ff177816 */ /* 0x000fc40000000017 */
[----:B------:R-:W-:Y:S02]  /*123a0*/  ISETP.GT.AND P1, PT, R2, 0x6f, PT ;  /* 0x0000006f0200780c */ /* 0x000fe40003f24270 */
[----:B------:R-:W-:Y:S02]  /*123b0*/  PRMT R18, RZ, 0x7610, R18 ;  /* 0x00007610ff127816 */ /* 0x000fe40000000012 */
[----:B------:R0:W4:Y:S01]  /*123c0*/  @P0 LDG.E.U16 R23, desc[UR8][R14.64] ;  /* 0x000000080e170981 */ /* 0x000122000c1e1500 */
[----:B------:R-:W-:Y:S01]  /*123d0*/  PRMT R17, RZ, 0x7610, R17 ;  /* 0x00007610ff117816 */ /* 0x000fe20000000011 */
[----:B0-----:R-:W-:Y:S01]  /*123e0*/  @P0 IMAD.MOV.U32 R15, RZ, RZ, R22 ;  /* 0x000000ffff0f0224 */ /* 0x001fe200078e0016 */
[----:B------:R-:W-:Y:S02]  /*123f0*/  PRMT R13, RZ, 0x7610, R13 ;  /* 0x00007610ff0d7816 */ /* 0x000fe4000000000d */
[----:B------:R-:W-:Y:S01]  /*12400*/  PRMT R9, RZ, 0x7610, R9 ;  /* 0x00007610ff097816 */ /* 0x000fe20000000009 */
[----:B--2---:R-:W-:-:S05]  /*12410*/  @P0 IMAD.MOV.U32 R14, RZ, RZ, R21 ;  /* 0x000000ffff0e0224 */ /* 0x004fca00078e0015 */
[----:B------:R0:W2:Y:S01]  /*12420*/  @P0 LDG.E.U16 R18, desc[UR8][R14.64] ;  /* 0x000000080e120981 */ /* 0x0000a2000c1e1500 */
[----:B------:R-:W-:Y:S01]  /*12430*/  ISETP.GT.AND P0, PT, R2, 0x76, PT ;  /* 0x000000760200780c */ /* 0x000fe20003f04270 */
[----:B0-----:R-:W-:Y:S02]  /*12440*/  @P1 IMAD.MOV.U32 R14, RZ, RZ, R6 ;  /* 0x000000ffff0e1224 */ /* 0x001fe400078e0006 */
[----:B------:R-:W-:Y:S01]  /*12450*/  @P1 IMAD.MOV.U32 R15, RZ, RZ, R7 ;  /* 0x000000ffff0f1224 */ /* 0x000fe200078e0007 */
[----:B------:R-:W2:Y:S04]  /*12460*/  LDL R6, [R1+0x554] ;  /* 0x0005540001067983 */ /* 0x000ea80000100800 */
[----:B------:R-:W2:Y:S04]  /*12470*/  LDL R7, [R1+0x550] ;  /* 0x0005500001077983 */ /* 0x000ea80000100800 */
[----:B------:R3:W2:Y:S02]  /*12480*/  @P1 LDG.E.U16 R17, desc[UR8][R14.64] ;  /* 0x000000080e111981 */ /* 0x0006a4000c1e1500 */
[----:B---3--:R-:W-:-:S02]  /*12490*/  @P1 IMAD.MOV.U32 R15, RZ, RZ, R4 ;  /* 0x000000ffff0f1224 */ /* 0x008fc400078e0004 */
[----:B------:R-:W3:Y:S01]  /*124a0*/  LDL R4, [R1+0x548] ;  /* 0x0005480001047983 */ /* 0x000ee20000100800 */
[----:B----4-:R-:W-:-:S03]  /*124b0*/  @P1 IMAD.MOV.U32 R14, RZ, RZ, R3 ;  /* 0x000000ffff0e1224 */ /* 0x010fc600078e0003 */
[----:B------:R-:W4:Y:S04]  /*124c0*/  LDL R3, [R1+0x54c] ;  /* 0x00054c0001037983 */ /* 0x000f280000100800 */
[----:B------:R0:W3:Y:S02]  /*124d0*/  @P1 LDG.E.U16 R13, desc[UR8][R14.64] ;  /* 0x000000080e0d1981 */ /* 0x0000e4000c1e1500 */
[----:B0-----:R-:W-:Y:S02]  /*124e0*/  @P0 IMAD.MOV.U32 R14, RZ, RZ, R10 ;  /* 0x000000ffff0e0224 */ /* 0x001fe400078e000a */
[----:B------:R-:W-:-:S05]  /*124f0*/  @P0 IMAD.MOV.U32 R15, RZ, RZ, R12 ;  /* 0x000000ffff0f0224 */ /* 0x000fca00078e000c */
[----:B------:R0:W4:Y:S01]  /*12500*/  @P0 LDG.E.U16 R9, desc[UR8][R14.64] ;  /* 0x000000080e090981 */ /* 0x000122000c1e1500 */
[----:B------:R-:W-:Y:S02]  /*12510*/  ISETP.GT.AND P1, PT, R2, 0x77, PT ;  /* 0x000000770200780c */ /* 0x000fe40003f24270 */
[----:B------:R-:W-:Y:S01]  /*12520*/  PRMT R20, RZ, 0x7610, R20 ;  /* 0x00007610ff147816 */ /* 0x000fe20000000014 */
[----:B--2---:R1:W-:Y:S04]  /*12530*/  STL [R1+0x12c], R18 ;  /* 0x00012c1201007387 */ /* 0x0043e80000100800 */
[----:B-1----:R-:W2:Y:S04]  /*12540*/  LDL R18, [R1+0x540] ;  /* 0x0005400001127983 */ /* 0x002ea80000100800 */
[----:B------:R1:W-:Y:S04]  /*12550*/  STL [R1+0x124], R17 ;  /* 0x0001241101007387 */ /* 0x0003e80000100800 */
[----:B-1----:R-:W2:Y:S01]  /*12560*/  LDL R17, [R1+0x544] ;  /* 0x0005440001117983 */ /* 0x002ea20000100800 */
[----:B0-----:R-:W-:-:S02]  /*12570*/  @P0 IMAD.MOV.U32 R14, RZ, RZ, R6 ;  /* 0x000000ffff0e0224 */ /* 0x001fc400078e0006 */
[----:B------:R-:W-:-:S05]  /*12580*/  @P0 IMAD.MOV.U32 R15, RZ, RZ, R7 ;  /* 0x000000ffff0f0224 */ /* 0x000fca00078e0007 */
[----:B------:R0:W2:Y:S04]  /*12590*/  @P0 LDG.E.U16 R20, desc[UR8][R14.64] ;  /* 0x000000080e140981 */ /* 0x0000a8000c1e1500 */
[----:B---3--:R1:W-:Y:S04]  /*125a0*/  STL [R1+0x11c], R13 ;  /* 0x00011c0d01007387 */ /* 0x0083e80000100800 */
[----:B------:R-:W3:Y:S04]  /*125b0*/  LDL R12, [R1+0xcb8] ;  /* 0x000cb800010c7983 */ /* 0x000ee80000100800 */
[----:B-1----:R-:W3:Y:S04]  /*125c0*/  LDL R13, [R1+0x4e0] ;  /* 0x0004e000010d7983 */ /* 0x002ee80000100800 */
[----:B------:R-:W-:Y:S04]  /*125d0*/  STL [R1+0x13c], R24 ;  /* 0x00013c1801007387 */ /* 0x000fe80000100800 */
[----:B------:R-:W3:Y:S04]  /*125e0*/  LDL R10, [R1+0xcb4] ;  /* 0x000cb400010a7983 */ /* 0x000ee80000100800 */
[----:B----4-:R1:W-:Y:S04]  /*125f0*/  STL [R1+0x114], R9 ;  /* 0x0001140901007387 */ /* 0x0103e80000100800 */
[----:B-1----:R-:W4:Y:S04]  /*12600*/  LDL R9, [R1+0xcc0] ;  /* 0x000cc00001097983 */ /* 0x002f280000100800 */
[----:B------:R-:W-:Y:S04]  /*12610*/  STL [R1+0x134], R23 ;  /* 0x0001341701007387 */ /* 0x000fe80000100800 */
[----:B------:R-:W4:Y:S04]  /*12620*/  LDL R7, [R1+0xcbc] ;  /* 0x000cbc0001077983 */ /* 0x000f280000100800 */
[----:B------:R-:W4:Y:S01]  /*12630*/  LDL R6, [R1+0xcc8] ;  /* 0x000cc80001067983 */ /* 0x000f220000100800 */
[----:B0-----:R-:W-:-:S02]  /*12640*/  @P1 IMAD.MOV.U32 R14, RZ, RZ, R3 ;  /* 0x000000ffff0e1224 */ /* 0x001fc400078e0003 */
[----:B------:R-:W-:Y:S01]  /*12650*/  @P1 IMAD.MOV.U32 R15, RZ, RZ, R4 ;  /* 0x000000ffff0f1224 */ /* 0x000fe200078e0004 */
[----:B------:R-:W4:Y:S04]  /*12660*/  LDL R3, [R1+0xdb4] ;  /* 0x000db40001037983 */ /* 0x000f280000100800 */
[----:B------:R-:W4:Y:S01]  /*12670*/  LDL R4, [R1+0xcc4] ;  /* 0x000cc40001047983 */ /* 0x000f220000100800 */
[----:B------:R-:W-:Y:S02]  /*12680*/  PRMT R19, RZ, 0x7610, R19 ;  /* 0x00007610ff137816 */ /* 0x000fe40000000013 */
[----:B------:R-:W-:Y:S02]  /*12690*/  ISETP.GT.AND P0, PT, R2, 0x7e, PT ;  /* 0x0000007e0200780c */ /* 0x000fe40003f04270 */
[----:B------:R-:W-:-:S02]  /*126a0*/  PRMT R16, RZ, 0x7610, R16 ;  /* 0x00007610ff107816 */ /* 0x000fc40000000010 */
[----:B------:R2:W4:Y:S01]  /*126b0*/  @P1 LDG.E.U16 R19, desc[UR8][R14.64] ;  /* 0x000000080e131981 */ /* 0x000522000c1e1500 */
[----:B------:R-:W-:Y:S02]  /*126c0*/  PRMT R11, RZ, 0x7610, R11 ;  /* 0x00007610ff0b7816 */ /* 0x000fe4000000000b */
[----:B------:R-:W-:Y:S02]  /*126d0*/  PRMT R8, RZ, 0x7610, R8 ;  /* 0x00007610ff087816 */ /* 0x000fe40000000008 */
[----:B------:R-:W-:Y:S02]  /*126e0*/  PRMT R5, RZ, 0x7610, R5 ;  /* 0x00007610ff057816 */ /* 0x000fe40000000005 */
[----:B------:R-:W-:Y:S01]  /*126f0*/  PRMT R0, RZ, 0x7610, R0 ;  /* 0x00007610ff007816 */ /* 0x000fe20000000000 */
[----:B--2---:R-:W-:Y:S02]  /*12700*/  @P1 IMAD.MOV.U32 R15, RZ, RZ, R18 ;  /* 0x000000ffff0f1224 */ /* 0x004fe400078e0012 */
[----:B------:R-:W-:-:S05]  /*12710*/  @P1 IMAD.MOV.U32 R14, RZ, RZ, R17 ;  /* 0x000000ffff0e1224 */ /* 0x000fca00078e0011 */
[----:B------:R3:W2:Y:S01]  /*12720*/  @P1 LDG.E.U16 R16, desc[UR8][R14.64] ;  /* 0x000000080e101981 */ /* 0x0006a2000c1e1500 */
[----:B------:R-:W-:Y:S01]  /*12730*/  ISETP.GT.AND P1, PT, R2, 0x7f, PT ;  /* 0x0000007f0200780c */ /* 0x000fe20003f24270 */
[----:B---3--:R-:W-:Y:S02]  /*12740*/  @P0 IMAD.MOV.U32 R14, RZ, RZ, R12 ;  /* 0x000000ffff0e0224 */ /* 0x008fe400078e000c */
[----:B------:R-:W-:-:S05]  /*12750*/  @P0 IMAD.MOV.U32 R15, RZ, RZ, R13 ;  /* 0x000000ffff0f0224 */ /* 0x000fca00078e000d */
[----:B------:R0:W3:Y:S02]  /*12760*/  @P0 LDG.E.U16 R11, desc[UR8][R14.64] ;  /* 0x000000080e0b0981 */ /* 0x0000e4000c1e1500 */
[----:B0-----:R-:W-:Y:S02]  /*12770*/  @P0 IMAD.MOV.U32 R15, RZ, RZ, R10 ;  /* 0x000000ffff0f0224 */ /* 0x001fe400078e000a */
[----:B----4-:R-:W-:-:S05]  /*12780*/  @P0 IMAD.MOV.U32 R14, RZ, RZ, R9 ;  /* 0x000000ffff0e0224 */ /* 0x010fca00078e0009 */
[----:B------:R0:W4:Y:S02]  /*12790*/  @P0 LDG.E.U16 R8, desc[UR8][R14.64] ;  /* 0x000000080e080981 */ /* 0x000124000c1e1500 */
[----:B0-----:R-:W-:Y:S02]  /*127a0*/  @P1 IMAD.MOV.U32 R14, RZ, RZ, R6 ;  /* 0x000000ffff0e1224 */ /* 0x001fe400078e0006 */
[----:B------:R-:W-:-:S05]  /*127b0*/  @P1 IMAD.MOV.U32 R15, RZ, RZ, R7 ;  /* 0x000000ffff0f1224 */ /* 0x000fca00078e0007 */
[----:B------:R0:W2:Y:S02]  /*127c0*/  @P1 LDG.E.U16 R5, desc[UR8][R14.64] ;  /* 0x000000080e051981 */ /* 0x0000a4000c1e1500 */
[----:B0-----:R-:W-:Y:S02]  /*127d0*/  @P1 IMAD.MOV.U32 R14, RZ, RZ, R3 ;  /* 0x000000ffff0e1224 */ /* 0x001fe400078e0003 */
[----:B------:R-:W-:-:S05]  /*127e0*/  @P1 IMAD.MOV.U32 R15, RZ, RZ, R4 ;  /* 0x000000ffff0f1224 */ /* 0x000fca00078e0004 */
[----:B------:R-:W2:Y:S04]  /*127f0*/  @P1 LDG.E.U16 R0, desc[UR8][R14.64] ;  /* 0x000000080e001981 */ /* 0x000ea8000c1e1500 */
        /* <DEDUP_REMOVED lines=16> */
[----:B------:R-:W0:Y:S01]  /*12900*/  S2R R28, SR_TID.X ;  /* 0x00000000001c7919 */ /* 0x000e220000002100 */
[----:B------:R-:W-:Y:S06]  /*12910*/  BAR.SYNC.DEFER_BLOCKING 0x0 ;  /* 0x0000000000007b1d */ /* 0x000fec0000010000 */
[----:B--2---:R1:W-:Y:S04]  /*12920*/  STL [R1+0xbc], R0 ;  /* 0x0000bc0001007387 */ /* 0x0043e80000100800 */
[----:B------:R-:W-:Y:S04]  /*12930*/  STL [R1+0x100], R16 ;  /* 0x0001001001007387 */ /* 0x000fe80000100800 */
[----:B------:R-:W-:Y:S04]  /*12940*/  STL [R1+0x1a20], R14 ;  /* 0x001a200e01007387 */ /* 0x000fe80000100800 */
[----:B------:R-:W-:Y:S04]  /*12950*/  STL [R1+0x1a28], R14 ;  /* 0x001a280e01007387 */ /* 0x000fe80000100800 */
[----:B------:R-:W-:Y:S04]  /*12960*/  STL [R1+0x1a30], R14 ;  /* 0x001a300e01007387 */ /* 0x000fe80000100800 */
[----:B---3--:R-:W-:Y:S04]  /*12970*/  STL [R1+0xcc], R11 ;  /* 0x0000cc0b01007387 */ /* 0x008fe80000100800 */
[----:B------:R-:W2:Y:S01]  /*12980*/  LDL.LU R13, [R1+0x474] ;  /* 0x00047400010d7983 */ /* 0x000ea20000300800 */
[----:B0-----:R-:W-:-:S04]  /*12990*/  LOP3.LUT R28, R28, 0x3f, RZ, 0xc0, !PT ;  /* 0x0000003f1c1c7812 */ /* 0x001fc800078ec0ff */
[----:B-1----:R-:W-:Y:S02]  /*129a0*/  LOP3.LUT R0, R28, 0x40, RZ, 0xfc, !PT ;  /* 0x000000401c007812 */ /* 0x002fe400078efcff */
[----:B------:R-:W0:Y:S02]  /*129b0*/  S2R R28, SR_TID.X ;  /* 0x00000000001c7919 */ /* 0x000e240000002100 */
[----:B0-----:R-:W-:Y:S01]  /*129c0*/  LOP3.LUT R28, R28, 0x3f, RZ, 0xc0, !PT ;  /* 0x0000003f1c1c7812 */ /* 0x001fe200078ec0ff */
[----:B--2---:R0:W-:Y:S04]  /*129d0*/  STL [R1+0x1ae0], R13 ;  /* 0x001ae00d01007387 */ /* 0x0041e80000100800 */
[----:B0-----:R-:W2:Y:S01]  /*129e0*/  LDL.LU R13, [R1+0x478] ;  /* 0x00047800010d7983 */ /* 0x001ea20000300800 */
[----:B------:R-:W-:-:S02]  /*129f0*/  ISETP.GE.AND P0, PT, R28, R2, PT ;  /* 0x000000021c00720c */ /* 0x000fc40003f06270 */
[----:B------:R-:W0:Y:S01]  /*12a00*/  S2R R28, SR_TID.X ;  /* 0x00000000001c7919 */ /* 0x000e220000002100 */
[----:B----4-:R-:W-:Y:S04]  /*12a10*/  STL [R1+0xc8], R8 ;  /* 0x0000c80801007387 */ /* 0x010fe80000100800 */
[----:B------:R-:W3:Y:S04]  /*12a20*/  LDL.LU R16, [R1+0x430] ;  /* 0x0004300001107983 */ /* 0x000ee80000300800 */
[----:B------:R-:W4:Y:S04]  /*12a30*/  LDL.LU R29, [R1+0x42c] ;  /* 0x00042c00011d7983 */ /* 0x000f280000300800 */
[----:B------:R-:W4:Y:S04]  /*12a40*/  LDL.LU R14, [R1+0x3e4] ;  /* 0x0003e400010e7983 */ /* 0x000f280000300800 */
[----:B------:R1:W-:Y:S04]  /*12a50*/  STL [R1+0xc4], R5 ;  /* 0x0000c40501007387 */ /* 0x0003e80000100800 */
[----:B------:R-:W4:Y:S04]  /*12a60*/  LDL.LU R15, [R1+0x3a0] ;  /* 0x0003a000010f7983 */ /* 0x000f280000300800 */
[----:B------:R-:W4:Y:S04]  /*12a70*/  LDL.LU R3, [R1+0x39c] ;  /* 0x00039c0001037983 */ /* 0x000f280000300800 */
[----:B------:R-:W4:Y:S04]  /*12a80*/  LDL.LU R4, [R1+0x358] ;  /* 0x0003580001047983 */ /* 0x000f280000300800 */
[----:B------:R-:W4:Y:S04]  /*12a90*/  LDL.LU R17, [R1+0x354] ;  /* 0x0003540001117983 */ /* 0x000f280000300800 */
[----:B------:R-:W4:Y:S04]  /*12aa0*/  LDL.LU R18, [R1+0x318] ;  /* 0x0003180001127983 */ /* 0x000f280000300800 */
[----:B-1----:R-:W4:Y:S04]  /*12ab0*/  LDL.LU R5, [R1+0x314] ;  /* 0x0003140001057983 */ /* 0x002f280000300800 */
        /* <DEDUP_REMOVED lines=14> */
[----:B------:R-:W4:Y:S01]  /*12ba0*/  LDL.LU R26, [R1+0x2c] ;  /* 0x00002c00011a7983 */ /* 0x000f220000300800 */
[----:B------:R-:W-:-:S02]  /*12bb0*/  ISETP.GE.AND P1, PT, R0, R2, PT ;  /* 0x000000020000720c */ /* 0x000fc40003f26270 */
[----:B0-----:R-:W-:Y:S01]  /*12bc0*/  LOP3.LUT R28, R28, 0x3f, RZ, 0xc0, !PT ;  /* 0x0000003f1c1c7812 */ /* 0x001fe200078ec0ff */
[----:B------:R-:W4:Y:S04]  /*12bd0*/  LDL.LU R27, [R1+0x28] ;  /* 0x00002800011b7983 */ /* 0x000f280000300800 */
[----:B------:R-:W4:Y:S01]  /*12be0*/  LDL.LU R0, [R1] ;  /* 0x0000000001007983 */ /* 0x000f220000300800 */
[----:B------:R-:W-:-:S03]  /*12bf0*/  IMAD.SHL.U32 R28, R28, 0x2, RZ ;  /* 0x000000021c1c7824 */ /* 0x000fc600078e00ff */
[----:B------:R-:W4:Y:S04]  /*12c00*/  LDL.LU R2, [R1+0x3e8] ;  /* 0x0003e80001027983 */ /* 0x000f280000300800 */
[----:B--2---:R0:W-:Y:S04]  /*12c10*/  STS.U16 [R28+UR5], R13 ;  /* 0x0000000d1c007988 */ /* 0x0041e80008000405 */
[----:B0-----:R-:W2:Y:S04]  /*12c20*/  LDL.LU R13, [R1+0x1ae0] ;  /* 0x001ae000010d7983 */ /* 0x001ea80000300800 */
[----:B---3--:R-:W-:Y:S04]  /*12c30*/  STS.U16 [R28+UR5+0x800], R16 ;  /* 0x000800101c007988 */ /* 0x008fe80008000405 */
[----:B----4-:R-:W-:Y:S04]  /*12c40*/  STS.U16 [R28+UR5+0x880], R29 ;  /* 0x0008801d1c007988 */ /* 0x010fe80008000405 */
[----:B------:R-:W-:Y:S04]  /*12c50*/  STS.U16 [R28+UR5+0x1080], R14 ;  /* 0x0010800e1c007988 */ /* 0x000fe80008000405 */
        /* <DEDUP_REMOVED lines=8> */
[----:B--2---:R0:W-:Y:S04]  /*12ce0*/  STS.U16 [R28+UR5+0x80], R13 ;  /* 0x0000800d1c007988 */ /* 0x0041e80008000405 */
[----:B0-----:R-:W2:Y:S04]  /*12cf0*/  LDL.LU R13, [R1+0x1adc] ;  /* 0x001adc00010d7983 */ /* 0x001ea80000300800 */
[----:B------:R-:W3:Y:S04]  /*12d00*/  LDL.LU R16, [R1+0x1ad8] ;  /* 0x001ad80001107983 */ /* 0x000ee80000300800 */
[----:B------:R-:W4:Y:S04]  /*12d10*/  LDL.LU R29, [R1+0x1ad4] ;  /* 0x001ad400011d7983 */ /* 0x000f280000300800 */
[----:B------:R-:W2:Y:S04]  /*12d20*/  LDL.LU R11, [R1+0x470] ;  /* 0x00047000010b7983 */ /* 0x000ea80000300800 */
[----:B------:R0:W-:Y:S04]  /*12d30*/  STS.U16 [R28+UR5+0x6800], R26 ;  /* 0x0068001a1c007988 */ /* 0x0001e80008000405 */
[----:B------:R-:W2:Y:S04]  /*12d40*/  LDL.LU R12, [R1+0x46c] ;  /* 0x00046c00010c7983 */ /* 0x000ea80000300800 */
[----:B------:R1:W-:Y:S04]  /*12d50*/  STS.U16 [R28+UR5+0x6880], R27 ;  /* 0x0068801b1c007988 */ /* 0x0003e80008000405 */
[----:B0-----:R-:W2:Y:S04]  /*12d60*/  LDL.LU R26, [R1+0x428] ;  /* 0x00042800011a7983 */ /* 0x001ea80000300800 */
[----:B-1----:R-:W2:Y:S04]  /*12d70*/  LDL.LU R27, [R1+0x424] ;  /* 0x00042400011b7983 */ /* 0x002ea80000300800 */
[----:B------:R-:W2:Y:S04]  /*12d80*/  LDL.LU R14, [R1+0x350] ;  /* 0x00035000010e7983 */ /* 0x000ea80000300800 */
[----:B------:R-:W2:Y:S04]  /*12d90*/  LDL.LU R15, [R1+0x34c] ;  /* 0x00034c00010f7983 */ /* 0x000ea80000300800 */
[----:B------:R-:W2:Y:S04]  /*12da0*/  LDL.LU R3, [R1+0x310] ;  /* 0x0003100001037983 */ /* 0x000ea80000300800 */
[----:B------:R-:W2:Y:S04]  /*12db0*/  LDL.LU R4, [R1+0x30c] ;  /* 0x00030c0001047983 */ /* 0x000ea80000300800 */
[----:B------:R-:W2:Y:S04]  /*12dc0*/  LDL.LU R17, [R1+0x2d0] ;  /* 0x0002d00001117983 */ /* 0x000ea80000300800 */
[----:B------:R-:W2:Y:S04]  /*12dd0*/  LDL.LU R18, [R1+0x2cc] ;  /* 0x0002cc0001127983 */ /* 0x000ea80000300800 */
[----:B------:R0:W-:Y:S04]  /*12de0*/  STS.U16 [R28+UR5+0x3000], R6 ;  /* 0x003000061c007988 */ /* 0x0001e80008000405 */
[----:B------:R-:W2:Y:S04]  /*12df0*/  LDL.LU R5, [R1+0x298] ;  /* 0x0002980001057983 */ /* 0x000ea80000300800 */
[----:B------:R1:W-:Y:S04]  /*12e00*/  STS.U16 [R28+UR5+0x3080], R19 ;  /* 0x003080131c007988 */ /* 0x0003e80008000405 */
[----:B------:R0:W-:Y:S04]  /*12e10*/  STS.U16 [R28+UR5+0x3800], R20 ;  /* 0x003800141c007988 */ /* 0x0001e80008000405 */
[----:B------:R0:W-:Y:S04]  /*12e20*/  STS.U16 [R28+UR5+0x3880], R23 ;  /* 0x003880171c007988 */ /* 0x0001e80008000405 */
[----:B------:R1:W-:Y:S04]  /*12e30*/  STS.U16 [R28+UR5+0x4000], R7 ;  /* 0x004000071c007988 */ /* 0x0003e80008000405 */
[----:B------:R1:W-:Y:S04]  /*12e40*/  STS.U16 [R28+UR5+0x4080], R8 ;  /* 0x004080081c007988 */ /* 0x0003e80008000405 */
[----:B0-----:R-:W2:Y:S04]  /*12e50*/  LDL.LU R6, [R1+0x294] ;  /* 0x0002940001067983 */ /* 0x001ea80000300800 */
[----:B-1----:R-:W2:Y:S04]  /*12e60*/  LDL.LU R19, [R1+0x268] ;  /* 0x0002680001137983 */ /* 0x002ea80000300800 */
        /* <DEDUP_REMOVED lines=17> */
[----:B0-----:R-:W2:Y:S04]  /*12f80*/  LDL.LU R0, [R1+0x20] ;  /* 0x0000200001007983 */ /* 0x001ea80000300800 */
[----:B------:R0:W-:Y:S02]  /*12f90*/  STS.U16 [R28+UR5+0x1000], R2 ;  /* 0x001000021c007988 */ /* 0x0001e40008000405 */
[----:B0-----:R-:W-:-:S02]  /*12fa0*/  LOP3.LUT R2, R28, 0x10, RZ, 0x3c, !PT ;  /* 0x000000101c027812 */ /* 0x001fc400078e3cff */
[----:B----4-:R-:W-:Y:S04]  /*12fb0*/  STL [R1+0x19dc], R29 ;  /* 0x0019dc1d01007387 */ /* 0x010fe80000100800 */
[----:B------:R-:W-:Y:S04]  /*12fc0*/  STL [R1+0x19e4], R29 ;  /* 0x0019e41d01007387 */ /* 0x000fe80000100800 */
[----:B------:R-:W-:Y:S04]  /*12fd0*/  STL [R1+0x19ec], R29 ;  /* 0x0019ec1d01007387 */ /* 0x000fe80000100800 */
[----:B------:R-:W-:Y:S04]  /*12fe0*/  STL [R1+0x19f4], R29 ;  /* 0x0019f41d01007387 */ /* 0x000fe80000100800 */
[----:B------:R-:W-:Y:S04]  /*12ff0*/  STL [R1+0x19fc], R29 ;  /* 0x0019fc1d01007387 */ /* 0x000fe80000100800 */
[----:B------:R-:W-:Y:S04]  /*13000*/  STL [R1+0x1a08], R29 ;  /* 0x001a081d01007387 */ /* 0x000fe80000100800 */
[----:B------:R-:W-:Y:S04]  /*13010*/  STL [R1+0x1a10], R29 ;  /* 0x001a101d01007387 */ /* 0x000fe80000100800 */
[----:B------:R-:W-:Y:S04]  /*13020*/  STS.U16 [R28+UR5+0x7080], R29 ;  /* 0x0070801d1c007988 */ /* 0x000fe80008000405 */
[----:B------:R0:W-:Y:S04]  /*13030*/  STL [R1+0x1a34], R29 ;  /* 0x001a341d01007387 */ /* 0x0001e80000100800 */
[----:B---3--:R-:W-:Y:S04]  /*13040*/  STS.U16 [R28+UR5+0x7800], R16 ;  /* 0x007800101c007988 */ /* 0x008fe80008000405 */
[----:B--2---:R-:W-:Y:S04]  /*13050*/  STS.U16 [R28+UR5+0x7880], R13 ;  /* 0x0078800d1c007988 */ /* 0x004fe80008000405 */
[----:B0-----:R-:W2:Y:S04]  /*13060*/  LDL.LU R29, [R1+0x394] ;  /* 0x00039400011d7983 */ /* 0x001ea80000300800 */
[----:B------:R0:W-:Y:S04]  /*13070*/  STL [R1+0x1a3c], R16 ;  /* 0x001a3c1001007387 */ /* 0x0001e80000100800 */
[----:B0-----:R-:W3:Y:S04]  /*13080*/  LDL.LU R16, [R1+0x398] ;  /* 0x0003980001107983 */ /* 0x001ee80000300800 */
[----:B------:R-:W4:Y:S04]  /*13090*/  LDL.LU R28, [R1+0x3e0] ;  /* 0x0003e000011c7983 */ /* 0x000f280000300800 */
[----:B------:R0:W-:Y:S04]  /*130a0*/  STL [R1+0x1a40], R13 ;  /* 0x001a400d01007387 */ /* 0x0001e80000100800 */
[----:B0-----:R-:W2:Y:S04]  /*130b0*/  LDL.LU R13, [R1+0x3dc] ;  /* 0x0003dc00010d7983 */ /* 0x001ea80000300800 */
[----:B------:R0:W-:Y:S04]  /*130c0*/  STS.U16 [R2+UR5+0x100], R11 ;  /* 0x0001000b02007988 */ /* 0x0001e80008000405 */
[----:B------:R1:W-:Y:S04]  /*130d0*/  STS.U16 [R2+UR5+0x180], R12 ;  /* 0x0001800c02007988 */ /* 0x0003e80008000405 */
[----:B------:R1:W-:Y:S04]  /*130e0*/  STS.U16 [R2+UR5+0x900], R26 ;  /* 0x0009001a02007988 */ /* 0x0003e80008000405 */
[----:B------:R1:W-:Y:S04]  /*130f0*/  STS.U16 [R2+UR5+0x980], R27 ;  /* 0x0009801b02007988 */ /* 0x0003e80008000405 */
[----:B0-----:R-:W3:Y:S04]  /*13100*/  LDL.LU R11, [R1+0x1ad0] ;  /* 0x001ad000010b7983 */ /* 0x001ee80000300800 */
[----:B-1----:R-:W3:Y:S04]  /*13110*/  LDL.LU R12, [R1+0x1acc] ;  /* 0x001acc00010c7983 */ /* 0x002ee80000300800 */
[----:B------:R-:W3:Y:S04]  /*13120*/  LDL.LU R26, [R1+0x1ac8] ;  /* 0x001ac800011a7983 */ /* 0x000ee80000300800 */
[----:B------:R-:W3:Y:S04]  /*13130*/  LDL.LU R27, [R1+0x1ac4] ;  /* 0x001ac400011b7983 */ /* 0x000ee80000300800 */
[----:B----4-:R-:W-:Y:S04]  /*13140*/  STS.U16 [R2+UR5+0x1100], R28 ;  /* 0x0011001c02007988 */ /* 0x010fe80008000405 */
[----:B--2---:R-:W-:Y:S04]  /*13150*/  STS.U16 [R2+UR5+0x1180], R13 ;  /* 0x0011800d02007988 */ /* 0x004fe80008000405 */
[----:B---3--:R-:W-:Y:S04]  /*13160*/  STS.U16 [R2+UR5+0x1900], R16 ;  /* 0x0019001002007988 */ /* 0x008fe80008000405 */
        /* <DEDUP_REMOVED lines=16> */
[----:B------:R0:W-:Y:S04]  /*13270*/  STS.U16 [R2+UR5+0x5980], R9 ;  /* 0x0059800902007988 */ /* 0x0001e80008000405 */
[----:B0-----:R-:W2:Y:S01]  /*13280*/  LDL.LU R9, [R1+0x468] ;  /* 0x0004680001097983 */ /* 0x001ea20000300800 */
[----:B------:R-:W0:Y:S03]  /*13290*/  S2R R28, SR_TID.X ;  /* 0x00000000001c7919 */ /* 0x000e260000002100 */
[----:B------:R-:W-:Y:S04]  /*132a0*/  STS.U16 [R2+UR5+0x6100], R10 ;  /* 0x0061000a02007988 */ /* 0x000fe80008000405 */
[----:B------:R-:W-:Y:S04]  /*132b0*/  STS.U16 [R2+UR5+0x6180], R24 ;  /* 0x0061801802007988 */ /* 0x000fe80008000405 */
[----:B------:R-:W-:Y:S04]  /*132c0*/  STS.U16 [R2+UR5+0x6900], R25 ;  /* 0x0069001902007988 */ /* 0x000fe80008000405 */
[----:B------:R1:W-:Y:S01]  /*132d0*/  STS.U16 [R2+UR5+0x6980], R0 ;  /* 0x0069800002007988 */ /* 0x0003e20008000405 */
[----:B0-----:R-:W-:-:S05]  /*132e0*/  LOP3.LUT R28, R28, 0x3f, RZ, 0xc0, !PT ;  /* 0x0000003f1c1c7812 */ /* 0x001fca00078ec0ff */
[----:B------:R-:W-:-:S05]  /*132f0*/  IMAD.SHL.U32 R28, R28, 0x2, RZ ;  /* 0x000000021c1c7824 */ /* 0x000fca00078e00ff */
[C---:B-1----:R-:W-:Y:S01]  /*13300*/  LOP3.LUT R2, R28.reuse, 0x20, RZ, 0x3c, !PT ;  /* 0x000000201c027812 */ /* 0x042fe200078e3cff */
[----:B--2---:R0:W-:Y:S04]  /*13310*/  STL [R1+0x1ac0], R9 ;  /* 0x001ac00901007387 */ /* 0x0041e80000100800 */
[----:B------:R-:W2:Y:S04]  /*13320*/  LDL.LU R10, [R1+0x464] ;  /* 0x00046400010a7983 */ /* 0x000ea80000300800 */
[----:B------:R-:W3:Y:S04]  /*13330*/  LDL.LU R24, [R1+0x420] ;  /* 0x0004200001187983 */ /* 0x000ee80000300800 */
[----:B------:R-:W4:Y:S04]  /*13340*/  LDL.LU R25, [R1+0x41c] ;  /* 0x00041c0001197983 */ /* 0x000f280000300800 */
[----:B------:R-:W2:Y:S04]  /*13350*/  LDL.LU R13, [R1+0x344] ;  /* 0x00034400010d7983 */ /* 0x000ea80000300800 */
        /* <DEDUP_REMOVED lines=13> */
[----:B------:R-:W2:Y:S01]  /*13430*/  LDL.LU R7, [R1+0x78] ;  /* 0x0000780001077983 */ /* 0x000ea20000300800 */
[----:B0-----:R-:W-:-:S03]  /*13440*/  LOP3.LUT R9, R28, 0x10, RZ, 0x3c, !PT ;  /* 0x000000101c097812 */ /* 0x001fc600078e3cff */
[----:B------:R-:W2:Y:S04]  /*13450*/  LDL.LU R8, [R1+0x4c] ;  /* 0x00004c0001087983 */ /* 0x000ea80000300800 */
[----:B------:R-:W2:Y:S04]  /*13460*/  LDL.LU R21, [R1+0x48] ;  /* 0x0000480001157983 */ /* 0x000ea80000300800 */
[----:B------:R-:W2:Y:S04]  /*13470*/  LDL.LU R22, [R1+0x1c] ;  /* 0x00001c0001167983 */ /* 0x000ea80000300800 */
[----:B------:R-:W2:Y:S04]  /*13480*/  LDL.LU R0, [R1+0x18] ;  /* 0x0000180001007983 */ /* 0x000ea80000300800 */
[----:B------:R-:W-:Y:S04]  /*13490*/  STS.U16 [R9+UR5+0x7100], R27 ;  /* 0x0071001b09007988 */ /* 0x000fe80008000405 */
[----:B------:R0:W-:Y:S04]  /*134a0*/  STL [R1+0x1a44], R27 ;  /* 0x001a441b01007387 */ /* 0x0001e80000100800 */
[----:B------:R-:W-:Y:S04]  /*134b0*/  STS.U16 [R9+UR5+0x7180], R26 ;  /* 0x0071801a09007988 */ /* 0x000fe80008000405 */
[----:B------:R-:W-:Y:S04]  /*134c0*/  STS.U16 [R9+UR5+0x7900], R12 ;  /* 0x0079000c09007988 */ /* 0x000fe80008000405 */
[----:B------:R-:W-:Y:S04]  /*134d0*/  STS.U16 [R9+UR5+0x7980], R11 ;  /* 0x0079800b09007988 */ /* 0x000fe80008000405 */
[----:B0-----:R-:W2:Y:S04]  /*134e0*/  LDL.LU R27, [R1+0x348] ;  /* 0x00034800011b7983 */ /* 0x001ea80000300800 */
[----:B------:R0:W-:Y:S04]  /*134f0*/  STL [R1+0x1a48], R26 ;  /* 0x001a481a01007387 */ /* 0x0001e80000100800 */
[----:B0-----:R-:W2:Y:S04]  /*13500*/  LDL.LU R26, [R1+0x38c] ;  /* 0x00038c00011a7983 */ /* 0x001ea80000300800 */
[----:B------:R-:W2:Y:S04]  /*13510*/  LDL.LU R28, [R1+0x3d8] ;  /* 0x0003d800011c7983 */ /* 0x000ea80000300800 */
[----:B------:R0:W-:Y:S04]  /*13520*/  STL [R1+0x1a4c], R12 ;  /* 0x001a4c0c01007387 */ /* 0x0001e80000100800 */
[----:B0-----:R-:W2:Y:S04]  /*13530*/  LDL.LU R12, [R1+0x390] ;  /* 0x00039000010c7983 */ /* 0x001ea80000300800 */
[----:B------:R-:W2:Y:S04]  /*13540*/  LDL.LU R9, [R1+0x1ac0] ;  /* 0x001ac00001097983 */ /* 0x000ea80000300800 */
[----:B------:R0:W-:Y:S04]  /*13550*/  STL [R1+0x1a50], R11 ;  /* 0x001a500b01007387 */ /* 0x0001e80000100800 */
[----:B0-----:R-:W4:Y:S04]  /*13560*/  LDL.LU R11, [R1+0x3d4] ;  /* 0x0003d400010b7983 */ /* 0x001f280000300800 */
[----:B--2---:R0:W-:Y:S04]  /*13570*/  STS.U16 [R2+UR5+0x200], R9 ;  /* 0x0002000902007988 */ /* 0x0041e80008000405 */
[----:B------:R1:W-:Y:S04]  /*13580*/  STS.U16 [R2+UR5+0x280], R10 ;  /* 0x0002800a02007988 */ /* 0x0003e80008000405 */
[----:B---3--:R2:W-:Y:S04]  /*13590*/  STS.U16 [R2+UR5+0xa00], R24 ;  /* 0x000a001802007988 */ /* 0x0085e80008000405 */
[----:B----4-:R3:W-:Y:S04]  /*135a0*/  STS.U16 [R2+UR5+0xa80], R25 ;  /* 0x000a801902007988 */ /* 0x0107e80008000405 */
[----:B------:R-:W-:Y:S04]  /*135b0*/  STS.U16 [R2+UR5+0x1200], R28 ;  /* 0x0012001c02007988 */ /* 0x000fe80008000405 */
[----:B0-----:R-:W4:Y:S04]  /*135c0*/  LDL.LU R9, [R1+0x1abc] ;  /* 0x001abc0001097983 */ /* 0x001f280000300800 */
        /* <DEDUP_REMOVED lines=16> */
[----:B-1----:R-:W4:Y:S04]  /*136d0*/  LDL.LU R10, [R1+0x1ab8] ;  /* 0x001ab800010a7983 */ /* 0x002f280000300800 */
[----:B------:R-:W-:Y:S04]  /*136e0*/  STS.U16 [R2+UR5+0x5280], R20 ;  /* 0x0052801402007988 */ /* 0x000fe80008000405 */
[----:B--2---:R-:W2:Y:S04]  /*136f0*/  LDL.LU R24, [R1+0x1ab4] ;  /* 0x001ab40001187983 */ /* 0x004ea80000300800 */
[----:B------:R-:W-:Y:S04]  /*13700*/  STS.U16 [R2+UR5+0x5a00], R23 ;  /* 0x005a001702007988 */ /* 0x000fe80008000405 */
[----:B---3--:R-:W3:Y:S04]  /*13710*/  LDL.LU R25, [R1+0x1ab0] ;  /* 0x001ab00001197983 */ /* 0x008ee80000300800 */
[----:B------:R0:W-:Y:S04]  /*13720*/  STS.U16 [R2+UR5+0x5a80], R7 ;  /* 0x005a800702007988 */ /* 0x0001e80008000405 */
[----:B0-----:R-:W2:Y:S01]  /*13730*/  LDL.LU R7, [R1+0x460] ;  /* 0x0004600001077983 */ /* 0x001ea20000300800 */
[----:B------:R-:W0:Y:S03]  /*13740*/  S2R R28, SR_TID.X ;  /* 0x00000000001c7919 */ /* 0x000e260000002100 */
[----:B------:R1:W-:Y:S04]  /*13750*/  STS.U16 [R2+UR5+0x6200], R8 ;  /* 0x0062000802007988 */ /* 0x0003e80008000405 */
[----:B------:R0:W-:Y:S04]  /*13760*/  STS.U16 [R2+UR5+0x6280], R21 ;  /* 0x0062801502007988 */ /* 0x0001e80008000405 */
[----:B------:R0:W-:Y:S04]  /*13770*/  STS.U16 [R2+UR5+0x6a00], R22 ;  /* 0x006a001602007988 */ /* 0x0001e80008000405 */
[----:B------:R0:W-:Y:S02]  /*13780*/  STS.U16 [R2+UR5+0x6a80], R0 ;  /* 0x006a800002007988 */ /* 0x0001e40008000405 */
[----:B0-----:R-:W-:-:S05]  /*13790*/  LOP3.LUT R28, R28, 0x3f, RZ, 0xc0, !PT ;  /* 0x0000003f1c1c7812 */ /* 0x001fca00078ec0ff */
[----:B------:R-:W-:-:S05]  /*137a0*/  IMAD.SHL.U32 R28, R28, 0x2, RZ ;  /* 0x000000021c1c7824 */ /* 0x000fca00078e00ff */
[C---:B------:R-:W-:Y:S01]  /*137b0*/  LOP3.LUT R3, R28.reuse, 0x30, RZ, 0x3c, !PT ;  /* 0x000000301c037812 */ /* 0x040fe200078e3cff */
[----:B--2---:R0:W-:Y:S04]  /*137c0*/  STL [R1+0x1aac], R7 ;  /* 0x001aac0701007387 */ /* 0x0041e80000100800 */
[----:B-1----:R-:W2:Y:S04]  /*137d0*/  LDL.LU R8, [R1+0x45c] ;  /* 0x00045c0001087983 */ /* 0x002ea80000300800 */
        /* <DEDUP_REMOVED lines=22> */
[----:B---3--:R-:W-:Y:S04]  /*13940*/  STS.U16 [R7+UR5+0x7200], R25 ;  /* 0x0072001907007988 */ /* 0x008fe80008000405 */
[----:B------:R0:W-:Y:S04]  /*13950*/  STL [R1+0x1a6c], R25 ;  /* 0x001a6c1901007387 */ /* 0x0001e80000100800 */
[----:B------:R-:W-:Y:S04]  /*13960*/  STS.U16 [R7+UR5+0x7280], R24 ;  /* 0x0072801807007988 */ /* 0x000fe80008000405 */
[----:B----4-:R-:W-:Y:S04]  /*13970*/  STS.U16 [R7+UR5+0x7a00], R10 ;  /* 0x007a000a07007988 */ /* 0x010fe80008000405 */
[----:B------:R-:W-:Y:S04]  /*13980*/  STS.U16 [R7+UR5+0x7a80], R9 ;  /* 0x007a800907007988 */ /* 0x000fe80008000405 */
[----:B0-----:R-:W3:Y:S04]  /*13990*/  LDL.LU R25, [R1+0x340] ;  /* 0x0003400001197983 */ /* 0x001ee80000300800 */
[----:B------:R0:W-:Y:S04]  /*139a0*/  STL [R1+0x1a70], R24 ;  /* 0x001a701801007387 */ /* 0x0001e80000100800 */
[----:B0-----:R-:W4:Y:S04]  /*139b0*/  LDL.LU R24, [R1+0x384] ;  /* 0x0003840001187983 */ /* 0x001f280000300800 */
[----:B------:R-:W2:Y:S04]  /*139c0*/  LDL.LU R28, [R1+0x3d0] ;  /* 0x0003d000011c7983 */ /* 0x000ea80000300800 */
[----:B------:R0:W-:Y:S04]  /*139d0*/  STL [R1+0x1a74], R10 ;  /* 0x001a740a01007387 */ /* 0x0001e80000100800 */
[----:B0-----:R-:W2:Y:S04]  /*139e0*/  LDL.LU R10, [R1+0x388] ;  /* 0x00038800010a7983 */ /* 0x001ea80000300800 */
[----:B------:R-:W2:Y:S04]  /*139f0*/  LDL.LU R7, [R1+0x1aac] ;  /* 0x001aac0001077983 */ /* 0x000ea80000300800 */
[----:B------:R0:W-:Y:S04]  /*13a00*/  STL [R1+0x1a78], R9 ;  /* 0x001a780901007387 */ /* 0x0001e80000100800 */
[----:B0-----:R-:W3:Y:S04]  /*13a10*/  LDL.LU R9, [R1+0x3cc] ;  /* 0x0003cc0001097983 */ /* 0x001ee80000300800 */
[----:B--2---:R0:W-:Y:S04]  /*13a20*/  STS.U16 [R3+UR5+0x300], R7 ;  /* 0x0003000703007988 */ /* 0x0041e80008000405 */
[----:B------:R1:W-:Y:S04]  /*13a30*/  STS.U16 [R3+UR5+0x380], R8 ;  /* 0x0003800803007988 */ /* 0x0003e80008000405 */
[----:B------:R2:W-:Y:S04]  /*13a40*/  STS.U16 [R3+UR5+0xb00], R21 ;  /* 0x000b001503007988 */ /* 0x0005e80008000405 */
[----:B------:R1:W-:Y:S04]  /*13a50*/  STS.U16 [R3+UR5+0xb80], R22 ;  /* 0x000b801603007988 */ /* 0x0003e80008000405 */
[----:B------:R-:W-:Y:S04]  /*13a60*/  STS.U16 [R3+UR5+0x1300], R28 ;  /* 0x0013001c03007988 */ /* 0x000fe80008000405 */
[----:B0-----:R-:W2:Y:S04]  /*13a70*/  LDL.LU R7, [R1+0x1aa8] ;  /* 0x001aa80001077983 */ /* 0x001ea80000300800 */
[----:B---3--:R-:W-:Y:S04]  /*13a80*/  STS.U16 [R3+UR5+0x1380], R9 ;  /* 0x0013800903007988 */ /* 0x008fe80008000405 */
[----:B------:R-:W-:Y:S04]  /*13a90*/  STS.U16 [R3+UR5+0x1b00], R10 ;  /* 0x001b000a03007988 */ /* 0x000fe80008000405 */
        /* <DEDUP_REMOVED lines=13> */
[----:B-1----:R-:W3:Y:S04]  /*13b70*/  LDL.LU R8, [R1+0x1aa4] ;  /* 0x001aa40001087983 */ /* 0x002ee80000300800 */
[----:B------:R-:W-:Y:S04]  /*13b80*/  STS.U16 [R3+UR5+0x5300], R17 ;  /* 0x0053001103007988 */ /* 0x000fe80008000405 */
[----:B--2---:R-:W2:Y:S04]  /*13b90*/  LDL.LU R21, [R1+0x1aa0] ;  /* 0x001aa00001157983 */ /* 0x004ea80000300800 */
[----:B------:R-:W-:Y:S04]  /*13ba0*/  STS.U16 [R3+UR5+0x5380], R18 ;  /* 0x0053801203007988 */ /* 0x000fe80008000405 */
[----:B------:R-:W4:Y:S04]  /*13bb0*/  LDL.LU R22, [R1+0x1a9c] ;  /* 0x001a9c0001167983 */ /* 0x000f280000300800 */
[----:B------:R0:W-:Y:S04]  /*13bc0*/  STS.U16 [R3+UR5+0x5b00], R5 ;  /* 0x005b000503007988 */ /* 0x0001e80008000405 */
[----:B0-----:R-:W2:Y:S01]  /*13bd0*/  LDL.LU R5, [R1+0x454] ;  /* 0x0004540001057983 */ /* 0x001ea20000300800 */
[----:B------:R-:W0:Y:S03]  /*13be0*/  S2R R28, SR_TID.X ;  /* 0x00000000001c7919 */ /* 0x000e260000002100 */
[----:B------:R-:W-:Y:S04]  /*13bf0*/  STS.U16 [R3+UR5+0x5b80], R6 ;  /* 0x005b800603007988 */ /* 0x000fe80008000405 */
[----:B------:R-:W-:Y:S04]  /*13c00*/  STS.U16 [R3+UR5+0x6300], R19 ;  /* 0x0063001303007988 */ /* 0x000fe80008000405 */
[----:B------:R-:W-:Y:S04]  /*13c10*/  STS.U16 [R3+UR5+0x6380], R20 ;  /* 0x0063801403007988 */ /* 0x000fe80008000405 */
[----:B------:R-:W-:Y:S04]  /*13c20*/  STS.U16 [R3+UR5+0x6b00], R23 ;  /* 0x006b001703007988 */ /* 0x000fe80008000405 */
[----:B------:R-:W-:Y:S04]  /*13c30*/  STS.U16 [R3+UR5+0x6b80], R0 ;  /* 0x006b800003007988 */ /* 0x000fe80008000405 */
[----:B--2---:R1:W-:Y:S04]  /*13c40*/  STL [R1+0x1a98], R5 ;  /* 0x001a980501007387 */ /* 0x0043e80000100800 */
[----:B-1----:R-:W2:Y:S04]  /*13c50*/  LDL.LU R5, [R1+0x458] ;  /* 0x0004580001057983 */ /* 0x002ea80000300800 */
[----:B------:R-:W2:Y:S04]  /*13c60*/  LDL.LU R6, [R1+0x410] ;  /* 0x0004100001067983 */ /* 0x000ea80000300800 */
[----:B------:R-:W2:Y:S01]  /*13c70*/  LDL.LU R19, [R1+0x40c] ;  /* 0x00040c0001137983 */ /* 0x000ea20000300800 */
[----:B0-----:R-:W-:-:S03]  /*13c80*/  LOP3.LUT R28, R28, 0x3f, RZ, 0xc0, !PT ;  /* 0x0000003f1c1c7812 */ /* 0x001fc600078ec0ff */
[----:B------:R-:W2:Y:S04]  /*13c90*/  LDL.LU R20, [R1+0x3c8] ;  /* 0x0003c80001147983 */ /* 0x000ea80000300800 */
[----:B------:R-:W2:Y:S04]  /*13ca0*/  LDL.LU R9, [R1+0x334] ;  /* 0x0003340001097983 */ /* 0x000ea80000300800 */
[----:B------:R-:W2:Y:S04]  /*13cb0*/  LDL.LU R10, [R1+0x2f8] ;  /* 0x0002f800010a7983 */ /* 0x000ea80000300800 */
[----:B------:R-:W2:Y:S04]  /*13cc0*/  LDL.LU R24, [R1+0x2f4] ;  /* 0x0002f40001187983 */ /* 0x000ea80000300800 */
[----:B------:R-:W2:Y:S01]  /*13cd0*/  LDL.LU R18, [R1+0x2b8] ;  /* 0x0002b80001127983 */ /* 0x000ea20000300800 */
[----:B------:R-:W-:-:S03]  /*13ce0*/  IMAD.SHL.U32 R28, R28, 0x2, RZ ;  /* 0x000000021c1c7824 */ /* 0x000fc600078e00ff */
[----:B------:R-:W2:Y:S04]  /*13cf0*/  LDL.LU R23, [R1+0x2b4] ;  /* 0x0002b40001177983 */ /* 0x000ea80000300800 */
[----:B------:R-:W2:Y:S04]  /*13d00*/  LDL.LU R0, [R1+0x280] ;  /* 0x0002800001007983 */ /* 0x000ea80000300800 */
[----:B----4-:R-:W-:Y:S04]  /*13d10*/  STS.U16 [R3+UR5+0x7300], R22 ;  /* 0x0073001603007988 */ /* 0x010fe80008000405 */
[----:B------:R0:W-:Y:S04]  /*13d20*/  STL [R1+0x1a7c], R22 ;  /* 0x001a7c1601007387 */ /* 0x0001e80000100800 */
[----:B------:R-:W-:Y:S01]  /*13d30*/  STS.U16 [R3+UR5+0x7380], R21 ;  /* 0x0073801503007988 */ /* 0x000fe20008000405 */
[----:B------:R-:W-:-:S03]  /*13d40*/  LOP3.LUT R2, R28, 0x40, RZ, 0x3c, !PT ;  /* 0x000000401c027812 */ /* 0x000fc600078e3cff */
[----:B---3--:R-:W-:Y:S04]  /*13d50*/  STS.U16 [R3+UR5+0x7b00], R8 ;  /* 0x007b000803007988 */ /* 0x008fe80008000405 */
[----:B0-----:R-:W3:Y:S04]  /*13d60*/  LDL.LU R22, [R1+0x338] ;  /* 0x0003380001167983 */ /* 0x001ee80000300800 */
[----:B------:R0:W-:Y:S04]  /*13d70*/  STL [R1+0x1a80], R21 ;  /* 0x001a801501007387 */ /* 0x0001e80000100800 */
[----:B0-----:R-:W4:Y:S04]  /*13d80*/  LDL.LU R21, [R1+0x37c] ;  /* 0x00037c0001157983 */ /* 0x001f280000300800 */
[----:B------:R-:W3:Y:S04]  /*13d90*/  LDL.LU R28, [R1+0x3c4] ;  /* 0x0003c400011c7983 */ /* 0x000ee80000300800 */
[----:B------:R0:W-:Y:S04]  /*13da0*/  STL [R1+0x1a84], R8 ;  /* 0x001a840801007387 */ /* 0x0001e80000100800 */
[----:B0-----:R-:W3:Y:S04]  /*13db0*/  LDL.LU R8, [R1+0x380] ;  /* 0x0003800001087983 */ /* 0x001ee80000300800 */
[----:B------:R-:W3:Y:S04]  /*13dc0*/  LDL.LU R25, [R1+0x27c] ;  /* 0x00027c0001197983 */ /* 0x000ee80000300800 */
        /* <DEDUP_REMOVED lines=8> */
[----:B------:R0:W-:Y:S04]  /*13e50*/  STS.U16 [R3+UR5+0x7b80], R7 ;  /* 0x007b800703007988 */ /* 0x0001e80008000405 */
[----:B------:R-:W3:Y:S04]  /*13e60*/  LDL.LU R15, [R1+0x3c] ;  /* 0x00003c00010f7983 */ /* 0x000ee80000300800 */
[----:B0-----:R-:W3:Y:S04]  /*13e70*/  LDL.LU R3, [R1+0x38] ;  /* 0x0000380001037983 */ /* 0x001ee80000300800 */
[----:B------:R-:W3:Y:S04]  /*13e80*/  LDL.LU R4, [R1+0xc] ;  /* 0x00000c0001047983 */ /* 0x000ee80000300800 */
[----:B------:R-:W3:Y:S04]  /*13e90*/  LDL.LU R17, [R1+0x8] ;  /* 0x0000080001117983 */ /* 0x000ee80000300800 */
[----:B--2---:R0:W-:Y:S04]  /*13ea0*/  STS.U16 [R2+UR5+0x400], R5 ;  /* 0x0004000502007988 */ /* 0x0041e80008000405 */
[----:B0-----:R-:W2:Y:S04]  /*13eb0*/  LDL.LU R5, [R1+0x1a98] ;  /* 0x001a980001057983 */ /* 0x001ea80000300800 */
[----:B--2---:R0:W-:Y:S04]  /*13ec0*/  STS.U16 [R2+UR5+0x480], R5 ;  /* 0x0004800502007988 */ /* 0x0041e80008000405 */
[----:B------:R1:W-:Y:S04]  /*13ed0*/  STS.U16 [R2+UR5+0xc00], R6 ;  /* 0x000c000602007988 */ /* 0x0003e80008000405 */
[----:B------:R2:W-:Y:S04]  /*13ee0*/  STS.U16 [R2+UR5+0xc80], R19 ;  /* 0x000c801302007988 */ /* 0x0005e80008000405 */
[----:B------:R0:W-:Y:S04]  /*13ef0*/  STS.U16 [R2+UR5+0x1400], R20 ;  /* 0x0014001402007988 */ /* 0x0001e80008000405 */
[----:B---3--:R-:W-:Y:S04]  /*13f00*/  STS.U16 [R2+UR5+0x1480], R28 ;  /* 0x0014801c02007988 */ /* 0x008fe80008000405 */
[----:B------:R-:W-:Y:S04]  /*13f10*/  STS.U16 [R2+UR5+0x1c00], R8 ;  /* 0x001c000802007988 */ /* 0x000fe80008000405 */
[----:B----4-:R-:W-:Y:S04]  /*13f20*/  STS.U16 [R2+UR5+0x1c80], R21 ;  /* 0x001c801502007988 */ /* 0x010fe80008000405 */
[----:B------:R-:W-:Y:S04]  /*13f30*/  STS.U16 [R2+UR5+0x2400], R22 ;  /* 0x0024001602007988 */ /* 0x000fe80008000405 */
[----:B0-----:R-:W3:Y:S04]  /*13f40*/  LDL.LU R5, [R1+0x1a94] ;  /* 0x001a940001057983 */ /* 0x001ee80000300800 */
[----:B-1----:R-:W4:Y:S04]  /*13f50*/  LDL.LU R6, [R1+0x1a90] ;  /* 0x001a900001067983 */ /* 0x002f280000300800 */
[----:B--2---:R-:W2:Y:S04]  /*13f60*/  LDL.LU R19, [R1+0x1a8c] ;  /* 0x001a8c0001137983 */ /* 0x004ea80000300800 */
[----:B------:R-:W2:Y:S04]  /*13f70*/  LDL.LU R20, [R1+0x1a88] ;  /* 0x001a880001147983 */ /* 0x000ea80000300800 */
[----:B------:R-:W-:Y:S04]  /*13f80*/  STS.U16 [R2+UR5+0x2480], R9 ;  /* 0x0024800902007988 */ /* 0x000fe80008000405 */
[----:B------:R-:W-:Y:S04]  /*13f90*/  STS.U16 [R2+UR5+0x2c00], R10 ;  /* 0x002c000a02007988 */ /* 0x000fe80008000405 */
[----:B------:R-:W-:Y:S04]  /*13fa0*/  STS.U16 [R2+UR5+0x2c80], R24 ;  /* 0x002c801802007988 */ /* 0x000fe80008000405 */
[----:B------:R0:W-:Y:S04]  /*13fb0*/  STS.U16 [R2+UR5+0x3400], R18 ;  /* 0x0034001202007988 */ /* 0x0001e80008000405 */
[----:B------:R1:W-:Y:S04]  /*13fc0*/  STS.U16 [R2+UR5+0x3480], R23 ;  /* 0x0034801702007988 */ /* 0x0003e80008000405 */
[----:B------:R1:W-:Y:S04]  /*13fd0*/  STS.U16 [R2+UR5+0x3c00], R0 ;  /* 0x003c000002007988 */ /* 0x0003e80008000405 */
[----:B0-----:R-:W3:Y:S04]  /*13fe0*/  LDL.LU R18, [R1+0x450] ;  /* 0x0004500001127983 */ /* 0x001ee80000300800 */
[----:B-1----:R-:W3:Y:S04]  /*13ff0*/  LDL.LU R23, [R1+0x44c] ;  /* 0x00044c0001177983 */ /* 0x002ee80000300800 */
[----:B------:R-:W3:Y:S01]  /*14000*/  LDL.LU R0, [R1+0x408] ;  /* 0x0004080001007983 */ /* 0x000ee20000300800 */
[----:B------:R-:W0:Y:S03]  /*14010*/  S2R R28, SR_TID.X ;  /* 0x00000000001c7919 */ /* 0x000e260000002100 */
[----:B------:R-:W-:Y:S04]  /*14020*/  STS.U16 [R2+UR5+0x3c80], R25 ;  /* 0x003c801902007988 */ /* 0x000fe80008000405 */
[----:B------:R-:W-:Y:S04]  /*14030*/  STS.U16 [R2+UR5+0x4400], R11 ;  /* 0x0044000b02007988 */ /* 0x000fe80008000405 */
[----:B------:R1:W-:Y:S04]  /*14040*/  STS.U16 [R2+UR5+0x4480], R12 ;  /* 0x0044800c02007988 */ /* 0x0003e80008000405 */
[----:B------:R-:W3:Y:S04]  /*14050*/  LDL.LU R8, [R1+0x404] ;  /* 0x0004040001087983 */ /* 0x000ee80000300800 */
[----:B------:R0:W-:Y:S04]  /*14060*/  STS.U16 [R2+UR5+0x4c00], R26 ;  /* 0x004c001a02007988 */ /* 0x0001e80008000405 */
[----:B------:R-:W3:Y:S04]  /*14070*/  LDL.LU R21, [R1+0x3c0] ;  /* 0x0003c00001157983 */ /* 0x000ee80000300800 */
[----:B------:R0:W-:Y:S04]  /*14080*/  STS.U16 [R2+UR5+0x4c80], R27 ;  /* 0x004c801b02007988 */ /* 0x0001e80008000405 */
[----:B------:R0:W-:Y:S04]  /*14090*/  STS.U16 [R2+UR5+0x5400], R13 ;  /* 0x0054000d02007988 */ /* 0x0001e80008000405 */
[----:B------:R0:W-:Y:S04]  /*140a0*/  STS.U16 [R2+UR5+0x5480], R16 ;  /* 0x0054801002007988 */ /* 0x0001e80008000405 */
[----:B------:R0:W-:Y:S04]  /*140b0*/  STS.U16 [R2+UR5+0x5c00], R29 ;  /* 0x005c001d02007988 */ /* 0x0001e80008000405 */
[----:B-1----:R-:W3:Y:S04]  /*140c0*/  LDL.LU R12, [R1+0x3bc] ;  /* 0x0003bc00010c7983 */ /* 0x002ee80000300800 */
[----:B0-----:R-:W3:Y:S04]  /*140d0*/  LDL.LU R26, [R1+0x378] ;  /* 0x00037800011a7983 */ /* 0x001ee80000300800 */
[----:B------:R-:W-:Y:S04]  /*140e0*/  STS.U16 [R2+UR5+0x5c80], R14 ;  /* 0x005c800e02007988 */ /* 0x000fe80008000405 */
[----:B------:R-:W3:Y:S04]  /*140f0*/  LDL.LU R27, [R1+0x374] ;  /* 0x00037400011b7983 */ /* 0x000ee80000300800 */
[----:B------:R-:W3:Y:S04]  /*14100*/  LDL.LU R13, [R1+0x330] ;  /* 0x00033000010d7983 */ /* 0x000ee80000300800 */
[----:B------:R-:W3:Y:S04]  /*14110*/  LDL.LU R16, [R1+0x32c] ;  /* 0x00032c0001107983 */ /* 0x000ee80000300800 */
[----:B------:R0:W-:Y:S04]  /*14120*/  STS.U16 [R2+UR5+0x6400], R15 ;  /* 0x0064000f02007988 */ /* 0x0001e80008000405 */
[----:B------:R-:W3:Y:S04]  /*14130*/  LDL.LU R29, [R1+0x2f0] ;  /* 0x0002f000011d7983 */ /* 0x000ee80000300800 */
[----:B------:R1:W-:Y:S04]  /*14140*/  STS.U16 [R2+UR5+0x6480], R3 ;  /* 0x0064800302007988 */ /* 0x0003e80008000405 */
[----:B------:R1:W-:Y:S01]  /*14150*/  STS.U16 [R2+UR5+0x6c00], R4 ;  /* 0x006c000402007988 */ /* 0x0003e20008000405 */
[----:B------:R-:W-:-:S03]  /*14160*/  LOP3.LUT R28, R28, 0x3f, RZ, 0xc0, !PT ;  /* 0x0000003f1c1c7812 */ /* 0x000fc600078ec0ff */
[----:B0-----:R-:W3:Y:S04]  /*14170*/  LDL.LU R15, [R1+0x2ec] ;  /* 0x0002ec00010f7983 */ /* 0x001ee80000300800 */
[----:B------:R-:W3:Y:S01]  /*14180*/  LDL.LU R14, [R1+0x2b0] ;  /* 0x0002b000010e7983 */ /* 0x000ee20000300800 */
[----:B------:R-:W-:-:S03]  /*14190*/  IMAD.SHL.U32 R28, R28, 0x2, RZ ;  /* 0x000000021c1c7824 */ /* 0x000fc600078e00ff */
[----:B------:R-:W3:Y:S04]  /*141a0*/  LDL.LU R22, [R1+0x2ac] ;  /* 0x0002ac0001167983 */ /* 0x000ee80000300800 */
[----:B------:R-:W3:Y:S04]  /*141b0*/  LDL.LU R9, [R1+0x278] ;  /* 0x0002780001097983 */ /* 0x000ee80000300800 */
[----:B------:R0:W-:Y:S04]  /*141c0*/  STS.U16 [R2+UR5+0x6c80], R17 ;  /* 0x006c801102007988 */ /* 0x0001e80008000405 */
[----:B------:R-:W3:Y:S01]  /*141d0*/  LDL.LU R10, [R1+0x274] ;  /* 0x00027400010a7983 */ /* 0x000ee20000300800 */
[----:B------:R-:W-:-:S03]  /*141e0*/  LOP3.LUT R11, R28, 0x50, RZ, 0x3c, !PT ;  /* 0x000000501c0b7812 */ /* 0x000fc600078e3cff */
[----:B------:R-:W3:Y:S04]  /*141f0*/  LDL.LU R24, [R1+0x248] ;  /* 0x0002480001187983 */ /* 0x000ee80000300800 */
[----:B------:R-:W3:Y:S04]  /*14200*/  LDL.LU R25, [R1+0x244] ;  /* 0x0002440001197983 */ /* 0x000ee80000300800 */
[----:B-1----:R-:W3:Y:S04]  /*14210*/  LDL.LU R3, [R1+0x110] ;  /* 0x0001100001037983 */ /* 0x002ee80000300800 */
[----:B------:R-:W3:Y:S04]  /*14220*/  LDL.LU R4, [R1+0x108] ;  /* 0x0001080001047983 */ /* 0x000ee80000300800 */
[----:B0-----:R-:W3:Y:S04]  /*14230*/  LDL.LU R17, [R1+0x94] ;  /* 0x0000940001117983 */ /* 0x001ee80000300800 */
[----:B--2---:R-:W-:Y:S04]  /*14240*/  STS.U16 [R2+UR5+0x7400], R20 ;  /* 0x0074001402007988 */ /* 0x004fe80008000405 */
[----:B------:R-:W-:Y:S04]  /*14250*/  STS.U16 [R2+UR5+0x7480], R19 ;  /* 0x0074801302007988 */ /* 0x000fe80008000405 */
[----:B----4-:R-:W-:Y:S04]  /*14260*/  STS.U16 [R2+UR5+0x7c00], R6 ;  /* 0x007c000602007988 */ /* 0x010fe80008000405 */
[----:B---3--:R-:W-:Y:S04]  /*14270*/  STS.U16 [R2+UR5+0x7c80], R5 ;  /* 0x007c800502007988 */ /* 0x008fe80008000405 */
[----:B------:R0:W-:Y:S04]  /*14280*/  STS.U16 [R11+UR5+0x500], R18 ;  /* 0x000500120b007988 */ /* 0x0001e80008000405 */
[----:B------:R1:W-:Y:S04]  /*14290*/  STS.U16 [R11+UR5+0x580], R23 ;  /* 0x000580170b007988 */ /* 0x0003e80008000405 */
[----:B------:R2:W-:Y:S04]  /*142a0*/  STS.U16 [R11+UR5+0xd00], R0 ;  /* 0x000d00000b007988 */ /* 0x0005e80008000405 */
[----:B0-----:R-:W3:Y:S04]  /*142b0*/  LDL.LU R18, [R1+0x90] ;  /* 0x0000900001127983 */ /* 0x001ee80000300800 */
[----:B-1----:R-:W4:Y:S04]  /*142c0*/  LDL.LU R23, [R1+0x64] ;  /* 0x0000640001177983 */ /* 0x002f280000300800 */
[----:B--2---:R-:W2:Y:S04]  /*142d0*/  LDL.LU R0, [R1+0x60] ;  /* 0x0000600001007983 */ /* 0x004ea80000300800 */
        /* <DEDUP_REMOVED lines=11> */
[----:B------:R0:W-:Y:S04]  /*14390*/  STS.U16 [R11+UR5+0x2580], R16 ;  /* 0x002580100b007988 */ /* 0x0001e80008000405 */
[----:B------:R-:W2:Y:S04]  /*143a0*/  LDL.LU R26, [R1+0x440] ;  /* 0x00044000011a7983 */ /* 0x000ea80000300800 */
[----:B------:R-:W2:Y:S04]  /*143b0*/  LDL.LU R27, [R1+0x400] ;  /* 0x00040000011b7983 */ /* 0x000ea80000300800 */
[----:B------:R-:W-:Y:S04]  /*143c0*/  STS.U16 [R11+UR5+0x2d00], R29 ;  /* 0x002d001d0b007988 */ /* 0x000fe80008000405 */
[----:B------:R-:W2:Y:S04]  /*143d0*/  LDL.LU R13, [R1+0x3f8] ;  /* 0x0003f800010d7983 */ /* 0x000ea80000300800 */
[----:B------:R1:W-:Y:S04]  /*143e0*/  STS.U16 [R11+UR5+0x2d80], R15 ;  /* 0x002d800f0b007988 */ /* 0x0003e80008000405 */
[----:B0-----:R-:W2:Y:S04]  /*143f0*/  LDL.LU R16, [R1+0x3b8] ;  /* 0x0003b80001107983 */ /* 0x001ea80000300800 */
[----:B------:R0:W-:Y:S04]  /*14400*/  STS.U16 [R11+UR5+0x3500], R14 ;  /* 0x0035000e0b007988 */ /* 0x0001e80008000405 */
[----:B------:R0:W-:Y:S04]  /*14410*/  STS.U16 [R11+UR5+0x3580], R22 ;  /* 0x003580160b007988 */ /* 0x0001e80008000405 */
[----:B------:R0:W-:Y:S04]  /*14420*/  STS.U16 [R11+UR5+0x3d00], R9 ;  /* 0x003d00090b007988 */ /* 0x0001e80008000405 */
[----:B------:R0:W-:Y:S04]  /*14430*/  STS.U16 [R11+UR5+0x3d80], R10 ;  /* 0x003d800a0b007988 */ /* 0x0001e80008000405 */
[----:B-1----:R-:W2:Y:S04]  /*14440*/  LDL.LU R15, [R1+0x3b0] ;  /* 0x0003b000010f7983 */ /* 0x002ea80000300800 */
[----:B------:R-:W2:Y:S04]  /*14450*/  LDL.LU R29, [R1+0x370] ;  /* 0x00037000011d7983 */ /* 0x000ea80000300800 */
[----:B0-----:R-:W2:Y:S04]  /*14460*/  LDL.LU R14, [R1+0x368] ;  /* 0x00036800010e7983 */ /* 0x001ea80000300800 */
[----:B------:R-:W2:Y:S04]  /*14470*/  LDL.LU R22, [R1+0x1a7c] ;  /* 0x001a7c0001167983 */ /* 0x000ea80000300800 */
[----:B------:R-:W2:Y:S04]  /*14480*/  LDL.LU R9, [R1+0x1a78] ;  /* 0x001a780001097983 */ /* 0x000ea80000300800 */
        /* <DEDUP_REMOVED lines=11> */
[----:B---3--:R0:W-:Y:S04]  /*14540*/  STS.U16 [R11+UR5+0x5580], R18 ;  /* 0x005580120b007988 */ /* 0x0081e80008000405 */
[----:B----4-:R1:W-:Y:S04]  /*14550*/  STS.U16 [R11+UR5+0x5d00], R23 ;  /* 0x005d00170b007988 */ /* 0x0103e80008000405 */
[----:B--2---:R2:W-:Y:S04]  /*14560*/  STS.U16 [R11+UR5+0x5d80], R0 ;  /* 0x005d80000b007988 */ /* 0x0045e80008000405 */
[----:B0-----:R-:W3:Y:S04]  /*14570*/  LDL.LU R18, [R1+0x1a5c] ;  /* 0x001a5c0001127983 */ /* 0x001ee80000300800 */
[----:B-1----:R-:W4:Y:S04]  /*14580*/  LDL.LU R23, [R1+0x1a58] ;  /* 0x001a580001177983 */ /* 0x002f280000300800 */
[----:B--2---:R-:W2:Y:S04]  /*14590*/  LDL.LU R0, [R1+0x1a54] ;  /* 0x001a540001007983 */ /* 0x004ea80000300800 */
[----:B------:R0:W-:Y:S02]  /*145a0*/  STS.U16 [R11+UR5+0x6500], R28 ;  /* 0x0065001c0b007988 */ /* 0x0001e40008000405 */
[----:B0-----:R-:W0:Y:S02]  /*145b0*/  S2R R28, SR_TID.X ;  /* 0x00000000001c7919 */ /* 0x001e240000002100 */
[----:B------:R1:W-:Y:S04]  /*145c0*/  STS.U16 [R11+UR5+0x6580], R2 ;  /* 0x006580020b007988 */ /* 0x0003e80008000405 */
[----:B-1----:R-:W3:Y:S01]  /*145d0*/  LDL R2, [R1+0xda8] ;  /* 0x000da80001027983 */ /* 0x002ee20000100800 */
[----:B0-----:R-:W-:-:S05]  /*145e0*/  LOP3.LUT R28, R28, 0x3f, RZ, 0xc0, !PT ;  /* 0x0000003f1c1c7812 */ /* 0x001fca00078ec0ff */
[----:B------:R-:W-:Y:S01]  /*145f0*/  IMAD.SHL.U32 R28, R28, 0x2, RZ ;  /* 0x000000021c1c7824 */ /* 0x000fe200078e00ff */
[----:B--2---:R0:W-:Y:S04]  /*14600*/  STS.U16 [R11+UR5+0x6d00], R0 ;  /* 0x006d00000b007988 */ /* 0x0041e80008000405 */
[----:B----4-:R-:W-:Y:S04]  /*14610*/  STS.U16 [R11+UR5+0x6d80], R23 ;  /* 0x006d80170b007988 */ /* 0x010fe80008000405 */
[----:B---3--:R-:W-:Y:S04]  /*14620*/  STS.U16 [R11+UR5+0x7500], R18 ;  /* 0x007500120b007988 */ /* 0x008fe80008000405 */
[----:B------:R-:W-:Y:S04]  /*14630*/  STS.U16 [R11+UR5+0x7580], R17 ;  /* 0x007580110b007988 */ /* 0x000fe80008000405 */
[----:B------:R-:W-:Y:S04]  /*14640*/  STS.U16 [R11+UR5+0x7d00], R4 ;  /* 0x007d00040b007988 */ /* 0x000fe80008000405 */
[----:B------:R1:W-:Y:S01]  /*14650*/  STS.U16 [R11+UR5+0x7d80], R3 ;  /* 0x007d80030b007988 */ /* 0x0003e20008000405 */
[----:B0-----:R-:W-:-:S03]  /*14660*/  LOP3.LUT R0, R28, 0x60, RZ, 0x3c, !PT ;  /* 0x000000601c007812 */ /* 0x001fc600078e3cff */
[----:B-1----:R-:W2:Y:S04]  /*14670*/  LDL.LU R11, [R1+0x1a50] ;  /* 0x001a5000010b7983 */ /* 0x002ea80000300800 */
[----:B------:R-:W3:Y:S04]  /*14680*/  LDL R3, [R1+0xda4] ;  /* 0x000da40001037983 */ /* 0x000ee80000100800 */
[----:B------:R0:W-:Y:S04]  /*14690*/  STS.U16 [R0+UR5+0x600], R12 ;  /* 0x0006000c00007988 */ /* 0x0001e80008000405 */
[----:B------:R1:W-:Y:S04]  /*146a0*/  STS.U16 [R0+UR5+0x680], R26 ;  /* 0x0006801a00007988 */ /* 0x0003e80008000405 */
[----:B------:R4:W-:Y:S04]  /*146b0*/  STS.U16 [R0+UR5+0xe00], R27 ;  /* 0x000e001b00007988 */ /* 0x0009e80008000405 */
[----:B------:R0:W-:Y:S04]  /*146c0*/  STS.U16 [R0+UR5+0xe80], R13 ;  /* 0x000e800d00007988 */ /* 0x0001e80008000405 */
[----:B------:R1:W-:Y:S04]  /*146d0*/  STS.U16 [R0+UR5+0x1600], R16 ;  /* 0x0016001000007988 */ /* 0x0003e80008000405 */
[----:B------:R4:W-:Y:S04]  /*146e0*/  STS.U16 [R0+UR5+0x1680], R15 ;  /* 0x0016800f00007988 */ /* 0x0009e80008000405 */
[----:B0-----:R-:W2:Y:S04]  /*146f0*/  LDL.LU R12, [R1+0x1a4c] ;  /* 0x001a4c00010c7983 */ /* 0x001ea80000300800 */
[----:B-1----:R-:W2:Y:S04]  /*14700*/  LDL.LU R26, [R1+0x1a48] ;  /* 0x001a4800011a7983 */ /* 0x002ea80000300800 */
[----:B----4-:R-:W4:Y:S04]  /*14710*/  LDL.LU R27, [R1+0x1a44] ;  /* 0x001a4400011b7983 */ /* 0x010f280000300800 */
[----:B------:R-:W2:Y:S04]  /*14720*/  LDL.LU R13, [R1+0x1a40] ;  /* 0x001a4000010d7983 */ /* 0x000ea80000300800 */
[----:B------:R-:W2:Y:S04]  /*14730*/  LDL.LU R16, [R1+0x1a3c] ;  /* 0x001a3c0001107983 */ /* 0x000ea80000300800 */
[----:B------:R-:W2:Y:S02]  /*14740*/  LDL.LU R15, [R1+0x1a38] ;  /* 0x001a3800010f7983 */ /* 0x000ea40000300800 */
[----:B--2---:R-:W-:-:S06]  /*14750*/  PRMT R15, RZ, 0x7610, R15 ;  /* 0x00007610ff0f7816 */ /* 0x004fcc000000000f */
[----:B---3--:R-:W2:Y:S04]  /*14760*/  @!P1 LDG.E.U16 R15, desc[UR8][R2.64] ;  /* 0x00000008020f9981 */ /* 0x008ea8000c1e1500 */
[----:B------:R0:W-:Y:S04]  /*14770*/  STS.U16 [R0+UR5+0x1e00], R29 ;  /* 0x001e001d00007988 */ /* 0x0001e80008000405 */
[----:B------:R1:W-:Y:S04]  /*14780*/  STS.U16 [R0+UR5+0x1e80], R14 ;  /* 0x001e800e00007988 */ /* 0x0003e80008000405 */
[----:B0-----:R-:W3:Y:S04]  /*14790*/  LDL.LU R29, [R1+0x1a34] ;  /* 0x001a3400011d7983 */ /* 0x001ee80000300800 */
[----:B-1----:R-:W3:Y:S04]  /*147a0*/  LDL.LU R14, [R1+0x1a30] ;  /* 0x001a3000010e7983 */ /* 0x002ee80000300800 */
[----:B--2---:R0:W-:Y:S04]  /*147b0*/  STL [R1+0x98], R15 ;  /* 0x0000980f01007387 */ /* 0x0041e80000100800 */
[----:B0-----:R-:W2:Y:S04]  /*147c0*/  LDL.LU R15, [R1+0x1a2c] ;  /* 0x001a2c00010f7983 */ /* 0x001ea80000300800 */
[----:B------:R-:W2:Y:S04]  /*147d0*/  LDL R2, [R1+0xd94] ;  /* 0x000d940001027983 */ /* 0x000ea80000100800 */
[----:B------:R-:W2:Y:S01]  /*147e0*/  LDL R3, [R1+0xd98] ;  /* 0x000d980001037983 */ /* 0x000ea20000100800 */
[----:B---3--:R-:W-:-:S02]  /*147f0*/  PRMT R14, RZ, 0x7610, R14 ;  /* 0x00007610ff0e7816 */ /* 0x008fc4000000000e */
[----:B--2---:R-:W-:-:S04]  /*14800*/  @!P1 LOP3.LUT R3, R3, R2, RZ, 0x3c, !PT ;  /* 0x0000000203039212 */ /* 0x004fc800078e3cff */
[----:B------:R-:W-:-:S04]  /*14810*/  @!P1 LOP3.LUT R2, R3, R2, RZ, 0x3c, !PT ;  /* 0x0000000203029212 */ /* 0x000fc800078e3cff */
[----:B------:R-:W-:-:S05]  /*14820*/  @!P1 LOP3.LUT R3, R3, R2, RZ, 0x3c, !PT ;  /* 0x0000000203039212 */ /* 0x000fca00078e3cff */
[----:B------:R-:W2:Y:S04]  /*14830*/  @!P1 LDG.E.U16 R14, desc[UR8][R2.64] ;  /* 0x00000008020e9981 */ /* 0x000ea8000c1e1500 */
[----:B--2---:R0:W-:Y:S04]  /*14840*/  STL [R1+0x94], R14 ;  /* 0x0000940e01007387 */ /* 0x0041e80000100800 */
[----:B0-----:R-:W2:Y:S04]  /*14850*/  LDL.LU R14, [R1+0x1a28] ;  /* 0x001a2800010e7983 */ /* 0x001ea80000300800 */
[----:B------:R-:W3:Y:S04]  /*14860*/  LDL R2, [R1+0xd84] ;  /* 0x000d840001027983 */ /* 0x000ee80000100800 */
[----:B------:R-:W3:Y:S01]  /*14870*/  LDL R3, [R1+0xd88] ;  /* 0x000d880001037983 */ /* 0x000ee20000100800 */
[----:B------:R-:W-:-:S02]  /*14880*/  PRMT R15, RZ, 0x7610, R15 ;  /* 0x00007610ff0f7816 */ /* 0x000fc4000000000f */
[----:B---3--:R-:W-:-:S04]  /*14890*/  @!P1 LOP3.LUT R3, R3, R2, RZ, 0x3c, !PT ;  /* 0x0000000203039212 */ /* 0x008fc800078e3cff */
[----:B------:R-:W-:-:S04]  /*148a0*/  @!P1 LOP3.LUT R2, R3, R2, RZ, 0x3c, !PT ;  /* 0x0000000203029212 */ /* 0x000fc800078e3cff */
[----:B------:R-:W-:-:S05]  /*148b0*/  @!P1 LOP3.LUT R3, R3, R2, RZ, 0x3c, !PT ;  /* 0x0000000203039212 */ /* 0x000fca00078e3cff */
[----:B------:R-:W3:Y:S04]  /*148c0*/  @!P1 LDG.E.U16 R15, desc[UR8][R2.64] ;  /* 0x00000008020f9981 */ /* 0x000ee8000c1e1500 */
[----:B---3--:R0:W-:Y:S04]  /*148d0*/  STL [R1+0x90], R15 ;  /* 0x0000900f01007387 */ /* 0x0081e80000100800 */
[----:B0-----:R-:W3:Y:S04]  /*148e0*/  LDL.LU R15, [R1+0x1a24] ;  /* 0x001a2400010f7983 */ /* 0x001ee80000300800 */
[----:B------:R-:W3:Y:S04]  /*148f0*/  LDL R2, [R1+0xd74] ;  /* 0x000d740001027983 */ /* 0x000ee80000100800 */
[----:B------:R-:W3:Y:S01]  /*14900*/  LDL R3, [R1+0xd78] ;  /* 0x000d780001037983 */ /* 0x000ee20000100800 */
[----:B--2---:R-:W-:-:S02]  /*14910*/  PRMT R14, RZ, 0x7610, R14 ;  /* 0x00007610ff0e7816 */ /* 0x004fc4000000000e */
[----:B---3--:R-:W-:-:S04]  /*14920*/  @!P1 LOP3.LUT R3, R3, R2, RZ, 0x3c, !PT ;  /* 0x0000000203039212 */ /* 0x008fc800078e3cff */
        /* <DEDUP_REMOVED lines=29> */
[----:B------:R0:W3:Y:S04]  /*14b00*/  @!P1 LDG.E.U16 R15, desc[UR8][R2.64] ;  /* 0x00000008020f9981 */ /* 0x0000e8000c1e1500 */
[----:B------:R-:W0:Y:S04]  /*14b10*/  LDL R2, [R1+0xd34] ;  /* 0x000d340001027983 */ /* 0x000e280000100800 */
[----:B------:R-:W0:Y:S01]  /*14b20*/  LDL R3, [R1+0xd38] ;  /* 0x000d380001037983 */ /* 0x000e220000100800 */
[----:B------:R-:W-:Y:S02]  /*14b30*/  PRMT R11, RZ, 0x7610, R11 ;  /* 0x00007610ff0b7816 */ /* 0x000fe4000000000b */
[----:B0-----:R-:W-:-:S04]  /*14b40*/  @!P1 LOP3.LUT R3, R3, R2, RZ, 0x3c, !PT ;  /* 0x0000000203039212 */ /* 0x001fc800078e3cff */
[----:B------:R-:W-:-:S04]  /*14b50*/  @!P1 LOP3.LUT R2, R3, R2, RZ, 0x3c, !PT ;  /* 0x0000000203029212 */ /* 0x000fc800078e3cff */
[----:B------:R-:W-:Y:S01]  /*14b60*/  @!P1 LOP3.LUT R3, R3, R2, RZ, 0x3c, !PT ;  /* 0x0000000203039212 */ /* 0x000fe200078e3cff */
[----:B---3--:R0:W-:Y:S04]  /*14b70*/  STL [R1+0x80], R15 ;  /* 0x0000800f01007387 */ /* 0x0081e80000100800 */
[----:B------:R1:W3:Y:S01]  /*14b80*/  @!P1 LDG.E.U16 R11, desc[UR8][R2.64] ;  /* 0x00000008020b9981 */ /* 0x0002e2000c1e1500 */
[----:B--2---:R-:W-:-:S03]  /*14b90*/  PRMT R14, RZ, 0x7610, R14 ;  /* 0x00007610ff0e7816 */ /* 0x004fc6000000000e */
[----:B0-----:R-:W2:Y:S04]  /*14ba0*/  LDL R15, [R1+0xce8] ;  /* 0x000ce800010f7983 */ /* 0x001ea80000100800 */
[----:B------:R-:W1:Y:S04]  /*14bb0*/  LDL R2, [R1+0xd24] ;  /* 0x000d240001027983 */ /* 0x000e680000100800 */
[----:B------:R-:W1:Y:S02]  /*14bc0*/  LDL R3, [R1+0xd28] ;  /* 0x000d280001037983 */ /* 0x000e640000100800 */
[----:B-1----:R-:W-:-:S04]  /*14bd0*/  @!P1 LOP3.LUT R3, R3, R2, RZ, 0x3c, !PT ;  /* 0x0000000203039212 */ /* 0x002fc800078e3cff */
[----:B------:R-:W-:-:S04]  /*14be0*/  @!P1 LOP3.LUT R2, R3, R2, RZ, 0x3c, !PT ;  /* 0x0000000203029212 */ /* 0x000fc800078e3cff */
[----:B------:R-:W-:-:S05]  /*14bf0*/  @!P1 LOP3.LUT R3, R3, R2, RZ, 0x3c, !PT ;  /* 0x0000000203039212 */ /* 0x000fca00078e3cff */
[----:B------:R-:W2:Y:S04]  /*14c00*/  @!P1 LDG.E.U16 R14, desc[UR8][R2.64] ;  /* 0x00000008020e9981 */ /* 0x000ea8000c1e1500 */
[----:B---3--:R0:W-:Y:S04]  /*14c10*/  STL [R1+0x7c], R11 ;  /* 0x00007c0b01007387 */ /* 0x0081e80000100800 */
[----:B0-----:R-:W3:Y:S04]  /*14c20*/  LDL R11, [R1+0xcd8] ;  /* 0x000cd800010b7983 */ /* 0x001ee80000100800 */
[----:B--2---:R0:W-:Y:S04]  /*14c30*/  STL [R1+0x78], R14 ;  /* 0x0000780e01007387 */ /* 0x0041e80000100800 */
[----:B0-----:R-:W2:Y:S04]  /*14c40*/  LDL.LU R14, [R1+0x1a14] ;  /* 0x001a1400010e7983 */ /* 0x001ea80000300800 */
[----:B------:R-:W2:Y:S04]  /*14c50*/  LDL R2, [R1+0xd14] ;  /* 0x000d140001027983 */ /* 0x000ea80000100800 */
[----:B------:R-:W2:Y:S01]  /*14c60*/  LDL R3, [R1+0xd18] ;  /* 0x000d180001037983 */ /* 0x000ea20000100800 */
[----:B------:R-:W-:-:S02]  /*14c70*/  PRMT R29, RZ, 0x7610, R29 ;  /* 0x00007610ff1d7816 */ /* 0x000fc4000000001d */
[----:B--2---:R-:W-:-:S04]  /*14c80*/  @!P1 LOP3.LUT R3, R3, R2, RZ, 0x3c, !PT ;  /* 0x0000000203039212 */ /* 0x004fc800078e3cff */
[----:B------:R-:W-:-:S04]  /*14c90*/  @!P1 LOP3.LUT R2, R3, R2, RZ, 0x3c, !PT ;  /* 0x0000000203029212 */ /* 0x000fc800078e3cff */
[----:B------:R-:W-:-:S05]  /*14ca0*/  @!P1 LOP3.LUT R3, R3, R2, RZ, 0x3c, !PT ;  /* 0x0000000203039212 */ /* 0x000fca00078e3cff */
[----:B------:R-:W2:Y:S04]  /*14cb0*/  @!P1 LDG.E.U16 R29, desc[UR8][R2.64] ;  /* 0x00000008021d9981 */ /* 0x000ea8000c1e1500 */
        /* <DEDUP_REMOVED lines=17> */
[----:B------:R-:W2:Y:S01]  /*14dd0*/  @!P1 LDG.E.U16 R29, desc[UR8][R2.64] ;  /* 0x00000008021d9981 */ /* 0x000ea2000c1e1500 */
[----:B------:R-:W-:-:S03]  /*14de0*/  PRMT R14, RZ, 0x7610, R14 ;  /* 0x00007610ff0e7816 */ /* 0x000fc6000000000e */
[----:B--2---:R0:W-:Y:S04]  /*14df0*/  STL [R1+0x6c], R29 ;  /* 0x00006c1d01007387 */ /* 0x0041e80000100800 */
[----:B0-----:R-:W2:Y:S04]  /*14e00*/  LDL.LU R29, [R1+0x1a08] ;  /* 0x001a0800011d7983 */ /* 0x001ea80000300800 */
[----:B------:R-:W2:Y:S01]  /*14e10*/  LDL R3, [R1+0xce4] ;  /* 0x000ce40001037983 */ /* 0x000ea20000100800 */
[----:B------:R-:W-:-:S03]  /*14e20*/  @!P1 IMAD.MOV.U32 R2, RZ, RZ, R15 ;  /* 0x000000ffff029224 */ /* 0x000fc600078e000f */
[----:B------:R-:W3:Y:S04]  /*14e30*/  LDL R15, [R1+0xdd0] ;  /* 0x000dd000010f7983 */ /* 0x000ee80000100800 */
[----:B--2---:R-:W2:Y:S01]  /*14e40*/  @!P1 LDG.E.U16 R14, desc[UR8][R2.64] ;  /* 0x00000008020e9981 */ /* 0x004ea2000c1e1500 */
[----:B------:R-:W-:-:S03]  /*14e50*/  PRMT R10, RZ, 0x7610, R10 ;  /* 0x00007610ff0a7816 */ /* 0x000fc6000000000a */
[----:B--2---:R0:W-:Y:S04]  /*14e60*/  STL [R1+0x68], R14 ;  /* 0x0000680e01007387 */ /* 0x0041e80000100800 */
[----:B0-----:R-:W2:Y:S04]  /*14e70*/  LDL.LU R14, [R1+0x1a04] ;  /* 0x001a0400010e7983 */ /* 0x001ea80000300800 */
[----:B------:R-:W2:Y:S01]  /*14e80*/  LDL R3, [R1+0xcd4] ;  /* 0x000cd40001037983 */ /* 0x000ea20000100800 */
[----:B---3--:R-:W-:-:S03]  /*14e90*/  @!P1 IMAD.MOV.U32 R2, RZ, RZ, R11 ;  /* 0x000000ffff029224 */ /* 0x008fc600078e000b */
[----:B------:R-:W3:Y:S04]  /*14ea0*/  LDL R11, [R1+0xde8] ;  /* 0x000de800010b7983 */ /* 0x000ee80000100800 */
[----:B--2---:R0:W2:Y:S04]  /*14eb0*/  @!P1 LDG.E.U16 R10, desc[UR8][R2.64] ;  /* 0x00000008020a9981 */ /* 0x0040a8000c1e1500 */
[----:B------:R-:W0:Y:S04]  /*14ec0*/  LDL R2, [R1+0x4d8] ;  /* 0x0004d80001027983 */ /* 0x000e280000100800 */
[----:B------:R-:W0:Y:S01]  /*14ed0*/  LDL R3, [R1+0x4dc] ;  /* 0x0004dc0001037983 */ /* 0x000e220000100800 */
[----:B------:R-:W-:-:S02]  /*14ee0*/  PRMT R14, RZ, 0x7610, R14 ;  /* 0x00007610ff0e7816 */ /* 0x000fc4000000000e */
[----:B0-----:R-:W-:-:S04]  /*14ef0*/  @!P1 LOP3.LUT R3, R3, R2, RZ, 0x3c, !PT ;  /* 0x0000000203039212 */ /* 0x001fc800078e3cff */
[----:B------:R-:W-:-:S04]  /*14f00*/  @!P1 LOP3.LUT R2, R3, R2, RZ, 0x3c, !PT ;  /* 0x0000000203029212 */ /* 0x000fc800078e3cff */
[----:B------:R-:W-:-:S05]  /*14f10*/  @!P1 LOP3.LUT R3, R3, R2, RZ, 0x3c, !PT ;  /* 0x0000000203039212 */ /* 0x000fca00078e3cff */
[----:B------:R-:W3:Y:S04]  /*14f20*/  @!P1 LDG.E.U16 R14, desc[UR8][R2.64] ;  /* 0x00000008020e9981 */ /* 0x000ee8000c1e1500 */
[----:B--2---:R0:W-:Y:S04]  /*14f30*/  STL [R1+0x64], R10 ;  /* 0x0000640a01007387 */ /* 0x0041e80000100800 */
[----:B0-----:R-:W2:Y:S04]  /*14f40*/  LDL R10, [R1+0xdf4] ;  /* 0x000df400010a7983 */ /* 0x001ea80000100800 */
[----:B---3--:R0:W-:Y:S04]  /*14f50*/  STL [R1+0x60], R14 ;  /* 0x0000600e01007387 */ /* 0x0081e80000100800 */
[----:B0-----:R-:W3:Y:S04]  /*14f60*/  LDL.LU R14, [R1+0x1a00] ;  /* 0x001a0000010e7983 */ /* 0x001ee80000300800 */
        /* <DEDUP_REMOVED lines=15> */
[----:B------:R-:W2:Y:S01]  /*15060*/  @!P1 LDG.E.U16 R14, desc[UR8][R2.64] ;  /* 0x00000008020e9981 */ /* 0x000ea2000c1e1500 */
[----:B------:R-:W-:-:S03]  /*15070*/  PRMT R29, RZ, 0x7610, R29 ;  /* 0x00007610ff1d7816 */ /* 0x000fc6000000001d */
[----:B--2---:R0:W-:Y:S04]  /*15080*/  STL [R1+0x58], R14 ;  /* 0x0000580e01007387 */ /* 0x0041e80000100800 */
[----:B0-----:R-:W2:Y:S04]  /*15090*/  LDL.LU R14, [R1+0x19f8] ;  /* 0x0019f800010e7983 */ /* 0x001ea80000300800 */
[----:B------:R-:W3:Y:S01]  /*150a0*/  LDL R3, [R1+0xdcc] ;  /* 0x000dcc0001037983 */ /* 0x000ee20000100800 */
[----:B------:R-:W-:-:S03]  /*150b0*/  @!P1 IMAD.MOV.U32 R2, RZ, RZ, R15 ;  /* 0x000000ffff029224 */ /* 0x000fc600078e000f */
[----:B------:R-:W2:Y:S04]  /*150c0*/  LDL R15, [R1+0xe24] ;  /* 0x000e2400010f7983 */ /* 0x000ea80000100800 */
[----:B---3--:R-:W3:Y:S04]  /*150d0*/  @!P1 LDG.E.U16 R29, desc[UR8][R2.64] ;  /* 0x00000008021d9981 */ /* 0x008ee8000c1e1500 */
[----:B---3--:R0:W-:Y:S04]  /*150e0*/  STL [R1+0x54], R29 ;  /* 0x0000541d01007387 */ /* 0x0081e80000100800 */
[----:B0-----:R-:W3:Y:S04]  /*150f0*/  LDL.LU R29, [R1+0x19f4] ;  /* 0x0019f400011d7983 */ /* 0x001ee80000300800 */
[----:B------:R-:W3:Y:S04]  /*15100*/  LDL R2, [R1+0xdd8] ;  /* 0x000dd80001027983 */ /* 0x000ee80000100800 */
[----:B------:R-:W3:Y:S01]  /*15110*/  LDL R3, [R1+0xde4] ;  /* 0x000de40001037983 */ /* 0x000ee20000100800 */
[----:B--2---:R-:W-:-:S02]  /*15120*/  PRMT R14, RZ, 0x7610, R14 ;  /* 0x00007610ff0e7816 */ /* 0x004fc4000000000e */
[----:B---3--:R-:W-:-:S04]  /*15130*/  @!P1 LOP3.LUT R3, R3, R2, RZ, 0x3c, !PT ;  /* 0x0000000203039212 */ /* 0x008fc800078e3cff */
[----:B------:R-:W-:-:S04]  /*15140*/  @!P1 LOP3.LUT R2, R3, R2, RZ, 0x3c, !PT ;  /* 0x0000000203029212 */ /* 0x000fc800078e3cff */
[----:B------:R-:W-:Y:S02]  /*15150*/  @!P1 LOP3.LUT R3, R3, R2, RZ, 0x3c, !PT ;  /* 0x0000000203039212 */ /* 0x000fe400078e3cff */
[----:B------:R-:W-:-:S03]  /*15160*/  PRMT R29, RZ, 0x7610, R29 ;  /* 0x00007610ff1d7816 */ /* 0x000fc6000000001d */
[----:B------:R0:W2:Y:S02]  /*15170*/  @!P1 LDG.E.U16 R14, desc[UR8][R2.64] ;  /* 0x00000008020e9981 */ /* 0x0000a4000c1e1500 */
[----:B0-----:R-:W-:Y:S02]  /*15180*/  @!P1 IMAD.MOV.U32 R2, RZ, RZ, R10 ;  /* 0x000000ffff029224 */ /* 0x001fe400078e000a */
[----:B------:R-:W-:-:S05]  /*15190*/  @!P1 IMAD.MOV.U32 R3, RZ, RZ, R11 ;  /* 0x000000ffff039224 */ /* 0x000fca00078e000b */
[----:B------:R-:W3:Y:S04]  /*151a0*/  @!P1 LDG.E.U16 R29, desc[UR8][R2.64] ;  /* 0x00000008021d9981 */ /* 0x000ee8000c1e1500 */
[----:B--2---:R0:W-:Y:S04]  /*151b0*/  STL [R1+0x50], R14 ;  /* 0x0000500e01007387 */ /* 0x0041e80000100800 */
[----:B0-----:R-:W2:Y:S04]  /*151c0*/  LDL.LU R14, [R1+0x19f0] ;  /* 0x0019f000010e7983 */ /* 0x001ea80000300800 */
[----:B------:R-:W4:Y:S04]  /*151d0*/  LDL R11, [R1+0xe38] ;  /* 0x000e3800010b7983 */ /* 0x000f280000100800 */
[----:B------:R-:W4:Y:S04]  /*151e0*/  LDL R10, [R1+0xe44] ;  /* 0x000e4400010a7983 */ /* 0x000f280000100800 */
        /* <DEDUP_REMOVED lines=17> */
[----:B------:R-:W3:Y:S01]  /*15300*/  @!P1 LDG.E.U16 R29, desc[UR8][R2.64] ;  /* 0x00000008021d9981 */ /* 0x000ee2000c1e1500 */
[----:B--2---:R-:W-:-:S03]  /*15310*/  PRMT R14, RZ, 0x7610, R14 ;  /* 0x00007610ff0e7816 */ /* 0x004fc6000000000e */
[----:B---3--:R0:W-:Y:S04]  /*15320*/  STL [R1+0x44], R29 ;  /* 0x0000441d01007387 */ /* 0x0081e80000100800 */
[----:B0-----:R-:W2:Y:S04]  /*15330*/  LDL.LU R29, [R1+0x19e4] ;  /* 0x0019e400011d7983 */ /* 0x001ea80000300800 */
[----:B------:R-:W3:Y:S01]  /*15340*/  LDL R3, [R1+0xe18] ;  /* 0x000e180001037983 */ /* 0x000ee20000100800 */
[----:B------:R-:W-:-:S03]  /*15350*/  @!P1 IMAD.MOV.U32 R2, RZ, RZ, R15 ;  /* 0x000000ffff029224 */ /* 0x000fc600078e000f */
[----:B------:R-:W2:Y:S04]  /*15360*/  LDL R15, [R1+0xe64] ;  /* 0x000e6400010f7983 */ /* 0x000ea80000100800 */
[----:B---3--:R-:W3:Y:S04]  /*15370*/  @!P1 LDG.E.U16 R14, desc[UR8][R2.64] ;  /* 0x00000008020e9981 */ /* 0x008ee8000c1e1500 */
        /* <DEDUP_REMOVED lines=8> */
[----:B------:R4:W2:Y:S01]  /*15400*/  @!P1 LDG.E.U16 R13, desc[UR8][R2.64] ;  /* 0x00000008020d9981 */ /* 0x0008a2000c1e1500 */
[----:B------:R-:W-:Y:S01]  /*15410*/  PRMT R8, RZ, 0x7610, R8 ;  /* 0x00007610ff087816 */ /* 0x000fe20000000008 */
[----:B----4-:R-:W-:Y:S02]  /*15420*/  @!P1 IMAD.MOV.U32 R2, RZ, RZ, R10 ;  /* 0x000000ffff029224 */ /* 0x010fe400078e000a */
[----:B------:R-:W-:-:S05]  /*15430*/  @!P1 IMAD.MOV.U32 R3, RZ, RZ, R11 ;  /* 0x000000ffff039224 */ /* 0x000fca00078e000b */
[----:B------:R-:W4:Y:S04]  /*15440*/  @!P1 LDG.E.U16 R8, desc[UR8][R2.64] ;  /* 0x0000000802089981 */ /* 0x000f28000c1e1500 */
[----:B--2---:R0:W-:Y:S04]  /*15450*/  STL [R1+0x3c], R13 ;  /* 0x00003c0d01007387 */ /* 0x0041e80000100800 */
[----:B------:R-:W2:Y:S04]  /*15460*/  LDL R2, [R1+0xe48] ;  /* 0x000e480001027983 */ /* 0x000ea80000100800 */
[----:B------:R-:W2:Y:S04]  /*15470*/  LDL R3, [R1+0xe54] ;  /* 0x000e540001037983 */ /* 0x000ea80000100800 */
[----:B------:R-:W3:Y:S04]  /*15480*/  LDL R11, [R1+0xe78] ;  /* 0x000e7800010b7983 */ /* 0x000ee80000100800 */
[----:B------:R-:W3:Y:S01]  /*15490*/  LDL R10, [R1+0xe84] ;  /* 0x000e8400010a7983 */ /* 0x000ee20000100800 */
[----:B------:R-:W-:-:S03]  /*154a0*/  PRMT R7, RZ, 0x7610, R7 ;  /* 0x00007610ff077816 */ /* 0x000fc60000000007 */
[----:B0-----:R-:W3:Y:S04]  /*154b0*/  LDL R13, [R1+0xe74] ;  /* 0x000e7400010d7983 */ /* 0x001ee80000100800 */
[----:B----4-:R0:W-:Y:S04]  /*154c0*/  STL [R1+0x1990], R8 ;  /* 0x0019900801007387 */ /* 0x0101e80000100800 */
[----:B0-----:R-:W4:Y:S01]  /*154d0*/  LDL R8, [R1+0xe58] ;  /* 0x000e580001087983 */ /* 0x001f220000100800 */
[----:B--2---:R-:W-:-:S04]  /*154e0*/  @!P1 LOP3.LUT R3, R3, R2, RZ, 0x3c, !PT ;  /* 0x0000000203039212 */ /* 0x004fc800078e3cff */
[----:B------:R-:W-:-:S04]  /*154f0*/  @!P1 LOP3.LUT R2, R3, R2, RZ, 0x3c, !PT ;  /* 0x0000000203029212 */ /* 0x000fc800078e3cff */
[----:B------:R-:W-:-:S05]  /*15500*/  @!P1 LOP3.LUT R3, R3, R2, RZ, 0x3c, !PT ;  /* 0x0000000203039212 */ /* 0x000fca00078e3cff */
[----:B------:R0:W2:Y:S01]  /*15510*/  @!P1 LDG.E.U16 R7, desc[UR8][R2.64] ;  /* 0x0000000802079981 */ /* 0x0000a2000c1e1500 */
[----:B------:R-:W-:Y:S01]  /*15520*/  PRMT R6, RZ, 0x7610, R6 ;  /* 0x00007610ff067816 */ /* 0x000fe20000000006 */
[----:B0-----:R-:W-:Y:S02]  /*15530*/  @!P1 IMAD.MOV.U32 R2, RZ, RZ, R15 ;  /* 0x000000ffff029224 */ /* 0x001fe400078e000f */
[----:B----4-:R-:W-:-:S05]  /*15540*/  @!P1 IMAD.MOV.U32 R3, RZ, RZ, R8 ;  /* 0x000000ffff039224 */ /* 0x010fca00078e0008 */
[----:B------:R3:W4:Y:S04]  /*15550*/  @!P1 LDG.E.U16 R6, desc[UR8][R2.64] ;  /* 0x0000000802069981 */ /* 0x000728000c1e1500 */
[----:B--2---:R-:W-:Y:S04]  /*15560*/  STL [R1+0x197c], R7 ;  /* 0x00197c0701007387 */ /* 0x004fe80000100800 */
[----:B------:R-:W2:Y:S01]  /*15570*/  LDL R3, [R1+0xe68] ;  /* 0x000e680001037983 */ /* 0x000ea20000100800 */
[----:B------:R-:W-:Y:S01]  /*15580*/  PRMT R5, RZ, 0x7610, R5 ;  /* 0x00007610ff057816 */ /* 0x000fe20000000005 */
[----:B---3--:R-:W-:Y:S01]  /*15590*/  @!P1 IMAD.MOV.U32 R2, RZ, RZ, R13 ;  /* 0x000000ffff029224 */ /* 0x008fe200078e000d */
[----:B------:R-:W-:Y:S01]  /*155a0*/  PRMT R4, RZ, 0x7610, R4 ;  /* 0x00007610ff047816 */ /* 0x000fe20000000004 */
[----:B------:R-:W3:Y:S04]  /*155b0*/  LDL R15, [R1+0xe98] ;  /* 0x000e9800010f7983 */ /* 0x000ee80000100800 */
[----:B------:R-:W3:Y:S04]  /*155c0*/  LDL R8, [R1+0xea4] ;  /* 0x000ea40001087983 */ /* 0x000ee80000100800 */
[----:B------:R0:W3:Y:S04]  /*155d0*/  @!P1 LDG.E.U16 R4, desc[UR8][R10.64] ;  /* 0x000000080a049981 */ /* 0x0000e8000c1e1500 */
[----:B--2---:R-:W2:Y:S04]  /*155e0*/  @!P1 LDG.E.U16 R5, desc[UR8][R2.64] ;  /* 0x0000000802059981 */ /* 0x004ea8000c1e1500 */
[----:B----4-:R-:W-:Y:S04]  /*155f0*/  STL [R1+0x1978], R6 ;  /* 0x0019780601007387 */ /* 0x010fe80000100800 */
[----:B--2---:R-:W-:Y:S04]  /*15600*/  STL [R1+0x1974], R5 ;  /* 0x0019740501007387 */ /* 0x004fe80000100800 */
[----:B------:R-:W0:Y:S04]  /*15610*/  LDL R10, [R1+0xe88] ;  /* 0x000e8800010a7983 */ /* 0x000e280000100800 */
[----:B------:R-:W0:Y:S01]  /*15620*/  LDL R11, [R1+0xe94] ;  /* 0x000e9400010b7983 */ /* 0x000e220000100800 */
[----:B------:R-:W-:-:S02]  /*15630*/  PRMT R3, RZ, 0x7610, R3 ;  /* 0x00007610ff037816 */ /* 0x000fc40000000003 */
[----:B------:R-:W-:Y:S01]  /*15640*/  PRMT R2, RZ, 0x7610, R2 ;  /* 0x00007610ff027816 */ /* 0x000fe20000000002 */
[----:B------:R-:W2:Y:S01]  /*15650*/  LDL R13, [R1+0xd90] ;  /* 0x000d9000010d7983 */ /* 0x000ea20000100800 */
[----:B0-----:R-:W-:-:S04]  /*15660*/  @!P1 LOP3.LUT R11, R11, R10, RZ, 0x3c, !PT ;  /* 0x0000000a0b0b9212 */ /* 0x001fc800078e3cff */
[----:B------:R-:W-:-:S04]  /*15670*/  @!P1 LOP3.LUT R10, R11, R10, RZ, 0x3c, !PT ;  /* 0x0000000a0b0a9212 */ /* 0x000fc800078e3cff */
[----:B------:R-:W-:-:S05]  /*15680*/  @!P1 LOP3.LUT R11, R11, R10, RZ, 0x3c, !PT ;  /* 0x0000000a0b0b9212 */ /* 0x000fca00078e3cff */
[----:B------:R0:W4:Y:S04]  /*15690*/  @!P1 LDG.E.U16 R3, desc[UR8][R10.64] ;  /* 0x000000080a039981 */ /* 0x000128000c1e1500 */
[----:B---3--:R-:W-:Y:S01]  /*156a0*/  STL [R1+0x1964], R4 ;  /* 0x0019640401007387 */ /* 0x008fe20000100800 */
[----:B0-----:R-:W-:Y:S02]  /*156b0*/  @!P1 IMAD.MOV.U32 R10, RZ, RZ, R8 ;  /* 0x000000ffff0a9224 */ /* 0x001fe400078e0008 */
[----:B------:R-:W-:-:S05]  /*156c0*/  @!P1 IMAD.MOV.U32 R11, RZ, RZ, R15 ;  /* 0x000000ffff0b9224 */ /* 0x000fca00078e000f */
[----:B------:R0:W3:Y:S04]  /*156d0*/  @!P1 LDG.E.U16 R2, desc[UR8][R10.64] ;  /* 0x000000080a029981 */ /* 0x0000e8000c1e1500 */
[----:B----4-:R-:W-:Y:S04]  /*156e0*/  STL [R1+0x1968], R3 ;  /* 0x0019680301007387 */ /* 0x010fe80000100800 */
[----:B------:R-:W0:Y:S04]  /*156f0*/  LDL R10, [R1+0xdac] ;  /* 0x000dac00010a7983 */ /* 0x000e280000100800 */
[----:B------:R-:W0:Y:S01]  /*15700*/  LDL R11, [R1+0xdb0] ;  /* 0x000db000010b7983 */ /* 0x000e220000100800 */
[----:B------:R-:W-:-:S03]  /*15710*/  PRMT R29, RZ, 0x7610, R29 ;  /* 0x00007610ff1d7816 */ /* 0x000fc6000000001d */
[----:B------:R-:W4:Y:S04]  /*15720*/  LDL R15, [R1+0xd6c] ;  /* 0x000d6c00010f7983 */ /* 0x000f280000100800 */
[----:B------:R-:W2:Y:S01]  /*15730*/  LDL R8, [R1+0xd70] ;  /* 0x000d700001087983 */ /* 0x000ea20000100800 */
[----:B0-----:R-:W-:-:S04]  /*15740*/  @!P0 LOP3.LUT R11, R11, R10, RZ, 0x3c, !PT ;  /* 0x0000000a0b0b8212 */ /* 0x001fc800078e3cff */
[----:B------:R-:W-:-:S04]  /*15750*/  @!P0 LOP3.LUT R10, R11, R10, RZ, 0x3c, !PT ;  /* 0x0000000a0b0a8212 */ /* 0x000fc800078e3cff */
[----:B------:R-:W-:-:S05]  /*15760*/  @!P0 LOP3.LUT R11, R11, R10, RZ, 0x3c, !PT ;  /* 0x0000000a0b0b8212 */ /* 0x000fca00078e3cff */
[----:B------:R-:W2:Y:S04]  /*15770*/  @!P0 LDG.E.U16 R29, desc[UR8][R10.64] ;  /* 0x000000080a1d8981 */ /* 0x000ea8000c1e1500 */
[----:B---3--:R-:W-:Y:S04]  /*15780*/  STL [R1+0x1960], R2 ;  /* 0x0019600201007387 */ /* 0x008fe80000100800 */
        /* <DEDUP_REMOVED lines=9> */
[----:B------:R-:W-:-:S03]  /*15820*/  PRMT R6, RZ, 0x7610, R6 ;  /* 0x00007610ff067816 */ /* 0x000fc60000000006 */
[----:B---3--:R0:W-:Y:S04]  /*15830*/  STL [R1+0x34], R14 ;  /* 0x0000340e01007387 */ /* 0x0081e80000100800 */
[----:B0-----:R-:W3:Y:S04]  /*15840*/  LDL.LU R14, [R1+0x19d8] ;  /* 0x0019d800010e7983 */ /* 0x001ee80000300800 */
[----:B------:R-:W2:Y:S01]  /*15850*/  LDL R11, [R1+0xd8c] ;  /* 0x000d8c00010b7983 */ /* 0x000ea20000100800 */
[----:B------:R-:W-:Y:S01]  /*15860*/  @!P0 IMAD.MOV.U32 R10, RZ, RZ, R13 ;  /* 0x000000ffff0a8224 */ /* 0x000fe200078e000d */
[----:B------:R-:W-:-:S02]  /*15870*/  PRMT R5, RZ, 0x7610, R5 ;  /* 0x00007610ff057816 */ /* 0x000fc40000000005 */
[----:B------:R-:W-:Y:S01]  /*15880*/  PRMT R12, RZ, 0x7610, R12 ;  /* 0x00007610ff0c7816 */ /* 0x000fe2000000000c */
[----:B------:R-:W3:Y:S04]  /*15890*/  LDL R13, [R1+0xd50] ;  /* 0x000d5000010d7983 */ /* 0x000ee80000100800 */
[----:B--2---:R0:W2:Y:S04]  /*158a0*/  @!P0 LDG.E.U16 R6, desc[UR8][R10.64] ;  /* 0x000000080a068981 */ /* 0x0040a8000c1e1500 */
[----:B------:R-:W0:Y:S04]  /*158b0*/  LDL R10, [R1+0xd7c] ;  /* 0x000d7c00010a7983 */ /* 0x000e280000100800 */
[----:B------:R-:W0:Y:S02]  /*158c0*/  LDL R11, [R1+0xd80] ;  /* 0x000d8000010b7983 */ /* 0x000e240000100800 */
[----:B0-----:R-:W-:-:S04]  /*158d0*/  @!P0 LOP3.LUT R11, R11, R10, RZ, 0x3c, !PT ;  /* 0x0000000a0b0b8212 */ /* 0x001fc800078e3cff */
[----:B------:R-:W-:-:S04]  /*158e0*/  @!P0 LOP3.LUT R10, R11, R10, RZ, 0x3c, !PT ;  /* 0x0000000a0b0a8212 */ /* 0x000fc800078e3cff */
[----:B------:R-:W-:-:S05]  /*158f0*/  @!P0 LOP3.LUT R11, R11, R10, RZ, 0x3c, !PT ;  /* 0x0000000a0b0b8212 */ /* 0x000fca00078e3cff */
[----:B------:R0:W3:Y:S04]  /*15900*/  @!P0 LDG.E.U16 R5, desc[UR8][R10.64] ;  /* 0x000000080a058981 */ /* 0x0000e8000c1e1500 */
[----:B--2---:R-:W-:Y:S01]  /*15910*/  STL [R1+0x1980], R6 ;  /* 0x0019800601007387 */ /* 0x004fe20000100800 */
[----:B0-----:R-:W-:Y:S02]  /*15920*/  @!P0 IMAD.MOV.U32 R10, RZ, RZ, R8 ;  /* 0x000000ffff0a8224 */ /* 0x001fe400078e0008 */
[----:B----4-:R-:W-:-:S05]  /*15930*/  @!P0 IMAD.MOV.U32 R11, RZ, RZ, R15 ;  /* 0x000000ffff0b8224 */ /* 0x010fca00078e000f */
[----:B------:R-:W2:Y:S04]  /*15940*/  @!P0 LDG.E.U16 R12, desc[UR8][R10.64] ;  /* 0x000000080a0c8981 */ /* 0x000ea8000c1e1500 */
[----:B---3--:R0:W-:Y:S04]  /*15950*/  STL [R1+0x1984], R5 ;  /* 0x0019840501007387 */ /* 0x0081e80000100800 */
[----:B------:R-:W3:Y:S04]  /*15960*/  LDL R10, [R1+0xd5c] ;  /* 0x000d5c00010a7983 */ /* 0x000ee80000100800 */
[----:B------:R-:W3:Y:S01]  /*15970*/  LDL R11, [R1+0xd60] ;  /* 0x000d6000010b7983 */ /* 0x000ee20000100800 */
[----:B------:R-:W-:-:S03]  /*15980*/  PRMT R2, RZ, 0x7610, R2 ;  /* 0x00007610ff027816 */ /* 0x000fc60000000002 */
[----:B------:R-:W4:Y:S04]  /*15990*/  LDL R15, [R1+0xd2c] ;  /* 0x000d2c00010f7983 */ /* 0x000f280000100800 */
[----:B------:R-:W4:Y:S04]  /*159a0*/  LDL R8, [R1+0xd30] ;  /* 0x000d300001087983 */ /* 0x000f280000100800 */
[----:B--2---:R1:W-:Y:S01]  /*159b0*/  STL [R1+0x28], R12 ;  /* 0x0000280c01007387 */ /* 0x0043e20000100800 */
[----:B------:R-:W-:-:S03]  /*159c0*/  PRMT R4, RZ, 0x7610, R4 ;  /* 0x00007610ff047816 */ /* 0x000fc60000000004 */
[----:B0-----:R-:W2:Y:S04]  /*159d0*/  LDL R5, [R1+0xd20] ;  /* 0x000d200001057983 */ /* 0x001ea80000100800 */
[----:B-1----:R-:W2:Y:S01]  /*159e0*/  LDL R12, [R1+0xd1c] ;  /* 0x000d1c00010c7983 */ /* 0x002ea20000100800 */
[----:B---3--:R-:W-:-:S04]  /*159f0*/  @!P0 LOP3.LUT R11, R11, R10, RZ, 0x3c, !PT ;  /* 0x0000000a0b0b8212 */ /* 0x008fc800078e3cff */
[----:B------:R-:W-:-:S04]  /*15a00*/  @!P0 LOP3.LUT R10, R11, R10, RZ, 0x3c, !PT ;  /* 0x0000000a0b0a8212 */ /* 0x000fc800078e3cff */
[----:B------:R-:W-:-:S05]  /*15a10*/  @!P0 LOP3.LUT R11, R11, R10, RZ, 0x3c, !PT ;  /* 0x0000000a0b0b8212 */ /* 0x000fca00078e3cff */
[----:B------:R0:W3:Y:S04]  /*15a20*/  @!P0 LDG.E.U16 R2, desc[UR8][R10.64] ;  /* 0x000000080a028981 */ /* 0x0000e8000c1e1500 */
[----:B------:R-:W2:Y:S01]  /*15a30*/  LDL R11, [R1+0xd4c] ;  /* 0x000d4c00010b7983 */ /* 0x000ea20000100800 */
[----:B0-----:R-:W-:-:S03]  /*15a40*/  @!P0 IMAD.MOV.U32 R10, RZ, RZ, R13 ;  /* 0x000000ffff0a8224 */ /* 0x001fc600078e000d */
[----:B---3--:R-:W-:Y:S01]  /*15a50*/  STL [R1+0x196c], R2 ;  /* 0x00196c0201007387 */ /* 0x008fe20000100800 */
[----:B------:R-:W-:Y:S02]  /*15a60*/  PRMT R28, RZ, 0x7610, R28 ;  /* 0x00007610ff1c7816 */ /* 0x000fe4000000001c */
[----:B------:R-:W-:Y:S01]  /*15a70*/  PRMT R14, RZ, 0x7610, R14 ;  /* 0x00007610ff0e7816 */ /* 0x000fe2000000000e */
        /* <DEDUP_REMOVED lines=8> */
[----:B------:R4:W3:Y:S04]  /*15b00*/  @!P0 LDG.E.U16 R28, desc[UR8][R10.64] ;  /* 0x000000080a1c8981 */ /* 0x0008e8000c1e1500 */
[----:B--2---:R0:W-:Y:S01]  /*15b10*/  STL [R1+0x20], R4 ;  /* 0x0000200401007387 */ /* 0x0041e20000100800 */
[----:B----4-:R-:W-:Y:S02]  /*15b20*/  @!P0 IMAD.MOV.U32 R10, RZ, RZ, R8 ;  /* 0x000000ffff0a8224 */ /* 0x010fe400078e0008 */
[----:B------:R-:W-:Y:S01]  /*15b30*/  @!P0 IMAD.MOV.U32 R11, RZ, RZ, R15 ;  /* 0x000000ffff0b8224 */ /* 0x000fe200078e000f */
[----:B0-----:R-:W2:Y:S04]  /*15b40*/  LDL R4, [R1+0xd10] ;  /* 0x000d100001047983 */ /* 0x001ea80000100800 */
[----:B------:R0:W4:Y:S02]  /*15b50*/  @!P0 LDG.E.U16 R14, desc[UR8][R10.64] ;  /* 0x000000080a0e8981 */ /* 0x000124000c1e1500 */
[----:B0-----:R-:W-:-:S02]  /*15b60*/  @!P0 IMAD.MOV.U32 R10, RZ, RZ, R5 ;  /* 0x000000ffff0a8224 */ /* 0x001fc400078e0005 */
[----:B------:R-:W-:-:S05]  /*15b70*/  @!P0 IMAD.MOV.U32 R11, RZ, RZ, R12 ;  /* 0x000000ffff0b8224 */ /* 0x000fca00078e000c */
[----:B------:R3:W4:Y:S01]  /*15b80*/  @!P0 LDG.E.U16 R6, desc[UR8][R10.64] ;  /* 0x000000080a068981 */ /* 0x000722000c1e1500 */
[----:B------:R-:W-:Y:S01]  /*15b90*/  PRMT R2, RZ, 0x7610, R2 ;  /* 0x00007610ff027816 */ /* 0x000fe20000000002 */
[----:B---3--:R-:W-:Y:S02]  /*15ba0*/  @!P0 IMAD.MOV.U32 R11, RZ, RZ, R13 ;  /* 0x000000ffff0b8224 */ /* 0x008fe400078e000d */
[----:B------:R-:W-:Y:S04]  /*15bb0*/  STL [R1+0x1c], R28 ;  /* 0x00001c1c01007387 */ /* 0x000fe80000100800 */
[----:B------:R-:W3:Y:S04]  /*15bc0*/  LDL R8, [R1+0xd00] ;  /* 0x000d000001087983 */ /* 0x000ee80000100800 */
[----:B------:R-:W3:Y:S01]  /*15bd0*/  LDL R15, [R1+0x4c4] ;  /* 0x0004c400010f7983 */ /* 0x000ee20000100800 */
[----:B--2---:R-:W-:-:S03]  /*15be0*/  @!P0 IMAD.MOV.U32 R10, RZ, RZ, R4 ;  /* 0x000000ffff0a8224 */ /* 0x004fc600078e0004 */
[----:B----4-:R0:W-:Y:S04]  /*15bf0*/  STL [R1+0x18], R14 ;  /* 0x0000180e01007387 */ /* 0x0101e80000100800 */
[----:B------:R-:W2:Y:S04]  /*15c00*/  LDL R12, [R1+0xe30] ;  /* 0x000e3000010c7983 */ /* 0x000ea80000100800 */
[----:B------:R-:W4:Y:S04]  /*15c10*/  LDL R5, [R1+0xe3c] ;  /* 0x000e3c0001057983 */ /* 0x000f280000100800 */
[----:B------:R3:W2:Y:S04]  /*15c20*/  @!P0 LDG.E.U16 R2, desc[UR8][R10.64] ;  /* 0x000000080a028981 */ /* 0x0006a8000c1e1500 */
[----:B0-----:R-:W2:Y:S04]  /*15c30*/  LDL R14, [R1+0xdc4] ;  /* 0x000dc400010e7983 */ /* 0x001ea80000100800 */
[----:B------:R0:W-:Y:S04]  /*15c40*/  STL [R1+0x1988], R6 ;  /* 0x0019880601007387 */ /* 0x0001e80000100800 */
[----:B------:R-:W2:Y:S01]  /*15c50*/  LDL R11, [R1+0xcfc] ;  /* 0x000cfc00010b7983 */ /* 0x000ea20000100800 */
[----:B------:R-:W-:-:S03]  /*15c60*/  PRMT R3, RZ, 0x7610, R3 ;  /* 0x00007610ff037816 */ /* 0x000fc60000000003 */
[----:B------:R-:W4:Y:S04]  /*15c70*/  LDL R13, [R1+0xdb8] ;  /* 0x000db800010d7983 */ /* 0x000f280000100800 */
[----:B------:R-:W4:Y:S01]  /*15c80*/  LDL R4, [R1+0xdd4] ;  /* 0x000dd40001047983 */ /* 0x000f220000100800 */
[----:B0-----:R-:W-:Y:S01]  /*15c90*/  PRMT R6, RZ, 0x7610, R6 ;  /* 0x00007610ff067816 */ /* 0x001fe20000000006 */
[----:B---3--:R-:W-:-:S05]  /*15ca0*/  @!P0 IMAD.MOV.U32 R10, RZ, RZ, R8 ;  /* 0x000000ffff0a8224 */ /* 0x008fca00078e0008 */
[----:B--2---:R0:W2:Y:S02]  /*15cb0*/  @!P0 LDG.E.U16 R3, desc[UR8][R10.64] ;  /* 0x000000080a038981 */ /* 0x0040a4000c1e1500 */
[----:B0-----:R-:W-:Y:S02]  /*15cc0*/  @!P0 IMAD.MOV.U32 R10, RZ, RZ, R14 ;  /* 0x000000ffff0a8224 */ /* 0x001fe400078e000e */
[----:B------:R-:W-:-:S05]  /*15cd0*/  @!P0 IMAD.MOV.U32 R11, RZ, RZ, R15 ;  /* 0x000000ffff0b8224 */ /* 0x000fca00078e000f */
[----:B------:R4:W3:Y:S04]  /*15ce0*/  @!P0 LDG.E.U16 R6, desc[UR8][R10.64] ;  /* 0x000000080a068981 */ /* 0x0008e8000c1e1500 */
[----:B------:R-:W-:Y:S04]  /*15cf0*/  STL [R1+0x198c], R2 ;  /* 0x00198c0201007387 */ /* 0x000fe80000100800 */
[----:B------:R-:W3:Y:S01]  /*15d00*/  LDL R8, [R1+0xe40] ;  /* 0x000e400001087983 */ /* 0x000ee20000100800 */
[----:B----4-:R-:W-:Y:S02]  /*15d10*/  @!P0 IMAD.MOV.U32 R10, RZ, RZ, R5 ;  /* 0x000000ffff0a8224 */ /* 0x010fe400078e0005 */
[----:B------:R-:W-:Y:S01]  /*15d20*/  @!P0 IMAD.MOV.U32 R11, RZ, RZ, R12 ;  /* 0x000000ffff0b8224 */ /* 0x000fe200078e000c */
[----:B------:R-:W-:-:S02]  /*15d30*/  PRMT R16, RZ, 0x7610, R16 ;  /* 0x00007610ff107816 */ /* 0x000fc40000000010 */
[----:B------:R-:W-:-:S04]  /*15d40*/  PRMT R7, RZ, 0x7610, R7 ;  /* 0x00007610ff077816 */ /* 0x000fc80000000007 */
[----:B------:R0:W4:Y:S02]  /*15d50*/  @!P0 LDG.E.U16 R16, desc[UR8][R10.64] ;  /* 0x000000080a108981 */ /* 0x000124000c1e1500 */
[----:B0-----:R-:W-:Y:S02]  /*15d60*/  @!P0 IMAD.MOV.U32 R10, RZ, RZ, R4 ;  /* 0x000000ffff0a8224 */ /* 0x001fe400078e0004 */
[----:B------:R-:W-:-:S05]  /*15d70*/  @!P0 IMAD.MOV.U32 R11, RZ, RZ, R13 ;  /* 0x000000ffff0b8224 */ /* 0x000fca00078e000d */
[----:B------:R0:W4:Y:S04]  /*15d80*/  @!P0 LDG.E.U16 R7, desc[UR8][R10.64] ;  /* 0x000000080a078981 */ /* 0x000128000c1e1500 */
[----:B--2---:R1:W-:Y:S04]  /*15d90*/  STL [R1+0xc], R3 ;  /* 0x00000c0301007387 */ /* 0x0043e80000100800 */
[----:B-1----:R-:W2:Y:S04]  /*15da0*/  LDL R3, [R1+0xe4c] ;  /* 0x000e4c0001037983 */ /* 0x002ea80000100800 */
[----:B---3--:R1:W-:Y:S04]  /*15db0*/  STL [R1+0x1994], R6 ;  /* 0x0019940601007387 */ /* 0x0083e80000100800 */
[----:B------:R-:W3:Y:S04]  /*15dc0*/  LDL R12, [R1+0xcec] ;  /* 0x000cec00010c7983 */ /* 0x000ee80000100800 */
[----:B------:R-:W3:Y:S01]  /*15dd0*/  LDL R5, [R1+0xcf0] ;  /* 0x000cf00001057983 */ /* 0x000ee20000100800 */
[----:B------:R-:W-:Y:S01]  /*15de0*/  PRMT R9, RZ, 0x7610, R9 ;  /* 0x00007610ff097816 */ /* 0x000fe20000000009 */
[----:B0-----:R-:W-:Y:S01]  /*15df0*/  @!P0 IMAD.MOV.U32 R11, RZ, RZ, R8 ;  /* 0x000000ffff0b8224 */ /* 0x001fe200078e0008 */
[----:B------:R-:W-:Y:S01]  /*15e00*/  PRMT R2, RZ, 0x7610, R2 ;  /* 0x00007610ff027816 */ /* 0x000fe20000000002 */
[----:B----4-:R-:W-:Y:S04]  /*15e10*/  STL [R1+0x1998], R16 ;  /* 0x0019981001007387 */ /* 0x010fe80000100800 */
[----:B-1----:R-:W4:Y:S04]  /*15e20*/  LDL R6, [R1+0xdc8] ;  /* 0x000dc80001067983 */ /* 0x002f280000100800 */
[----:B------:R-:W4:Y:S04]  /*15e30*/  LDL R4, [R1+0xddc] ;  /* 0x000ddc0001047983 */ /* 0x000f280000100800 */
[----:B------:R0:W-:Y:S04]  /*15e40*/  STL [R1+0x199c], R7 ;  /* 0x00199c0701007387 */ /* 0x0001e80000100800 */
[----:B------:R-:W4:Y:S04]  /*15e50*/  LDL R14, [R1+0xe50] ;  /* 0x000e5000010e7983 */ /* 0x000f280000100800 */
[----:B------:R-:W4:Y:S04]  /*15e60*/  LDL R8, [R1+0xe5c] ;  /* 0x000e5c0001087983 */ /* 0x000f280000100800 */
[----:B0-----:R-:W4:Y:S01]  /*15e70*/  LDL R7, [R1+0xcdc] ;  /* 0x000cdc0001077983 */ /* 0x001f220000100800 */
[----:B--2---:R-:W-:-:S03]  /*15e80*/  @!P0 IMAD.MOV.U32 R10, RZ, RZ, R3 ;  /* 0x000000ffff0a8224 */ /* 0x004fc600078e0003 */
[----:B------:R-:W2:Y:S04]  /*15e90*/  LDL R3, [R1+0xce0] ;  /* 0x000ce00001037983 */ /* 0x000ea80000100800 */
[----:B------:R3:W2:Y:S02]  /*15ea0*/  @!P0 LDG.E.U16 R9, desc[UR8][R10.64] ;  /* 0x000000080a098981 */ /* 0x0006a4000c1e1500 */
[----:B---3--:R-:W-:Y:S02]  /*15eb0*/  @!P0 IMAD.MOV.U32 R10, RZ, RZ, R5 ;  /* 0x000000ffff0a8224 */ /* 0x008fe400078e0005 */
[----:B------:R-:W-:-:S05]  /*15ec0*/  @!P0 IMAD.MOV.U32 R11, RZ, RZ, R12 ;  /* 0x000000ffff0b8224 */ /* 0x000fca00078e000c */
[----:B------:R0:W3:Y:S01]  /*15ed0*/  @!P0 LDG.E.U16 R2, desc[UR8][R10.64] ;  /* 0x000000080a028981 */ /* 0x0000e2000c1e1500 */
[----:B------:R-:W-:Y:S01]  /*15ee0*/  PRMT R27, RZ, 0x7610, R27 ;  /* 0x00007610ff1b7816 */ /* 0x000fe2000000001b */
[----:B----4-:R-:W-:Y:S02]  /*15ef0*/  @!P0 IMAD.MOV.U32 R13, RZ, RZ, R6 ;  /* 0x000000ffff0d8224 */ /* 0x010fe400078e0006 */
[----:B------:R-:W-:Y:S01]  /*15f00*/  @!P0 IMAD.MOV.U32 R12, RZ, RZ, R4 ;  /* 0x000000ffff0c8224 */ /* 0x000fe200078e0004 */
[----:B0-----:R-:W-:-:S04]  /*15f10*/  PRMT R10, RZ, 0x7610, R10 ;  /* 0x00007610ff0a7816 */ /* 0x001fc8000000000a */
[----:B------:R0:W4:Y:S02]  /*15f20*/  @!P0 LDG.E.U16 R27, desc[UR8][R12.64] ;  /* 0x000000080c1b8981 */ /* 0x000124000c1e1500 */
[----:B0-----:R-:W-:Y:S02]  /*15f30*/  @!P0 IMAD.MOV.U32 R13, RZ, RZ, R14 ;  /* 0x000000ffff0d8224 */ /* 0x001fe400078e000e */
[----:B------:R-:W-:-:S05]  /*15f40*/  @!P0 IMAD.MOV.U32 R12, RZ, RZ, R8 ;  /* 0x000000ffff0c8224 */ /* 0x000fca00078e0008 */
[----:B------:R0:W4:Y:S04]  /*15f50*/  @!P0 LDG.E.U16 R10, desc[UR8][R12.64] ;  /* 0x000000080c0a8981 */ /* 0x000128000c1e1500 */
[----:B--2---:R-:W-:Y:S04]  /*15f60*/  STL [R1+0x19a0], R9 ;  /* 0x0019a00901007387 */ /* 0x004fe80000100800 */
[----:B------:R-:W2:Y:S04]  /*15f70*/  LDL R5, [R1+0xde0] ;  /* 0x000de00001057983 */ /* 0x000ea80000100800 */
[----:B---3--:R1:W-:Y:S04]  /*15f80*/  STL [R1+0x8], R2 ;  /* 0x0000080201007387 */ /* 0x0083e80000100800 */
[----:B------:R-:W3:Y:S04]  /*15f90*/  LDL R6, [R1+0xe60] ;  /* 0x000e600001067983 */ /* 0x000ee80000100800 */
[----:B------:R-:W3:Y:S04]  /*15fa0*/  LDL R4, [R1+0xe6c] ;  /* 0x000e6c0001047983 */ /* 0x000ee80000100800 */
[----:B-1----:R-:W3:Y:S01]  /*15fb0*/  LDL R2, [R1+0xdec] ;  /* 0x000dec0001027983 */ /* 0x002ee20000100800 */
[----:B------:R-:W-:Y:S01]  /*15fc0*/  PRMT R29, RZ, 0x7610, R29 ;  /* 0x00007610ff1d7816 */ /* 0x000fe2000000001d */
[----:B0-----:R-:W-:-:S02]  /*15fd0*/  @!P0 IMAD.MOV.U32 R12, RZ, RZ, R3 ;  /* 0x000000ffff0c8224 */ /* 0x001fc400078e0003 */
[----:B------:R-:W-:Y:S01]  /*15fe0*/  @!P0 IMAD.MOV.U32 R13, RZ, RZ, R7 ;  /* 0x000000ffff0d8224 */ /* 0x000fe200078e0007 */
[----:B------:R-:W-:-:S04]  /*15ff0*/  PRMT R26, RZ, 0x7610, R26 ;  /* 0x00007610ff1a7816 */ /* 0x000fc8000000001a */
[----:B------:R2:W3:Y:S01]  /*16000*/  @!P0 LDG.E.U16 R29, desc[UR8][R12.64] ;  /* 0x000000080c1d8981 */ /* 0x0004e2000c1e1500 */
[----:B------:R-:W-:-:S03]  /*16010*/  PRMT R11, RZ, 0x7610, R11 ;  /* 0x00007610ff0b7816 */ /* 0x000fc6000000000b */
[----:B----4-:R-:W-:Y:S04]  /*16020*/  STL [R1+0x19a4], R27 ;  /* 0x0019a41b01007387 */ /* 0x010fe80000100800 */
[----:B------:R0:W-:Y:S04]  /*16030*/  STL [R1+0x19a8], R10 ;  /* 0x0019a80a01007387 */ /* 0x0001e80000100800 */
[----:B------:R-:W4:Y:S04]  /*16040*/  LDL R7, [R1+0xdf0] ;  /* 0x000df00001077983 */ /* 0x000f280000100800 */
[----:B------:R-:W4:Y:S01]  /*16050*/  LDL R3, [R1+0xdfc] ;  /* 0x000dfc0001037983 */ /* 0x000f220000100800 */
[----:B--2---:R-:W-:-:S02]  /*16060*/  @!P0 IMAD.MOV.U32 R13, RZ, RZ, R5 ;  /* 0x000000ffff0d8224 */ /* 0x004fc400078e0005 */
[----:B---3--:R-:W-:-:S05]  /*16070*/  @!P0 IMAD.MOV.U32 R12, RZ, RZ, R2 ;  /* 0x000000ffff0c8224 */ /* 0x008fca00078e0002 */
[----:B------:R1:W2:Y:S02]  /*16080*/  @!P0 LDG.E.U16 R26, desc[UR8][R12.64] ;  /* 0x000000080c1a8981 */ /* 0x0002a4000c1e1500 */
[----:B-1----:R-:W-:Y:S02]  /*16090*/  @!P0 IMAD.MOV.U32 R12, RZ, RZ, R4 ;  /* 0x000000ffff0c8224 */ /* 0x002fe400078e0004 */
[----:B------:R-:W-:-:S05]  /*160a0*/  @!P0 IMAD.MOV.U32 R13, RZ, RZ, R6 ;  /* 0x000000ffff0d8224 */ /* 0x000fca00078e0006 */
[----:B------:R-:W3:Y:S04]  /*160b0*/  @!P0 LDG.E.U16 R11, desc[UR8][R12.64] ;  /* 0x000000080c0b8981 */ /* 0x000ee8000c1e1500 */
[----:B------:R-:W-:Y:S04]  /*160c0*/  STL [R1+0x1970], R29 ;  /* 0x0019701d01007387 */ /* 0x000fe80000100800 */
[----:B------:R-:W3:Y:S04]  /*160d0*/  LDL R5, [R1+0xe70] ;  /* 0x000e700001057983 */ /* 0x000ee80000100800 */
[----:B------:R-:W3:Y:S01]  /*160e0*/  LDL R2, [R1+0xe7c] ;  /* 0x000e7c0001027983 */ /* 0x000ee20000100800 */
[----:B----4-:R-:W-:-:S02]  /*160f0*/  @!P0 IMAD.MOV.U32 R14, RZ, RZ, R3 ;  /* 0x000000ffff0e8224 */ /* 0x010fc400078e0003 */
[----:B------:R-:W-:Y:S01]  /*16100*/  @!P0 IMAD.MOV.U32 R15, RZ, RZ, R7 ;  /* 0x000000ffff0f8224 */ /* 0x000fe200078e0007 */
[----:B------:R-:W-:-:S06]  /*16110*/  PRMT R22, RZ, 0x7610, R22 ;  /* 0x00007610ff167816 */ /* 0x000fcc0000000016 */
[----:B------:R1:W4:Y:S04]  /*16120*/  @!P0 LDG.E.U16 R22, desc[UR8][R14.64] ;  /* 0x000000080e168981 */ /* 0x000328000c1e1500 */
[----:B--2---:R-:W-:Y:S04]  /*16130*/  STL [R1+0x19ac], R26 ;  /* 0x0019ac1a01007387 */ /* 0x004fe80000100800 */
[----:B------:R-:W2:Y:S04]  /*16140*/  LDL R9, [R1+0xccc] ;  /* 0x000ccc0001097983 */ /* 0x000ea80000100800 */
[----:B------:R-:W2:Y:S04]  /*16150*/  LDL R8, [R1+0xcd0] ;  /* 0x000cd00001087983 */ /* 0x000ea80000100800 */
[----:B------:R-:W2:Y:S04]  /*16160*/  LDL R6, [R1+0xe00] ;  /* 0x000e000001067983 */ /* 0x000ea80000100800 */
[----:B------:R-:W2:Y:S04]  /*16170*/  LDL R4, [R1+0xe0c] ;  /* 0x000e0c0001047983 */ /* 0x000ea80000100800 */
[----:B---3--:R-:W-:Y:S04]  /*16180*/  STL [R1+0x19b0], R11 ;  /* 0x0019b00b01007387 */ /* 0x008fe80000100800 */
[----:B------:R-:W3:Y:S04]  /*16190*/  LDL R7, [R1+0xe80] ;  /* 0x000e800001077983 */ /* 0x000ee80000100800 */
[----:B------:R-:W3:Y:S01]  /*161a0*/  LDL R3, [R1+0xe8c] ;  /* 0x000e8c0001037983 */ /* 0x000ee20000100800 */
[----:B------:R-:W-:Y:S01]  /*161b0*/  PRMT R12, RZ, 0x7610, R12 ;  /* 0x00007610ff0c7816 */ /* 0x000fe2000000000c */
[----:B-1----:R-:W-:-:S02]  /*161c0*/  @!P0 IMAD.MOV.U32 R14, RZ, RZ, R2 ;  /* 0x000000ffff0e8224 */ /* 0x002fc400078e0002 */
[----:B------:R-:W-:Y:S01]  /*161d0*/  @!P0 IMAD.MOV.U32 R15, RZ, RZ, R5 ;  /* 0x000000ffff0f8224 */ /* 0x000fe200078e0005 */
[----:B------:R-:W-:-:S04]  /*161e0*/  PRMT R20, RZ, 0x7610, R20 ;  /* 0x00007610ff147816 */ /* 0x000fc80000000014 */
[----:B------:R2:W3:Y:S01]  /*161f0*/  @!P0 LDG.E.U16 R12, desc[UR8][R14.64] ;  /* 0x000000080e0c8981 */ /* 0x0004e2000c1e1500 */
[----:B------:R-:W-:Y:S02]  /*16200*/  PRMT R18, RZ, 0x7610, R18 ;  /* 0x00007610ff127816 */ /* 0x000fe40000000012 */
[----:B------:R-:W-:Y:S01]  /*16210*/  PRMT R13, RZ, 0x7610, R13 ;  /* 0x00007610ff0d7816 */ /* 0x000fe2000000000d */
[----:B----4-:R-:W-:Y:S04]  /*16220*/  STL [R1+0x19b4], R22 ;  /* 0x0019b41601007387 */ /* 0x010fe80000100800 */
[----:B------:R-:W4:Y:S04]  /*16230*/  LDL R5, [R1+0x4d0] ;  /* 0x0004d00001057983 */ /* 0x000f280000100800 */
[----:B------:R-:W4:Y:S01]  /*16240*/  LDL R2, [R1+0x4d4] ;  /* 0x0004d40001027983 */ /* 0x000f220000100800 */
[----:B--2---:R-:W-:-:S02]  /*16250*/  @!P0 IMAD.MOV.U32 R15, RZ, RZ, R9 ;  /* 0x000000ffff0f8224 */ /* 0x004fc400078e0009 */
[----:B------:R-:W-:-:S05]  /*16260*/  @!P0 IMAD.MOV.U32 R14, RZ, RZ, R8 ;  /* 0x000000ffff0e8224 */ /* 0x000fca00078e0008 */
[----:B------:R1:W2:Y:S02]  /*16270*/  @!P0 LDG.E.U16 R20, desc[UR8][R14.64] ;  /* 0x000000080e148981 */ /* 0x0002a4000c1e1500 */
[----:B-1----:R-:W-:Y:S02]  /*16280*/  @!P0 IMAD.MOV.U32 R14, RZ, RZ, R4 ;  /* 0x000000ffff0e8224 */ /* 0x002fe400078e0004 */
[----:B------:R-:W-:-:S05]  /*16290*/  @!P0 IMAD.MOV.U32 R15, RZ, RZ, R6 ;  /* 0x000000ffff0f8224 */ /* 0x000fca00078e0006 */
[----:B------:R3:W2:Y:S02]  /*162a0*/  @!P0 LDG.E.U16 R18, desc[UR8][R14.64] ;  /* 0x000000080e128981 */ /* 0x0006a4000c1e1500 */
[----:B---3--:R-:W-:Y:S02]  /*162b0*/  @!P0 IMAD.MOV.U32 R14, RZ, RZ, R3 ;  /* 0x000000ffff0e8224 */ /* 0x008fe400078e0003 */
[----:B------:R-:W-:-:S05]  /*162c0*/  @!P0 IMAD.MOV.U32 R15, RZ, RZ, R7 ;  /* 0x000000ffff0f8224 */ /* 0x000fca00078e0007 */
[----:B------:R4:W3:Y:S04]  /*162d0*/  @!P0 LDG.E.U16 R13, desc[UR8][R14.64] ;  /* 0x000000080e0d8981 */ /* 0x0008e8000c1e1500 */
[----:B------:R-:W-:Y:S01]  /*162e0*/  STL [R1+0x19b8], R12 ;  /* 0x0019b80c01007387 */ /* 0x000fe20000100800 */
[----:B------:R-:W-:Y:S01]  /*162f0*/  PRMT R17, RZ, 0x7610, R17 ;  /* 0x00007610ff117816 */ /* 0x000fe20000000011 */
[----:B----4-:R-:W-:Y:S02]  /*16300*/  @!P0 IMAD.MOV.U32 R14, RZ, RZ, R2 ;  /* 0x000000ffff0e8224 */ /* 0x010fe400078e0002 */
[----:B------:R-:W-:-:S05]  /*16310*/  @!P0 IMAD.MOV.U32 R15, RZ, RZ, R5 ;  /* 0x000000ffff0f8224 */ /* 0x000fca00078e0005 */
[----:B------:R-:W4:Y:S04]  /*16320*/  @!P0 LDG.E.U16 R17, desc[UR8][R14.64] ;  /* 0x000000080e118981 */ /* 0x000f28000c1e1500 */
[----:B--2---:R-:W-:Y:S04]  /*16330*/  STL [R1+0x19bc], R20 ;  /* 0x0019bc1401007387 */ /* 0x004fe80000100800 */
[----:B------:R-:W2:Y:S04]  /*16340*/  LDL R6, [R1+0xe10] ;  /* 0x000e100001067983 */ /* 0x000ea80000100800 */
[----:B------:R-:W2:Y:S04]  /*16350*/  LDL R4, [R1+0xe1c] ;  /* 0x000e1c0001047983 */ /* 0x000ea80000100800 */
[----:B------:R-:W-:Y:S04]  /*16360*/  STL [R1+0x19c0], R18 ;  /* 0x0019c01201007387 */ /* 0x000fe80000100800 */
[----:B------:R-:W2:Y:S04]  /*16370*/  LDL R7, [R1+0xe90] ;  /* 0x000e900001077983 */ /* 0x000ea80000100800 */
[----:B------:R-:W2:Y:S04]  /*16380*/  LDL R3, [R1+0xe9c] ;  /* 0x000e9c0001037983 */ /* 0x000ea80000100800 */
[----:B---3--:R-:W-:Y:S04]  /*16390*/  STL [R1+0x19c4], R13 ;  /* 0x0019c40d01007387 */ /* 0x008fe80000100800 */
[----:B0-----:R-:W3:Y:S04]  /*163a0*/  LDL R10, [R1+0xe20] ;  /* 0x000e2000010a7983 */ /* 0x001ee80000100800 */
[----:B------:R-:W3:Y:S01]  /*163b0*/  LDL R9, [R1+0xe2c] ;  /* 0x000e2c0001097983 */ /* 0x000ee20000100800 */
[----:B------:R-:W-:-:S02]  /*163c0*/  PRMT R19, RZ, 0x7610, R19 ;  /* 0x00007610ff137816 */ /* 0x000fc40000000013 */
[----:B------:R-:W-:Y:S02]  /*163d0*/  PRMT R21, RZ, 0x7610, R21 ;  /* 0x00007610ff157816 */ /* 0x000fe40000000015 */
[----:B------:R-:W-:Y:S01]  /*163e0*/  PRMT R23, RZ, 0x7610, R23 ;  /* 0x00007610ff177816 */ /* 0x000fe20000000017 */
[----:B------:R-:W3:Y:S04]  /*163f0*/  LDL R5, [R1+0xea8] ;  /* 0x000ea80001057983 */ /* 0x000ee80000100800 */
[----:B------:R-:W3:Y:S04]  /*16400*/  LDL R2, [R1+0xeb0] ;  /* 0x000eb00001027983 */ /* 0x000ee80000100800 */
[----:B----4-:R-:W-:Y:S01]  /*16410*/  STL [R1+0x19c8], R17 ;  /* 0x0019c81101007387 */ /* 0x010fe20000100800 */
[----:B--2---:R-:W-:-:S02]  /*16420*/  @!P0 IMAD.MOV.U32 R15, RZ, RZ, R6 ;  /* 0x000000ffff0f8224 */ /* 0x004fc400078e0006 */
[----:B------:R-:W-:Y:S01]  /*16430*/  @!P0 IMAD.MOV.U32 R14, RZ, RZ, R4 ;  /* 0x000000ffff0e8224 */ /* 0x000fe200078e0004 */
[----:B------:R-:W2:Y:S04]  /*16440*/  LDL R6, [R1+0xea0] ;  /* 0x000ea00001067983 */ /* 0x000ea80000100800 */
[----:B------:R-:W4:Y:S04]  /*16450*/  LDL R4, [R1+0xeac] ;  /* 0x000eac0001047983 */ /* 0x000f280000100800 */
[----:B------:R0:W2:Y:S02]  /*16460*/  @!P0 LDG.E.U16 R19, desc[UR8][R14.64] ;  /* 0x000000080e138981 */ /* 0x0000a4000c1e1500 */
[----:B0-----:R-:W-:-:S02]  /*16470*/  @!P0 IMAD.MOV.U32 R15, RZ, RZ, R7 ;  /* 0x000000ffff0f8224 */ /* 0x001fc400078e0007 */
[----:B------:R-:W-:-:S05]  /*16480*/  @!P0 IMAD.MOV.U32 R14, RZ, RZ, R3 ;  /* 0x000000ffff0e8224 */ /* 0x000fca00078e0003 */
[----:B------:R3:W4:Y:S02]  /*16490*/  @!P0 LDG.E.U16 R21, desc[UR8][R14.64] ;  /* 0x000000080e158981 */ /* 0x000724000c1e1500 */
[----:B---3--:R-:W-:Y:S02]  /*164a0*/  @!P0 IMAD.MOV.U32 R15, RZ, RZ, R10 ;  /* 0x000000ffff0f8224 */ /* 0x008fe400078e000a */
[----:B------:R-:W-:-:S05]  /*164b0*/  @!P0 IMAD.MOV.U32 R14, RZ, RZ, R9 ;  /* 0x000000ffff0e8224 */ /* 0x000fca00078e0009 */
[----:B------:R0:W3:Y:S01]  /*164c0*/  @!P0 LDG.E.U16 R23, desc[UR8][R14.64] ;  /* 0x000000080e178981 */ /* 0x0000e2000c1e1500 */
[----:B------:R-:W-:Y:S01]  /*164d0*/  PRMT R24, RZ, 0x7610, R24 ;  /* 0x00007610ff187816 */ /* 0x000fe20000000018 */
[----:B0-----:R-:W-:Y:S02]  /*164e0*/  @!P1 IMAD.MOV.U32 R14, RZ, RZ, R2 ;  /* 0x000000ffff0e9224 */ /* 0x001fe400078e0002 */
[----:B------:R-:W-:-:S05]  /*164f0*/  @!P1 IMAD.MOV.U32 R15, RZ, RZ, R5 ;  /* 0x000000ffff0f9224 */ /* 0x000fca00078e0005 */
[----:B------:R0:W3:Y:S01]  /*16500*/  @!P1 LDG.E.U16 R24, desc[UR8][R14.64] ;  /* 0x000000080e189981 */ /* 0x0000e2000c1e1500 */
[----:B------:R-:W-:-:S03]  /*16510*/  PRMT R25, RZ, 0x7610, R25 ;  /* 0x00007610ff197816 */ /* 0x000fc60000000019 */
[----:B--2---:R-:W-:Y:S04]  /*16520*/  STL [R1+0x19cc], R19 ;  /* 0x0019cc1301007387 */ /* 0x004fe80000100800 */
[----:B------:R-:W2:Y:S04]  /*16530*/  LDL.LU R7, [R1+0x498] ;  /* 0x0004980001077983 */ /* 0x000ea80000300800 */
[----:B------:R-:W2:Y:S04]  /*16540*/  LDL.LU R3, [R1+0x494] ;  /* 0x0004940001037983 */ /* 0x000ea80000300800 */
[----:B------:R-:W2:Y:S01]  /*16550*/  LDL.LU R8, [R1+0x488] ;  /* 0x0004880001087983 */ /* 0x000ea20000300800 */
[----:B0-----:R-:W-:-:S02]  /*16560*/  @!P0 IMAD.MOV.U32 R15, RZ, RZ, R6 ;  /* 0x000000ffff0f8224 */ /* 0x001fc400078e0006 */
[----:B----4-:R-:W-:-:S05]  /*16570*/  @!P0 IMAD.MOV.U32 R14, RZ, RZ, R4 ;  /* 0x000000ffff0e8224 */ /* 0x010fca00078e0004 */
[----:B------:R0:W4:Y:S04]  /*16580*/  @!P0 LDG.E.U16 R25, desc[UR8][R14.64] ;  /* 0x000000080e198981 */ /* 0x000128000c1e1500 */
[----:B------:R-:W-:Y:S04]  /*16590*/  STL [R1+0x19d0], R21 ;  /* 0x0019d01501007387 */ /* 0x000fe80000100800 */
[----:B------:R-:W4:Y:S04]  /*165a0*/  LDL.LU R16, [R1+0x484] ;  /* 0x0004840001107983 */ /* 0x000f280000300800 */
[----:B---3--:R1:W-:Y:S04]  /*165b0*/  STL [R1+0x19d4], R23 ;  /* 0x0019d41701007387 */ /* 0x0083e80000100800 */
[----:B------:R-:W3:Y:S04]  /*165c0*/  LDL.LU R2, [R1+0x43c] ;  /* 0x00043c0001027983 */ /* 0x000ee80000300800 */
[----:B------:R-:W3:Y:S04]  /*165d0*/  LDL.LU R5, [R1+0x3fc] ;  /* 0x0003fc0001057983 */ /* 0x000ee80000300800 */
[----:B-1----:R-:W3:Y:S04]  /*165e0*/  LDL.LU R23, [R1+0x3f4] ;  /* 0x0003f40001177983 */ /* 0x002ee80000300800 */
        /* <DEDUP_REMOVED lines=14> */
[----:B--2---:R-:W-:Y:S04]  /*166d0*/  STS.U16 [R0+UR5+0x2600], R7 ;  /* 0x0026000700007988 */ /* 0x004fe80008000405 */
[----:B------:R1:W-:Y:S04]  /*166e0*/  STS.U16 [R0+UR5+0x2680], R3 ;  /* 0x0026800300007988 */ /* 0x0003e80008000405 */
[----:B------:R2:W-:Y:S04]  /*166f0*/  STS.U16 [R0+UR5+0x2e00], R8 ;  /* 0x002e000800007988 */ /* 0x0005e80008000405 */
[----:B-1----:R-:W3:Y:S04]  /*16700*/  LDL.LU R3, [R1+0x10c] ;  /* 0x00010c0001037983 */ /* 0x002ee80000300800 */
[----:B------:R-:W3:Y:S04]  /*16710*/  LDL.LU R10, [R1+0xcc] ;  /* 0x0000cc00010a7983 */ /* 0x000ee80000300800 */
[----:B------:R-:W3:Y:S04]  /*16720*/  LDL.LU R27, [R1+0xc8] ;  /* 0x0000c800011b7983 */ /* 0x000ee80000300800 */
[----:B------:R-:W3:Y:S04]  /*16730*/  LDL.LU R9, [R1+0x4b8] ;  /* 0x0004b80001097983 */ /* 0x000ee80000300800 */
[----:B------:R-:W3:Y:S04]  /*16740*/  LDL.LU R7, [R1+0x4b4] ;  /* 0x0004b40001077983 */ /* 0x000ee80000300800 */
[----:B--2---:R-:W2:Y:S04]  /*16750*/  LDL.LU R8, [R1+0x4b0] ;  /* 0x0004b00001087983 */ /* 0x004ea80000300800 */
[----:B----4-:R1:W-:Y:S04]  /*16760*/  STS.U16 [R0+UR5+0x2e80], R16 ;  /* 0x002e801000007988 */ /* 0x0103e80008000405 */
[----:B-1----:R-:W4:Y:S01]  /*16770*/  LDL.LU R16, [R1+0x4ac] ;  /* 0x0004ac0001107983 */ /* 0x002f220000300800 */
[----:B------:R-:W1:Y:S03]  /*16780*/  S2R R28, SR_TID.X ;  /* 0x00000000001c7919 */ /* 0x000e660000002100 */
[----:B---3--:R-:W-:Y:S04]  /*16790*/  STS.U16 [R0+UR5+0x3600], R15 ;  /* 0x0036000f00007988 */ /* 0x008fe80008000405 */
[----:B------:R3:W-:Y:S04]  /*167a0*/  STS.U16 [R0+UR5+0x3680], R2 ;  /* 0x0036800200007988 */ /* 0x0007e80008000405 */
[----:B------:R0:W-:Y:S04]  /*167b0*/  STS.U16 [R0+UR5+0x3e00], R5 ;  /* 0x003e000500007988 */ /* 0x0001e80008000405 */
[----:B------:R-:W-:Y:S04]  /*167c0*/  STS.U16 [R0+UR5+0x3e80], R23 ;  /* 0x003e801700007988 */ /* 0x000fe80008000405 */
[----:B------:R-:W-:Y:S04]  /*167d0*/  STS.U16 [R0+UR5+0x4600], R21 ;  /* 0x0046001500007988 */ /* 0x000fe80008000405 */
[----:B------:R-:W-:Y:S04]  /*167e0*/  STS.U16 [R0+UR5+0x4680], R19 ;  /* 0x0046801300007988 */ /* 0x000fe80008000405 */
[----:B------:R1:W-:Y:S04]  /*167f0*/  STS.U16 [R0+UR5+0x4e00], R6 ;  /* 0x004e000600007988 */ /* 0x0003e80008000405 */
[----:B---3--:R-:W3:Y:S04]  /*16800*/  LDL.LU R2, [R1+0x4a8] ;  /* 0x0004a80001027983 */ /* 0x008ee80000300800 */
[----:B0-----:R-:W3:Y:S04]  /*16810*/  LDL.LU R5, [R1+0x4a4] ;  /* 0x0004a40001057983 */ /* 0x001ee80000300800 */
        /* <DEDUP_REMOVED lines=10> */
[----:B------:R0:W-:Y:S04]  /*168c0*/  STS.U16 [R0+UR5+0x7600], R4 ;  /* 0x0076000400007988 */ /* 0x0001e80008000405 */
[----:B0-----:R-:W3:Y:S01]  /*168d0*/  LDL.LU R4, [R1+0x49c] ;  /* 0x00049c0001047983 */ /* 0x001ee20000300800 */
[----:B------:R-:W-:-:S05]  /*168e0*/  LOP3.LUT R28, R28, 0x3f, RZ, 0xc0, !PT ;  /* 0x0000003f1c1c7812 */ /* 0x000fca00078ec0ff */
[----:B------:R-:W-:-:S05]  /*168f0*/  IMAD.SHL.U32 R28, R28, 0x2, RZ ;  /* 0x000000021c1c7824 */ /* 0x000fca00078e00ff */
[----:B------:R-:W-:Y:S01]  /*16900*/  LOP3.LUT R14, R28, 0x70, RZ, 0x3c, !PT ;  /* 0x000000701c0e7812 */ /* 0x000fe200078e3cff */
[----:B------:R0:W-:Y:S04]  /*16910*/  STS.U16 [R0+UR5+0x7680], R3 ;  /* 0x0076800300007988 */ /* 0x0001e80008000405 */
[----:B------:R-:W-:Y:S04]  /*16920*/  STS.U16 [R0+UR5+0x7e00], R10 ;  /* 0x007e000a00007988 */ /* 0x000fe80008000405 */
[----:B------:R-:W-:Y:S04]  /*16930*/  STS.U16 [R0+UR5+0x7e80], R27 ;  /* 0x007e801b00007988 */ /* 0x000fe80008000405 */
[----:B------:R-:W-:Y:S04]  /*16940*/  STS.U16 [R14+UR5+0x700], R9 ;  /* 0x000700090e007988 */ /* 0x000fe80008000405 */
[----:B------:R-:W-:Y:S04]  /*16950*/  STS.U16 [R14+UR5+0x780], R7 ;  /* 0x000780070e007988 */ /* 0x000fe80008000405 */
[----:B--2---:R1:W-:Y:S04]  /*16960*/  STS.U16 [R14+UR5+0xf00], R8 ;  /* 0x000f00080e007988 */ /* 0x0043e80008000405 */
[----:B0-----:R-:W2:Y:S04]  /*16970*/  LDL.LU R3, [R1+0x490] ;  /* 0x0004900001037983 */ /* 0x001ea80000300800 */
[----:B-1----:R-:W2:Y:S04]  /*16980*/  LDL.LU R8, [R1+0x48c] ;  /* 0x00048c0001087983 */ /* 0x002ea80000300800 */
[----:B----4-:R-:W-:Y:S04]  /*16990*/  STS.U16 [R14+UR5+0xf80], R16 ;  /* 0x000f80100e007988 */ /* 0x010fe80008000405 */
[----:B------:R-:W4:Y:S04]  /*169a0*/  LDL.LU R23, [R1+0x480] ;  /* 0x0004800001177983 */ /* 0x000f280000300800 */
[----:B------:R-:W4:Y:S04]  /*169b0*/  LDL.LU R15, [R1+0x47c] ;  /* 0x00047c00010f7983 */ /* 0x000f280000300800 */
[----:B---3--:R0:W-:Y:S04]  /*169c0*/  STS.U16 [R14+UR5+0x1700], R2 ;  /* 0x001700020e007988 */ /* 0x0081e80008000405 */
[----:B------:R1:W-:Y:S04]  /*169d0*/  STS.U16 [R14+UR5+0x1780], R5 ;  /* 0x001780050e007988 */ /* 0x0003e80008000405 */
[----:B0-----:R-:W3:Y:S04]  /*169e0*/  LDL.LU R2, [R1+0x438] ;  /* 0x0004380001027983 */ /* 0x001ee80000300800 */
[----:B------:R-:W3:Y:S04]  /*169f0*/  LDL.LU R21, [R1+0x434] ;  /* 0x0004340001157983 */ /* 0x000ee80000300800 */
        /* <DEDUP_REMOVED lines=12> */
[----:B------:R-:W-:Y:S04]  /*16ac0*/  STS.U16 [R14+UR5+0x1f00], R6 ;  /* 0x001f00060e007988 */ /* 0x000fe80008000405 */
[----:B------:R-:W3:Y:S04]  /*16ad0*/  LDL.LU R29, [R1+0x124] ;  /* 0x00012400011d7983 */ /* 0x000ee80000300800 */
[----:B------:R0:W-:Y:S04]  /*16ae0*/  STS.U16 [R14+UR5+0x1f80], R4 ;  /* 0x001f80040e007988 */ /* 0x0001e80008000405 */
[----:B------:R-:W3:Y:S04]  /*16af0*/  LDL.LU R9, [R1+0x11c] ;  /* 0x00011c0001097983 */ /* 0x000ee80000300800 */
[----:B0-----:R-:W3:Y:S04]  /*16b00*/  LDL.LU R4, [R1+0x104] ;  /* 0x0001040001047983 */ /* 0x001ee80000300800 */
[----:B------:R-:W3:Y:S04]  /*16b10*/  LDL.LU R7, [R1+0x100] ;  /* 0x0001000001077983 */ /* 0x000ee80000300800 */
[----:B------:R-:W3:Y:S04]  /*16b20*/  LDL.LU R16, [R1+0xc4] ;  /* 0x0000c40001107983 */ /* 0x000ee80000300800 */
[----:B------:R-:W3:Y:S04]  /*16b30*/  LDL.LU R28, [R1+0xbc] ;  /* 0x0000bc00011c7983 */ /* 0x000ee80000300800 */
[----:B------:R-:W3:Y:S04]  /*16b40*/  LDL.LU R6, [R1+0x98] ;  /* 0x0000980001067983 */ /* 0x000ee80000300800 */
[----:B--2---:R0:W-:Y:S04]  /*16b50*/  STS.U16 [R14+UR5+0x2700], R3 ;  /* 0x002700030e007988 */ /* 0x0041e80008000405 */
[----:B------:R1:W-:Y:S04]  /*16b60*/  STS.U16 [R14+UR5+0x2780], R8 ;  /* 0x002780080e007988 */ /* 0x0003e80008000405 */
[----:B0-----:R-:W2:Y:S04]  /*16b70*/  LDL.LU R3, [R1+0x78] ;  /* 0x0000780001037983 */ /* 0x001ea80000300800 */
[----:B-1----:R-:W2:Y:S04]  /*16b80*/  LDL.LU R8, [R1+0x58] ;  /* 0x0000580001087983 */ /* 0x002ea80000300800 */
[----:B----4-:R0:W-:Y:S04]  /*16b90*/  STS.U16 [R14+UR5+0x2f00], R23 ;  /* 0x002f00170e007988 */ /* 0x0101e80008000405 */
[----:B------:R1:W-:Y:S04]  /*16ba0*/  STS.U16 [R14+UR5+0x2f80], R15 ;  /* 0x002f800f0e007988 */ /* 0x0003e80008000405 */
[----:B0-----:R-:W4:Y:S04]  /*16bb0*/  LDL.LU R23, [R1+0x19d4] ;  /* 0x0019d40001177983 */ /* 0x001f280000300800 */
[----:B-1----:R-:W4:Y:S04]  /*16bc0*/  LDL.LU R15, [R1+0x38] ;  /* 0x00003800010f7983 */ /* 0x002f280000300800 */
[----:B---3--:R0:W-:Y:S04]  /*16bd0*/  STS.U16 [R14+UR5+0x3700], R2 ;  /* 0x003700020e007988 */ /* 0x0081e80008000405 */
[----:B------:R1:W-:Y:S04]  /*16be0*/  STS.U16 [R14+UR5+0x3780], R21 ;  /* 0x003780150e007988 */ /* 0x0003e80008000405 */
        /* <DEDUP_REMOVED lines=13> */
[----:B0-----:R-:W4:Y:S04]  /*16cc0*/  LDL.LU R2, [R1+0x18] ;  /* 0x0000180001027983 */ /* 0x001f280000300800 */
[----:B------:R0:W-:Y:S04]  /*16cd0*/  STS.U16 [R14+UR5+0x6f80], R9 ;  /* 0x006f80090e007988 */ /* 0x0001e80008000405 */
[----:B-1----:R-:W4:Y:S04]  /*16ce0*/  LDL.LU R21, [R1+0x19d0] ;  /* 0x0019d00001157983 */ /* 0x002f280000300800 */
[----:B---3--:R-:W3:Y:S04]  /*16cf0*/  LDL.LU R19, [R1+0x19cc] ;  /* 0x0019cc0001137983 */ /* 0x008ee80000300800 */
[----:B------:R-:W3:Y:S04]  /*16d00*/  LDL.LU R17, [R1+0x19c8] ;  /* 0x0019c80001117983 */ /* 0x000ee80000300800 */
[----:B------:R-:W3:Y:S04]  /*16d10*/  LDL.LU R5, [R1+0x34] ;  /* 0x0000340001057983 */ /* 0x000ee80000300800 */
[----:B------:R-:W3:Y:S04]  /*16d20*/  LDL.LU R13, [R1+0x19c4] ;  /* 0x0019c400010d7983 */ /* 0x000ee80000300800 */
[----:B------:R-:W3:Y:S04]  /*16d30*/  LDL.LU R18, [R1+0x19c0] ;  /* 0x0019c00001127983 */ /* 0x000ee80000300800 */
[----:B------:R-:W3:Y:S04]  /*16d40*/  LDL.LU R20, [R1+0x19bc] ;  /* 0x0019bc0001147983 */ /* 0x000ee80000300800 */
[----:B------:R-:W3:Y:S04]  /*16d50*/  LDL.LU R12, [R1+0x19b8] ;  /* 0x0019b800010c7983 */ /* 0x000ee80000300800 */
[----:B------:R1:W-:Y:S04]  /*16d60*/  STS.U16 [R14+UR5+0x7700], R4 ;  /* 0x007700040e007988 */ /* 0x0003e80008000405 */
[----:B------:R0:W-:Y:S04]  /*16d70*/  STS.U16 [R14+UR5+0x7780], R7 ;  /* 0x007780070e007988 */ /* 0x0001e80008000405 */
[----:B------:R0:W-:Y:S04]  /*16d80*/  STS.U16 [R14+UR5+0x7f00], R16 ;  /* 0x007f00100e007988 */ /* 0x0001e80008000405 */
[----:B------:R-:W3:Y:S04]  /*16d90*/  LDL.LU R22, [R1+0x19b4] ;  /* 0x0019b40001167983 */ /* 0x000ee80000300800 */
[----:B------:R0:W-:Y:S04]  /*16da0*/  STS.U16 [R14+UR5+0x7f80], R28 ;  /* 0x007f801c0e007988 */ /* 0x0001e80008000405 */
[----:B------:R-:W3:Y:S04]  /*16db0*/  LDL.LU R11, [R1+0x19b0] ;  /* 0x0019b000010b7983 */ /* 0x000ee80000300800 */
[----:B------:R-:W3:Y:S04]  /*16dc0*/  LDL.LU R26, [R1+0x19ac] ;  /* 0x0019ac00011a7983 */ /* 0x000ee80000300800 */
[----:B------:R-:W3:Y:S04]  /*16dd0*/  LDL.LU R10, [R1+0x19a8] ;  /* 0x0019a800010a7983 */ /* 0x000ee80000300800 */
[----:B------:R-:W3:Y:S04]  /*16de0*/  LDL.LU R27, [R1+0x19a4] ;  /* 0x0019a400011b7983 */ /* 0x000ee80000300800 */
[----:B------:R-:W3:Y:S04]  /*16df0*/  LDL.LU R29, [R1+0x90] ;  /* 0x00009000011d7983 */ /* 0x000ee80000300800 */
[----:B0-----:R-:W3:Y:S04]  /*16e00*/  LDL.LU R9, [R1+0x19a0] ;  /* 0x0019a00001097983 */ /* 0x001ee80000300800 */
[----:B-1----:R-:W3:Y:S04]  /*16e10*/  LDL.LU R4, [R1+0x70] ;  /* 0x0000700001047983 */ /* 0x002ee80000300800 */
[----:B------:R-:W3:Y:S04]  /*16e20*/  LDL.LU R7, [R1+0x199c] ;  /* 0x00199c0001077983 */ /* 0x000ee80000300800 */
[----:B------:R-:W3:Y:S01]  /*16e30*/  LDL.LU R16, [R1+0x1998] ;  /* 0x0019980001107983 */ /* 0x000ee20000300800 */
[----:B------:R-:W0:Y:S02]  /*16e40*/  S2R R28, SR_TID.X ;  /* 0x00000000001c7919 */ /* 0x000e240000002100 */
[----:B0-----:R-:W-:-:S05]  /*16e50*/  LOP3.LUT R28, R28, 0x3f, RZ, 0xc0, !PT ;  /* 0x0000003f1c1c7812 */ /* 0x001fca00078ec0ff */
[----:B------:R-:W-:-:S05]  /*16e60*/  IMAD.SHL.U32 R28, R28, 0x2, RZ ;  /* 0x000000021c1c7824 */ /* 0x000fca00078e00ff */
[----:B------:R0:W-:Y:S04]  /*16e70*/  STS.U16 [R28+UR5+0x8080], R6 ;  /* 0x008080061c007988 */ /* 0x0001e80008000405 */
[----:B0-----:R-:W3:Y:S04]  /*16e80*/  LDL.LU R6, [R1+0x1994] ;  /* 0x0019940001067983 */ /* 0x001ee80000300800 */
[----:B--2---:R0:W-:Y:S04]  /*16e90*/  STS.U16 [R28+UR5+0x8880], R3 ;  /* 0x008880031c007988 */ /* 0x0041e80008000405 */
[----:B------:R1:W-:Y:S04]  /*16ea0*/  STS.U16 [R28+UR5+0x9080], R8 ;  /* 0x009080081c007988 */ /* 0x0003e80008000405 */
[----:B0-----:R-:W2:Y:S04]  /*16eb0*/  LDL.LU R3, [R1+0x50] ;  /* 0x0000500001037983 */ /* 0x001ea80000300800 */
[----:B-1----:R-:W2:Y:S04]  /*16ec0*/  LDL.LU R8, [R1+0x1990] ;  /* 0x0019900001087983 */ /* 0x002ea80000300800 */
[----:B----4-:R0:W-:Y:S02]  /*16ed0*/  STS.U16 [R28+UR5+0x8000], R15 ;  /* 0x0080000f1c007988 */ /* 0x0101e40008000405 */
[----:B0-----:R-:W-:-:S02]  /*16ee0*/  LOP3.LUT R15, R28, 0x10, RZ, 0x3c, !PT ;  /* 0x000000101c0f7812 */ /* 0x001fc400078e3cff */
[----:B------:R-:W-:Y:S04]  /*16ef0*/  STS.U16 [R28+UR5+0x8800], R2 ;  /* 0x008800021c007988 */ /* 0x000fe80008000405 */
[----:B---3--:R-:W-:Y:S04]  /*16f00*/  STS.U16 [R28+UR5+0x9800], R16 ;  /* 0x009800101c007988 */ /* 0x008fe80008000405 */
[----:B------:R-:W-:Y:S04]  /*16f10*/  STS.U16 [R28+UR5+0x9000], R6 ;  /* 0x009000061c007988 */ /* 0x000fe80008000405 */
[----:B--2---:R0:W-:Y:S04]  /*16f20*/  STS.U16 [R28+UR5+0x9880], R8 ;  /* 0x009880081c007988 */ /* 0x0041e80008000405 */
[----:B0-----:R-:W2:Y:S04]  /*16f30*/  LDL.LU R8, [R1+0x74] ;  /* 0x0000740001087983 */ /* 0x001ea80000300800 */
[----:B------:R-:W3:Y:S04]  /*16f40*/  LDL.LU R2, [R1+0x198c] ;  /* 0x00198c0001027983 */ /* 0x000ee80000300800 */
[----:B------:R-:W4:Y:S04]  /*16f50*/  LDL.LU R6, [R1+0x1988] ;  /* 0x0019880001067983 */ /* 0x000f280000300800 */
[----:B------:R-:W2:Y:S04]  /*16f60*/  LDL.LU R28, [R1+0x94] ;  /* 0x00009400011c7983 */ /* 0x000ea80000300800 */
[----:B------:R0:W-:Y:S04]  /*16f70*/  STS.U16 [R15+UR5+0x8100], R5 ;  /* 0x008100050f007988 */ /* 0x0001e80008000405 */
[----:B------:R-:W3:Y:S04]  /*16f80*/  LDL.LU R16, [R1+0x54] ;  /* 0x0000540001107983 */ /* 0x000ee80000300800 */
[----:B0-----:R-:W3:Y:S04]  /*16f90*/  LDL.LU R5, [R1+0x1984] ;  /* 0x0019840001057983 */ /* 0x001ee80000300800 */
[----:B--2---:R-:W-:Y:S04]  /*16fa0*/  STS.U16 [R15+UR5+0x8180], R28 ;  /* 0x0081801c0f007988 */ /* 0x004fe80008000405 */
[----:B----4-:R0:W-:Y:S04]  /*16fb0*/  STS.U16 [R15+UR5+0x8900], R6 ;  /* 0x008900060f007988 */ /* 0x0101e80008000405 */
[----:B------:R1:W-:Y:S04]  /*16fc0*/  STS.U16 [R15+UR5+0x8980], R8 ;  /* 0x008980080f007988 */ /* 0x0003e80008000405 */
[----:B------:R2:W-:Y:S04]  /*16fd0*/  STS.U16 [R15+UR5+0x9100], R7 ;  /* 0x009100070f007988 */ /* 0x0005e80008000405 */
[----:B0-----:R-:W4:Y:S04]  /*16fe0*/  LDL.LU R6, [R1+0x1980] ;  /* 0x0019800001067983 */ /* 0x001f280000300800 */
[----:B-1----:R-:W4:Y:S04]  /*16ff0*/  LDL.LU R8, [R1+0x4c] ;  /* 0x00004c0001087983 */ /* 0x002f280000300800 */
[----:B--2---:R-:W2:Y:S01]  /*17000*/  LDL.LU R7, [R1+0x197c] ;  /* 0x00197c0001077983 */ /* 0x004ea20000300800 */
[----:B------:R-:W0:Y:S03]  /*17010*/  S2R R28, SR_TID.X ;  /* 0x00000000001c7919 */ /* 0x000e260000002100 */
[----:B---3--:R-:W-:Y:S01]  /*17020*/  STS.U16 [R15+UR5+0x9180], R16 ;  /* 0x009180100f007988 */ /* 0x008fe20008000405 */
[----:B0-----:R-:W-:-:S05]  /*17030*/  LOP3.LUT R28, R28, 0x3f, RZ, 0xc0, !PT ;  /* 0x0000003f1c1c7812 */ /* 0x001fca00078ec0ff */
[----:B------:R-:W-:-:S05]  /*17040*/  IMAD.SHL.U32 R28, R28, 0x2, RZ ;  /* 0x000000021c1c7824 */ /* 0x000fca00078e00ff */
[----:B------:R-:W-:Y:S01]  /*17050*/  LOP3.LUT R28, R28, 0x20, RZ, 0x3c, !PT ;  /* 0x000000201c1c7812 */ /* 0x000fe200078e3cff */
[----:B--2---:R0:W-:Y:S04]  /*17060*/  STS.U16 [R15+UR5+0x9980], R7 ;  /* 0x009980070f007988 */ /* 0x0041e80008000405 */
[----:B------:R1:W-:Y:S04]  /*17070*/  STS.U16 [R15+UR5+0x9900], R9 ;  /* 0x009900090f007988 */ /* 0x0003e80008000405 */
[----:B----4-:R2:W-:Y:S04]  /*17080*/  STS.U16 [R28+UR5+0x8200], R6 ;  /* 0x008200061c007988 */ /* 0x0105e80008000405 */
[----:B0-----:R-:W3:Y:S04]  /*17090*/  LDL.LU R7, [R1+0x6c] ;  /* 0x00006c0001077983 */ /* 0x001ee80000300800 */
[----:B-1----:R-:W4:Y:S04]  /*170a0*/  LDL.LU R9, [R1+0xc] ;  /* 0x00000c0001097983 */ /* 0x002f280000300800 */
[----:B--2---:R-:W2:Y:S04]  /*170b0*/  LDL.LU R6, [R1+0x1978] ;  /* 0x0019780001067983 */ /* 0x004ea80000300800 */
[----:B------:R-:W-:Y:S04]  /*170c0*/  STS.U16 [R28+UR5+0x8280], R29 ;  /* 0x0082801d1c007988 */ /* 0x000fe80008000405 */
[----:B------:R-:W-:Y:S04]  /*170d0*/  STS.U16 [R28+UR5+0x8a00], R2 ;  /* 0x008a00021c007988 */ /* 0x000fe80008000405 */
[----:B------:R0:W-:Y:S04]  /*170e0*/  STS.U16 [R28+UR5+0x8a80], R4 ;  /* 0x008a80041c007988 */ /* 0x0001e80008000405 */
[----:B------:R-:W3:Y:S01]  /*170f0*/  LDL.LU R16, [R1+0x28] ;  /* 0x0000280001107983 */ /* 0x000ee20000300800 */
[----:B0-----:R-:W0:Y:S03]  /*17100*/  S2R R4, SR_TID.X ;  /* 0x0000000000047919 */ /* 0x001e260000002100 */
[----:B------:R1:W-:Y:S04]  /*17110*/  STS.U16 [R28+UR5+0x9200], R27 ;  /* 0x0092001b1c007988 */ /* 0x0003e80008000405 */
[----:B------:R0:W-:Y:S04]  /*17120*/  STS.U16 [R28+UR5+0x9280], R3 ;  /* 0x009280031c007988 */ /* 0x0001e80008000405 */
[----:B------:R-:W3:Y:S04]  /*17130*/  LDL.LU R15, [R1+0x88] ;  /* 0x00008800010f7983 */ /* 0x000ee80000300800 */
[----:B------:R-:W3:Y:S04]  /*17140*/  LDL.LU R29, [R1+0x8] ;  /* 0x00000800011d7983 */ /* 0x000ee80000300800 */
[----:B------:R-:W3:Y:S04]  /*17150*/  LDL.LU R2, [R1+0x68] ;  /* 0x0000680001027983 */ /* 0x000ee80000300800 */
[----:B-1----:R-:W3:Y:S01]  /*17160*/  LDL.LU R27, [R1+0x8c] ;  /* 0x00008c00011b7983 */ /* 0x002ee20000300800 */
[----:B0-----:R-:W-:-:S03]  /*17170*/  LOP3.LUT R3, R4, 0x3f, RZ, 0xc0, !PT ;  /* 0x0000003f04037812 */ /* 0x001fc600078ec0ff */
[----:B------:R-:W4:Y:S04]  /*17180*/  LDL.LU R4, [R1+0x48] ;  /* 0x0000480001047983 */ /* 0x000f280000300800 */
[----:B--2---:R-:W-:Y:S04]  /*17190*/  STS.U16 [R28+UR5+0x9a80], R6 ;  /* 0x009a80061c007988 */ /* 0x004fe80008000405 */
[----:B------:R0:W-:Y:S02]  /*171a0*/  STS.U16 [R28+UR5+0x9a00], R10 ;  /* 0x009a000a1c007988 */ /* 0x0001e40008000405 */
[----:B0-----:R-:W-:-:S05]  /*171b0*/  IMAD.SHL.U32 R10, R3, 0x2, RZ ;  /* 0x00000002030a7824 */ /* 0x001fca00078e00ff */
[----:B------:R-:W-:-:S05]  /*171c0*/  LOP3.LUT R10, R10, 0x30, RZ, 0x3c, !PT ;  /* 0x000000300a0a7812 */ /* 0x000fca00078e3cff */
[----:B------:R0:W-:Y:S04]  /*171d0*/  STS.U16 [R10+UR5+0x8300], R5 ;  /* 0x008300050a007988 */ /* 0x0001e80008000405 */
[----:B0-----:R-:W2:Y:S04]  /*171e0*/  LDL.LU R5, [R1+0x1974] ;  /* 0x0019740001057983 */ /* 0x001ea80000300800 */
[----:B---3--:R0:W-:Y:S04]  /*171f0*/  STS.U16 [R10+UR5+0x8380], R27 ;  /* 0x0083801b0a007988 */ /* 0x0081e80008000405 */
[----:B----4-:R1:W-:Y:S04]  /*17200*/  STS.U16 [R10+UR5+0x8b00], R9 ;  /* 0x008b00090a007988 */ /* 0x0103e80008000405 */
[----:B------:R-:W-:Y:S04]  /*17210*/  STS.U16 [R10+UR5+0x8b80], R7 ;  /* 0x008b80070a007988 */ /* 0x000fe80008000405 */
[----:B------:R3:W-:Y:S04]  /*17220*/  STS.U16 [R10+UR5+0x9300], R26 ;  /* 0x0093001a0a007988 */ /* 0x0007e80008000405 */
[----:B------:R4:W-:Y:S01]  /*17230*/  STS.U16 [R10+UR5+0x9380], R8 ;  /* 0x009380080a007988 */ /* 0x0009e20008000405 */
[----:B------:R-:W-:-:S03]  /*17240*/  IMAD.SHL.U32 R3, R3, 0x2, RZ ;  /* 0x0000000203037824 */ /* 0x000fc600078e00ff */
[----:B------:R-:W2:Y:S04]  /*17250*/  LDL.LU R6, [R1+0x20] ;  /* 0x0000200001067983 */ /* 0x000ea80000300800 */
[----:B------:R-:W2:Y:S01]  /*17260*/  LDL.LU R28, [R1+0x80] ;  /* 0x00008000011c7983 */ /* 0x000ea20000300800 */
[----:B------:R-:W-:-:S03]  /*17270*/  LOP3.LUT R3, R3, 0x40, RZ, 0x3c, !PT ;  /* 0x0000004003037812 */ /* 0x000fc600078e3cff */
[----:B0-----:R-:W2:Y:S04]  /*17280*/  LDL.LU R27, [R1+0x60] ;  /* 0x00006000011b7983 */ /* 0x001ea80000300800 */
[----:B-1----:R-:W2:Y:S04]  /*17290*/  LDL.LU R9, [R1+0x40] ;  /* 0x0000400001097983 */ /* 0x002ea80000300800 */
[----:B---3--:R-:W3:Y:S04]  /*172a0*/  LDL.LU R26, [R1+0x44] ;  /* 0x00004400011a7983 */ /* 0x008ee80000300800 */
[----:B------:R-:W3:Y:S04]  /*172b0*/  LDL.LU R7, [R1+0x1c] ;  /* 0x00001c0001077983 */ /* 0x000ee80000300800 */
[----:B----4-:R-:W4:Y:S04]  /*172c0*/  LDL.LU R8, [R1+0x7c] ;  /* 0x00007c0001087983 */ /* 0x010f280000300800 */
[----:B--2---:R0:W-:Y:S04]  /*172d0*/  STS.U16 [R10+UR5+0x9b80], R5 ;  /* 0x009b80050a007988 */ /* 0x0041e80008000405 */
[----:B------:R1:W-:Y:S04]  /*172e0*/  STS.U16 [R10+UR5+0x9b00], R11 ;  /* 0x009b000b0a007988 */ /* 0x0003e80008000405 */
[----:B0-----:R-:W2:Y:S01]  /*172f0*/  LDL.LU R5, [R1+0x64] ;  /* 0x0000640001057983 */ /* 0x001ea20000300800 */
[----:B-1----:R-:W0:Y:S03]  /*17300*/  S2R R10, SR_TID.X ;  /* 0x00000000000a7919 */ /* 0x002e260000002100 */
[----:B------:R1:W-:Y:S04]  /*17310*/  STS.U16 [R3+UR5+0x8400], R16 ;  /* 0x0084001003007988 */ /* 0x0003e80008000405 */
[----:B------:R1:W-:Y:S04]  /*17320*/  STS.U16 [R3+UR5+0x8480], R15 ;  /* 0x0084800f03007988 */ /* 0x0003e80008000405 */
[----:B------:R0:W-:Y:S04]  /*17330*/  STS.U16 [R3+UR5+0x8c00], R29 ;  /* 0x008c001d03007988 */ /* 0x0001e80008000405 */
[----:B------:R0:W-:Y:S04]  /*17340*/  STS.U16 [R3+UR5+0x8c80], R2 ;  /* 0x008c800203007988 */ /* 0x0001e80008000405 */
[----:B------:R0:W-:Y:S04]  /*17350*/  STS.U16 [R3+UR5+0x9400], R22 ;  /* 0x0094001603007988 */ /* 0x0001e80008000405 */
[----:B------:R-:W2:Y:S04]  /*17360*/  LDL.LU R11, [R1+0x84] ;  /* 0x00008400010b7983 */ /* 0x000ea80000300800 */
[----:B-1----:R-:W2:Y:S04]  /*17370*/  LDL.LU R16, [R1+0x5c] ;  /* 0x00005c0001107983 */ /* 0x002ea80000300800 */
[----:B------:R-:W2:Y:S04]  /*17380*/  LDL.LU R15, [R1+0x3c] ;  /* 0x00003c00010f7983 */ /* 0x000ea80000300800 */
[----:B0-----:R-:W2:Y:S04]  /*17390*/  LDL.LU R29, [R1+0x1970] ;  /* 0x00197000011d7983 */ /* 0x001ea80000300800 */
[----:B------:R-:W2:Y:S04]  /*173a0*/  LDL.LU R2, [R1+0x196c] ;  /* 0x00196c0001027983 */ /* 0x000ea80000300800 */
[----:B------:R-:W2:Y:S01]  /*173b0*/  LDL.LU R3, [R1+0x1968] ;  /* 0x0019680001037983 */ /* 0x000ea20000300800 */
[----:B------:R-:W-:-:S05]  /*173c0*/  LOP3.LUT R10, R10, 0x3f, RZ, 0xc0, !PT ;  /* 0x0000003f0a0a7812 */ /* 0x000fca00078ec0ff */
[----:B------:R-:W-:-:S05]  /*173d0*/  IMAD.SHL.U32 R22, R10, 0x2, RZ ;  /* 0x000000020a167824 */ /* 0x000fca00078e00ff */
[----:B------:R-:W-:-:S05]  /*173e0*/  LOP3.LUT R22, R22, 0x40, RZ, 0x3c, !PT ;  /* 0x0000004016167812 */ /* 0x000fca00078e3cff */
[----:B------:R0:W-:Y:S04]  /*173f0*/  STS.U16 [R22+UR5+0x9480], R4 ;  /* 0x0094800416007988 */ /* 0x0001e80008000405 */
[----:B0-----:R-:W2:Y:S01]  /*17400*/  LDL.LU R4, [R1+0x1964] ;  /* 0x0019640001047983 */ /* 0x001ea20000300800 */
[----:B------:R-:W-:-:S05]  /*17410*/  IMAD.SHL.U32 R10, R10, 0x2, RZ ;  /* 0x000000020a0a7824 */ /* 0x000fca00078e00ff */
[----:B------:R-:W-:Y:S01]  /*17420*/  LOP3.LUT R10, R10, 0x50, RZ, 0x3c, !PT ;  /* 0x000000500a0a7812 */ /* 0x000fe200078e3cff */
[----:B--2---:R-:W-:Y:S04]  /*17430*/  STS.U16 [R22+UR5+0x9c80], R4 ;  /* 0x009c800416007988 */ /* 0x004fe80008000405 */
[----:B------:R-:W-:Y:S04]  /*17440*/  STS.U16 [R22+UR5+0x9c00], R12 ;  /* 0x009c000c16007988 */ /* 0x000fe80008000405 */
[----:B------:R0:W-:Y:S04]  /*17450*/  STS.U16 [R10+UR5+0x8500], R2 ;  /* 0x008500020a007988 */ /* 0x0001e80008000405 */
[----:B0-----:R-:W2:Y:S04]  /*17460*/  LDL.LU R2, [R1+0x1960] ;  /* 0x0019600001027983 */ /* 0x001ea80000300800 */
[----:B------:R-:W-:Y:S04]  /*17470*/  STS.U16 [R10+UR5+0x8580], R11 ;  /* 0x0085800b0a007988 */ /* 0x000fe80008000405 */
[----:B------:R-:W-:Y:S04]  /*17480*/  STS.U16 [R10+UR5+0x8d00], R29 ;  /* 0x008d001d0a007988 */ /* 0x000fe80008000405 */
[----:B------:R-:W-:Y:S04]  /*17490*/  STS.U16 [R10+UR5+0x8d80], R5 ;  /* 0x008d80050a007988 */ /* 0x000fe80008000405 */
[----:B------:R-:W-:Y:S04]  /*174a0*/  STS.U16 [R10+UR5+0x9500], R18 ;  /* 0x009500120a007988 */ /* 0x000fe80008000405 */
[----:B---3--:R-:W-:Y:S04]  /*174b0*/  STS.U16 [R10+UR5+0x9580], R26 ;  /* 0x0095801a0a007988 */ /* 0x008fe80008000405 */
[----:B------:R-:W-:Y:S04]  /*174c0*/  STS.U16 [R10+UR5+0x9d80], R3 ;  /* 0x009d80030a007988 */ /* 0x000fe80008000405 */
[----:B------:R-:W-:Y:S04]  /*174d0*/  STS.U16 [R10+UR5+0x9d00], R13 ;  /* 0x009d000d0a007988 */ /* 0x000fe80008000405 */
[----:B------:R-:W-:Y:S04]  /*174e0*/  STS.U16 [R0+UR5+0x8600], R6 ;  /* 0x0086000600007988 */ /* 0x000fe80008000405 */
[----:B------:R0:W-:Y:S04]  /*174f0*/  STS.U16 [R0+UR5+0x8680], R28 ;  /* 0x0086801c00007988 */ /* 0x0001e80008000405 */
[----:B------:R-:W-:Y:S04]  /*17500*/  STS.U16 [R0+UR5+0x8e00], R20 ;  /* 0x008e001400007988 */ /* 0x000fe80008000405 */
[----:B------:R-:W-:Y:S04]  /*17510*/  STS.U16 [R0+UR5+0x8e80], R27 ;  /* 0x008e801b00007988 */ /* 0x000fe80008000405 */
[----:B------:R-:W-:Y:S04]  /*17520*/  STS.U16 [R0+UR5+0x9600], R19 ;  /* 0x0096001300007988 */ /* 0x000fe80008000405 */
[----:B------:R-:W-:Y:S04]  /*17530*/  STS.U16 [R0+UR5+0x9680], R9 ;  /* 0x0096800900007988 */ /* 0x000fe80008000405 */
[----:B0-----:R-:W3:Y:S04]  /*17540*/  LDL R28, [R1+0x1d4] ;  /* 0x0001d400011c7983 */ /* 0x001ee80000100800 */
[----:B--2---:R-:W-:Y:S04]  /*17550*/  STS.U16 [R0+UR5+0x9e80], R2 ;  /* 0x009e800200007988 */ /* 0x004fe80008000405 */
[----:B------:R0:W-:Y:S04]  /*17560*/  STS.U16 [R0+UR5+0x9e00], R21 ;  /* 0x009e001500007988 */ /* 0x0001e80008000405 */
[----:B0-----:R-:W2:Y:S04]  /*17570*/  LDL R0, [R1+0xed8] ;  /* 0x000ed80001007983 */ /* 0x001ea80000100800 */
[----:B------:R-:W-:Y:S04]  /*17580*/  STS.U16 [R14+UR5+0x8700], R7 ;  /* 0x008700070e007988 */ /* 0x000fe80008000405 */
[----:B----4-:R0:W-:Y:S02]  /*17590*/  STS.U16 [R14+UR5+0x8780], R8 ;  /* 0x008780080e007988 */ /* 0x0101e40008000405 */
[----:B0-----:R-:W0:Y:S02]  /*175a0*/  S2R R8, SR_TID.X ;  /* 0x0000000000087919 */ /* 0x001e240000002100 */
[----:B------:R-:W-:Y:S04]  /*175b0*/  STS.U16 [R14+UR5+0x8f00], R17 ;  /* 0x008f00110e007988 */ /* 0x000fe80008000405 */
[----:B------:R-:W-:Y:S04]  /*175c0*/  STS.U16 [R14+UR5+0x8f80], R16 ;  /* 0x008f80100e007988 */ /* 0x000fe80008000405 */
[----:B------:R-:W-:Y:S04]  /*175d0*/  STS.U16 [R14+UR5+0x9700], R23 ;  /* 0x009700170e007988 */ /* 0x000fe80008000405 */
[----:B------:R1:W-:Y:S04]  /*175e0*/  STS.U16 [R14+UR5+0x9780], R15 ;  /* 0x0097800f0e007988 */ /* 0x0003e80008000405 */
[----:B------:R-:W-:Y:S04]  /*175f0*/  STS.U16 [R14+UR5+0x9f80], R24 ;  /* 0x009f80180e007988 */ /* 0x000fe80008000405 */
[----:B------:R-:W-:Y:S01]  /*17600*/  STS.U16 [R14+UR5+0x9f00], R25 ;  /* 0x009f00190e007988 */ /* 0x000fe20008000405 */
[----:B------:R-:W-:Y:S06]  /*17610*/  BAR.SYNC.DEFER_BLOCKING 0x0 ;  /* 0x0000000000007b1d */ /* 0x000fec0000010000 */
[----:B---3--:R-:W-:Y:S01]  /*17620*/  LDSM.16.MT88.4 R16, [R28+UR5+0x80] ;  /* 0x000080051c10783b */ /* 0x008fe20008004200 */
[C---:B0-----:R-:W-:Y:S01]  /*17630*/  LOP3.LUT R4, R8.reuse, 0x7, RZ, 0xc0, !PT ;  /* 0x0000000708047812 */ /* 0x041fe200078ec0ff */
[----:B-1----:R-:W-:-:S02]  /*17640*/  IMAD.SHL.U32 R15, R8, 0x2, RZ ;  /* 0x00000002080f7824 */ /* 0x002fc400078e00ff */
[----:B------:R-:W-:Y:S02]  /*17650*/  LDSM.16.MT88.4 R20, [R28+UR5] ;  /* 0x000000051c14783b */ /* 0x000fe40008004200 */
[----:B------:R-:W-:-:S05]  /*17660*/  IMAD R4, R4, 0x110, RZ ;  /* 0x0000011004047824 */ /* 0x000fca00078e02ff */
[----:B------:R-:W-:-:S05]  /*17670*/  LOP3.LUT R4, R4, 0x30, R15, 0x78, !PT ;  /* 0x0000003004047812 */ /* 0x000fca00078e780f */
[----:B------:R-:W0:Y:S04]  /*17680*/  LDSM.16.M88.4 R12, [R4+UR5+0x8000] ;  /* 0x00800005040c783b */ /* 0x000e280008000200 */
[----:B------:R-:W1:Y:S04]  /*17690*/  LDSM.16.M88.4 R8, [R4+UR5+0x8800] ;  /* 0x008800050408783b */ /* 0x000e680008000200 */
[----:B0-----:R-:W-:Y:S04]  /*176a0*/  STL.64 [R1+0x50], R12 ;  /* 0x0000500c01007387 */ /* 0x001fe80000100a00 */
[----:B------:R-:W-:Y:S04]  /*176b0*/  STL.64 [R1+0x58], R14 ;  /* 0x0000580e01007387 */ /* 0x000fe80000100a00 */
[----:B-1----:R-:W-:Y:S01]  /*176c0*/  STL.64 [R1+0x40], R8 ;  /* 0x0000400801007387 */ /* 0x002fe20000100a00 */
[----:B------:R-:W-:-:S03]  /*176d0*/  IMAD.MOV.U32 R3, RZ, RZ, R8 ;  /* 0x000000ffff037224 */ /* 0x000fc600078e0008 */
[----:B------:R-:W-:Y:S01]  /*176e0*/  STL.64 [R1+0x48], R10 ;  /* 0x0000480a01007387 */ /* 0x000fe20000100a00 */
[----:B------:R-:W-:-:S03]  /*176f0*/  IMAD.MOV.U32 R2, RZ, RZ, R9 ;  /* 0x000000ffff027224 */ /* 0x000fc600078e0009 */
        /* <DEDUP_REMOVED lines=8> */
[----:B------:R-:W-:Y:S04]  /*17780*/  LDSM.16.MT88.4 R8, [R28+UR5+0x1000] ;  /* 0x001000051c08783b */ /* 0x000fe80008004200 */
[----:B------:R-:W-:Y:S04]  /*17790*/  STL.64 [R1+0x1940], R18 ;  /* 0x0019401201007387 */ /* 0x000fe80000100a00 */
[----:B------:R0:W-:Y:S04]  /*177a0*/  STL.64 [R1+0x1938], R16 ;  /* 0x0019381001007387 */ /* 0x0001e80000100a00 */
[----:B0-----:R-:W3:Y:S04]  /*177b0*/  LDL.LU.64 R16, [R1+0x230] ;  /* 0x0002300001107983 */ /* 0x001ee80000300a00 */
[----:B------:R-:W3:Y:S04]  /*177c0*/  LDL.LU.64 R18, [R1+0x238] ;  /* 0x0002380001127983 */ /* 0x000ee80000300a00 */
[----:B--2---:R-:W0:Y:S04]  /*177d0*/  LDSM.16.MT88.4 R4, [R0+UR5] ;  /* 0x000000050004783b */ /* 0x004e280008004200 */
[----:B------:R-:W1:Y:S04]  /*177e0*/  LDSM.16.MT88.4 R12, [R0+UR5+0x80] ;  /* 0x00008005000c783b */ /* 0x000e680008004200 */
[----:B0-----:R-:W-:Y:S04]  /*177f0*/  STL.64 [R1+0x1918], R6 ;  /* 0x0019180601007387 */ /* 0x001fe80000100a00 */
[----:B------:R-:W-:Y:S04]  /*17800*/  STL.64 [R1+0x1910], R4 ;  /* 0x0019100401007387 */ /* 0x000fe80000100a00 */
[----:B-1----:R-:W-:Y:S04]  /*17810*/  STL [R1+0x18dc], R12 ;  /* 0x0018dc0c01007387 */ /* 0x002fe80000100800 */
[----:B------:R0:W-:Y:S04]  /*17820*/  STL [R1+0x18d8], R13 ;  /* 0x0018d80d01007387 */ /* 0x0001e80000100800 */
[----:B------:R-:W-:Y:S04]  /*17830*/  STL [R1+0x18d4], R14 ;  /* 0x0018d40e01007387 */ /* 0x000fe80000100800 */
[----:B------:R1:W-:Y:S04]  /*17840*/  STL [R1+0x18d0], R15 ;  /* 0x0018d00f01007387 */ /* 0x0003e80000100800 */
[----:B0-----:R-:W2:Y:S04]  /*17850*/  LDL.LU.64 R12, [R1+0x210] ;  /* 0x00021000010c7983 */ /* 0x001ea80000300a00 */
[----:B-1----:R-:W2:Y:S04]  /*17860*/  LDL.LU.64 R14, [R1+0x218] ;  /* 0x00021800010e7983 */ /* 0x002ea80000300a00 */
[----:B------:R-:W-:Y:S04]  /*17870*/  STL.64 [R1+0x1888], R10 ;  /* 0x0018880a01007387 */ /* 0x000fe80000100a00 */
[----:B------:R0:W-:Y:S04]  /*17880*/  STL.64 [R1+0x1880], R8 ;  /* 0x0018800801007387 */ /* 0x0001e80000100a00 */
[----:B0-----:R-:W3:Y:S02]  /*17890*/  LDL.LU.64 R8, [R1+0x50] ;  /* 0x0000500001087983 */ /* 0x001ee40000300a00 */
[----:B---3--:R-:W-:Y:S01]  /*178a0*/  HMMA.16816.F32 R4, R20, R8, R16 ;  /* 0x000000081404723c */ /* 0x008fe20000001810 */
[----:B------:R-:W-:-:S02]  /*178b0*/  IMAD.MOV.U32 R16, RZ, RZ, R25 ;  /* 0x000000ffff107224 */ /* 0x000fc400078e0019 */
[----:B------:R-:W-:Y:S02]  /*178c0*/  IMAD.MOV.U32 R17, RZ, RZ, R24 ;  /* 0x000000ffff117224 */ /* 0x000fe400078e0018 */
[----:B------:R-:W0:Y:S04]  /*178d0*/  LDSM.16.MT88.4 R24, [R28+UR5+0x1080] ;  /* 0x001080051c18783b */ /* 0x000e280008004200 */
[----:B------:R-:W-:Y:S10]  /*178e0*/  STL.64 [R1+0x1958], R8 ;  /* 0x0019580801007387 */ /* 0x000ff40000100a00 */
[----:B------:R1:W-:Y:S04]  /*178f0*/  STL.64 [R1+0xa0], R4 ;  /* 0x0000a00401007387 */ /* 0x0003e80000100a00 */
[----:B------:R3:W-:Y:S04]  /*17900*/  STL.64 [R1+0xa8], R6 ;  /* 0x0000a80601007387 */ /* 0x0007e80000100a00 */
[----:B-1----:R-:W4:Y:S04]  /*17910*/  LDL.LU.64 R4, [R1+0x1c0] ;  /* 0x0001c00001047983 */ /* 0x002f280000300a00 */
[----:B---3--:R-:W4:Y:S04]  /*17920*/  LDL.LU.64 R6, [R1+0x1c8] ;  /* 0x0001c80001067983 */ /* 0x008f280000300a00 */
[----:B0-----:R0:W-:Y:S04]  /*17930*/  STL [R1+0x1838], R24 ;  /* 0x0018381801007387 */ /* 0x0011e80000100800 */
[----:B------:R1:W-:Y:S01]  /*17940*/  STL [R1+0x1834], R25 ;  /* 0x0018341901007387 */ /* 0x0003e20000100800 */
[----:B0-----:R-:W-:-:S02]  /*17950*/  IMAD.MOV.U32 R24, RZ, RZ, R3 ;  /* 0x000000ffff187224 */ /* 0x001fc400078e0003 */
[----:B-1----:R-:W-:-:S07]  /*17960*/  IMAD.MOV.U32 R25, RZ, RZ, R2 ;  /* 0x000000ffff197224 */ /* 0x002fce00078e0002 */
[----:B--2---:R-:W-:Y:S01]  /*17970*/  HMMA.16816.F32 R8, R20, R24, R12 ;  /* 0x000000181408723c */ /* 0x004fe2000000180c */
[----:B------:R-:W-:Y:S04]  /*17980*/  STL [R1+0x1830], R26 ;  /* 0x0018301a01007387 */ /* 0x000fe80000100800 */
[----:B------:R-:W-:Y:S04]  /*17990*/  STL [R1+0x182c], R27 ;  /* 0x00182c1b01007387 */ /* 0x000fe80000100800 */
[----:B------:R-:W-:Y:S10]  /*179a0*/  STL [R1+0x1828], R28 ;  /* 0x0018281c01007387 */ /* 0x000ff40000100800 */
[----:B------:R-:W-:-:S02]  /*179b0*/  IMAD.MOV.U32 R12, RZ, RZ, R8 ;  /* 0x000000ffff0c7224 */ /* 0x000fc400078e0008 */
[----:B------:R-:W-:Y:S02]  /*179c0*/  IMAD.MOV.U32 R13, RZ, RZ, R9 ;  /* 0x000000ffff0d7224 */ /* 0x000fe400078e0009 */
[----:B------:R-:W2:Y:S04]  /*179d0*/  LDL.LU.64 R8, [R1+0x1958] ;  /* 0x0019580001087983 */ /* 0x000ea80000300a00 */
[----:B------:R0:W-:Y:S04]  /*179e0*/  STL.64 [R1+0x1930], R24 ;  /* 0x0019301801007387 */ /* 0x0001e80000100a00 */
[----:B0-----:R-:W4:Y:S01]  /*179f0*/  LDL.64 R24, [R1+0x30] ;  /* 0x0000300001187983 */ /* 0x001f220000100a00 */
[----:B------:R-:W-:-:S02]  /*17a00*/  IMAD.MOV.U32 R14, RZ, RZ, R10 ;  /* 0x000000ffff0e7224 */ /* 0x000fc400078e000a */
[----:B------:R-:W-:-:S05]  /*17a10*/  IMAD.MOV.U32 R15, RZ, RZ, R11 ;  /* 0x000000ffff0f7224 */ /* 0x000fca00078e000b */
[----:B------:R-:W-:Y:S04]  /*17a20*/  STL.64 [R1+0x18e8], R14 ;  /* 0x0018e80e01007387 */ /* 0x000fe80000100a00 */
[----:B------:R-:W-:Y:S01]  /*17a30*/  STL.64 [R1+0x18e0], R12 ;  /* 0x0018e00c01007387 */ /* 0x000fe20000100a00 */
[----:B----4-:R-:W-:Y:S01]  /*17a40*/  HMMA.16816.F32 R4, R20, R24, R4 ;  /* 0x000000181404723c */ /* 0x010fe20000001804 */
[----:B------:R-:W-:Y:S02]  /*17a50*/  IMAD.MOV.U32 R29, RZ, RZ, R24 ;  /* 0x000000ffff1d7224 */ /* 0x000fe400078e0018 */
[----:B------:R-:W-:-:S15]  /*17a60*/  IMAD.MOV.U32 R28, RZ, RZ, R25 ;  /* 0x000000ffff1c7224 */ /* 0x000fde00078e0019 */
[----:B------:R-:W-:Y:S01]  /*17a70*/  NOP ;  /* 0x0000000000007918 */ /* 0x000fe20000000000 */
[----:B------:R-:W-:Y:S02]  /*17a80*/  IMAD.MOV.U32 R11, RZ, RZ, R4 ;  /* 0x000000ffff0b7224 */ /* 0x000fe400078e0004 */
[----:B------:R-:W-:-:S05]  /*17a90*/  IMAD.MOV.U32 R10, RZ, RZ, R5 ;  /* 0x000000ffff0a7224 */ /* 0x000fca00078e0005 */
[----:B------:R-:W-:Y:S04]  /*17aa0*/  STL.64 [R1+0x1950], R10 ;  /* 0x0019500a01007387 */ /* 0x000fe80000100a00 */
[----:B--2---:R0:W-:Y:S01]  /*17ab0*/  STL.64 [R1+0x1948], R8 ;  /* 0x0019480801007387 */ /* 0x0041e20000100a00 */
[----:B------:R-:W-:Y:S02]  /*17ac0*/  IMAD.MOV.U32 R3, RZ, RZ, R6 ;  /* 0x000000ffff037224 */ /* 0x000fe400078e0006 */
[----:B------:R-:W-:Y:S01]  /*17ad0*/  IMAD.MOV.U32 R2, RZ, RZ, R7 ;  /* 0x000000ffff027224 */ /* 0x000fe200078e0007 */
[----:B0-----:R-:W2:Y:S04]  /*17ae0*/  LDL.LU.64 R8, [R1+0x170] ;  /* 0x0001700001087983 */ /* 0x001ea80000300a00 */
[----:B------:R-:W2:Y:S04]  /*17af0*/  LDL.LU.64 R10, [R1+0x178] ;  /* 0x00017800010a7983 */ /* 0x000ea80000300a00 */
[----:B------:R-:W3:Y:S04]  /*17b00*/  LDL.LU.64 R24, [R1+0x220] ;  /* 0x0002200001187983 */ /* 0x000ee80000300a00 */
[----:B------:R-:W3:Y:S04]  /*17b10*/  LDL.LU.64 R26, [R1+0x228] ;  /* 0x00022800011a7983 */ /* 0x000ee80000300a00 */
[----:B------:R-:W4:Y:S04]  /*17b20*/  LDL.LU.64 R4, [R1+0x190] ;  /* 0x0001900001047983 */ /* 0x000f280000300a00 */
[----:B------:R-:W2:Y:S04]  /*17b30*/  LDL.LU.64 R6, [R1+0x198] ;  /* 0x0001980001067983 */ /* 0x000ea80000300a00 */
[----:B--2---:R-:W-:Y:S04]  /*17b40*/  STL.64 [R1+0x1928], R6 ;  /* 0x0019280601007387 */ /* 0x004fe80000100a00 */
[----:B----4-:R0:W-:Y:S01]  /*17b50*/  STL.64 [R1+0x1920], R4 ;  /* 0x0019200401007387 */ /* 0x0101e20000100a00 */
[----:B------:R-:W-:Y:S03]  /*17b60*/  HMMA.16816.F32 R20, R20, R16, R8 ;  /* 0x000000101414723c */ /* 0x000fe60000001808 */
[----:B0-----:R-:W2:Y:S04]  /*17b70*/  LDL.LU.64 R4, [R1+0x1f0] ;  /* 0x0001f00001047983 */ /* 0x001ea80000300a00 */
[----:B------:R-:W2:Y:S04]  /*17b80*/  LDL.LU.64 R6, [R1+0x1f8] ;  /* 0x0001f80001067983 */ /* 0x000ea80000300a00 */
[----:B------:R-:W4:Y:S04]  /*17b90*/  LDL.LU.64 R12, [R1+0x150] ;  /* 0x00015000010c7983 */ /* 0x000f280000300a00 */
[----:B------:R-:W4:Y:S04]  /*17ba0*/  LDL.LU.64 R14, [R1+0x158] ;  /* 0x00015800010e7983 */ /* 0x000f280000300a00 */
[----:B------:R-:W2:Y:S04]  /*17bb0*/  LDL.LU.64 R10, [R1+0x1950] ;  /* 0x00195000010a7983 */ /* 0x000ea80000300a00 */
[----:B------:R-:W3:Y:S04]  /*17bc0*/  LDL.LU.64 R8, [R1+0x1948] ;  /* 0x0019480001087983 */ /* 0x000ee80000300a00 */
[----:B------:R-:W3:Y:S04]  /*17bd0*/  LDL.LU.64 R18, [R1+0x1940] ;  /* 0x0019400001127983 */ /* 0x000ee80000300a00 */
[----:B------:R-:W3:Y:S04]  /*17be0*/  LDL.LU.64 R16, [R1+0x1938] ;  /* 0x0019380001107983 */ /* 0x000ee80000300a00 */
[----:B------:R-:W-:Y:S04]  /*17bf0*/  STL.64 [R1+0x1858], R22 ;  /* 0x0018581601007387 */ /* 0x000fe80000100a00 */
[----:B------:R-:W-:Y:S01]  /*17c00*/  STL.64 [R1+0x1850], R20 ;  /* 0x0018501401007387 */ /* 0x000fe20000100a00 */
[----:B---3--:R-:W-:-:S15]  /*17c10*/  HMMA.16816.F32 R24, R16, R8, R24 ;  /* 0x000000081018723c */ /* 0x008fde0000001818 */
[----:B------:R-:W-:-:S04]  /*17c20*/  NOP ;  /* 0x0000000000007918 */ /* 0x000fc80000000000 */
[----:B------:R0:W-:Y:S04]  /*17c30*/  STL.64 [R1+0x70], R24 ;  /* 0x0000701801007387 */ /* 0x0001e80000100a00 */
[----:B------:R1:W-:Y:S04]  /*17c40*/  STL.64 [R1+0x78], R26 ;  /* 0x0000781a01007387 */ /* 0x0003e80000100a00 */
[----:B0-----:R-:W2:Y:S02]  /*17c50*/  LDL.LU.64 R24, [R1+0x1930] ;  /* 0x0019300001187983 */ /* 0x001ea40000300a00 */
[----:B--2---:R-:W-:-:S15]  /*17c60*/  HMMA.16816.F32 R4, R16, R24, R4 ;  /* 0x000000181004723c */ /* 0x004fde0000001804 */
[----:B------:R-:W-:-:S04]  /*17c70*/  NOP ;  /* 0x0000000000007918 */ /* 0x000fc80000000000 */
[----:B-1----:R-:W-:Y:S02]  /*17c80*/  IMAD.MOV.U32 R26, RZ, RZ, R6 ;  /* 0x000000ffff1a7224 */ /* 0x002fe400078e0006 */
[----:B------:R-:W-:Y:S02]  /*17c90*/  IMAD.MOV.U32 R27, RZ, RZ, R7 ;  /* 0x000000ffff1b7224 */ /* 0x000fe400078e0007 */
[----:B------:R-:W-:Y:S02]  /*17ca0*/  IMAD.MOV.U32 R24, RZ, RZ, R4 ;  /* 0x000000ffff187224 */ /* 0x000fe400078e0004 */
[----:B------:R-:W-:Y:S01]  /*17cb0*/  IMAD.MOV.U32 R25, RZ, RZ, R5 ;  /* 0x000000ffff197224 */ /* 0x000fe200078e0005 */
[----:B------:R-:W2:Y:S04]  /*17cc0*/  LDL.LU.64 R6, [R1+0x1928] ;  /* 0x0019280001067983 */ /* 0x000ea80000300a00 */
[----:B------:R-:W2:Y:S04]  /*17cd0*/  LDL.LU.64 R4, [R1+0x1920] ;  /* 0x0019200001047983 */ /* 0x000ea80000300a00 */
[----:B------:R-:W-:Y:S04]  /*17ce0*/  STL.64 [R1+0x1848], R26 ;  /* 0x0018481a01007387 */ /* 0x000fe80000100a00 */
[----:B------:R0:W-:Y:S04]  /*17cf0*/  STL.64 [R1+0x1840], R24 ;  /* 0x0018401801007387 */ /* 0x0001e80000100a00 */
[----:B0-----:R-:W4:Y:S04]  /*17d00*/  LDL.LU.64 R24, [R1+0x20] ;  /* 0x0000200001187983 */ /* 0x001f280000300a00 */
[----:B------:R-:W3:Y:S01]  /*17d10*/  LDL.64 R26, [R1+0x28] ;  /* 0x00002800011a7983 */ /* 0x000ee20000100a00 */
[----:B------:R-:W-:-:S02]  /*17d20*/  IMAD.MOV.U32 R20, RZ, RZ, R29 ;  /* 0x000000ffff147224 */ /* 0x000fc400078e001d */
[----:B------:R-:W-:-:S07]  /*17d30*/  IMAD.MOV.U32 R21, RZ, RZ, R28 ;  /* 0x000000ffff157224 */ /* 0x000fce00078e001c */
[C---:B--2---:R-:W-:Y:S01]  /*17d40*/  HMMA.16816.F32 R20, R16.reuse, R20, R4 ;  /* 0x000000141014723c */ /* 0x044fe20000001804 */
[----:B------:R-:W2:Y:S04]  /*17d50*/  LDL.LU.64 R6, [R1+0x1918] ;  /* 0x0019180001067983 */ /* 0x000ea80000300a00 */
[----:B------:R-:W2:Y:S04]  /*17d60*/  LDL.LU.64 R4, [R1+0x1910] ;  /* 0x0019100001047983 */ /* 0x000ea80000300a00 */
[----:B---3--:R-:W-:Y:S10]  /*17d70*/  STL.64 [R1+0x18f8], R26 ;  /* 0x0018f81a01007387 */ /* 0x008ff40000100a00 */
[----:B------:R-:W-:Y:S04]  /*17d80*/  STL.64 [R1], R20 ;  /* 0x0000001401007387 */ /* 0x000fe80000100a00 */
[----:B------:R-:W-:Y:S01]  /*17d90*/  STL.64 [R1+0x8], R22 ;  /* 0x0000081601007387 */ /* 0x000fe20000100a00 */
[----:B----4-:R-:W-:Y:S03]  /*17da0*/  HMMA.16816.F32 R16, R16, R24, R12 ;  /* 0x000000181010723c */ /* 0x010fe6000000180c */
[----:B------:R0:W-:Y:S04]  /*17db0*/  STL.64 [R1+0x18f0], R24 ;  /* 0x0018f01801007387 */ /* 0x0001e80000100a00 */
[----:B0-----:R-:W3:Y:S04]  /*17dc0*/  LDL.LU.64 R24, [R1+0x1b0] ;  /* 0x0001b00001187983 */ /* 0x001ee80000300a00 */
[----:B------:R-:W4:Y:S04]  /*17dd0*/  LDL.LU.64 R26, [R1+0x1b8] ;  /* 0x0001b800011a7983 */ /* 0x000f280000300a00 */
[----:B----4-:R-:W-:Y:S04]  /*17de0*/  STL.64 [R1+0x1908], R26 ;  /* 0x0019081a01007387 */ /* 0x010fe80000100a00 */
[----:B---3--:R0:W-:Y:S04]  /*17df0*/  STL.64 [R1+0x1900], R24 ;  /* 0x0019001801007387 */ /* 0x0081e80000100a00 */
[----:B0-----:R-:W2:Y:S04]  /*17e00*/  LDL.LU.64 R24, [R1+0x200] ;  /* 0x0002000001187983 */ /* 0x001ea80000300a00 */
[----:B------:R-:W2:Y:S01]  /*17e10*/  LDL.LU.64 R26, [R1+0x208] ;  /* 0x00020800011a7983 */ /* 0x000ea20000300a00 */
[----:B------:R-:W-:-:S02]  /*17e20*/  IMAD.MOV.U32 R22, RZ, RZ, R3 ;  /* 0x000000ffff167224 */ /* 0x000fc400078e0003 */
[----:B------:R-:W-:Y:S02]  /*17e30*/  IMAD.MOV.U32 R23, RZ, RZ, R2 ;  /* 0x000000ffff177224 */ /* 0x000fe400078e0002 */
[----:B------:R-:W-:Y:S02]  /*17e40*/  IMAD.MOV.U32 R20, RZ, RZ, R11 ;  /* 0x000000ffff147224 */ /* 0x000fe400078e000b */
[----:B------:R-:W-:Y:S01]  /*17e50*/  IMAD.MOV.U32 R21, RZ, RZ, R10 ;  /* 0x000000ffff157224 */ /* 0x000fe200078e000a */
[----:B------:R-:W3:Y:S04]  /*17e60*/  LDL.LU.64 R12, [R1+0x180] ;  /* 0x00018000010c7983 */ /* 0x000ee80000300a00 */
[----:B------:R-:W3:Y:S04]  /*17e70*/  LDL.LU.64 R14, [R1+0x188] ;  /* 0x00018800010e7983 */ /* 0x000ee80000300a00 */
[----:B------:R-:W-:Y:S04]  /*17e80*/  STL.64 [R1+0x1868], R22 ;  /* 0x0018681601007387 */ /* 0x000fe80000100a00 */
[----:B------:R0:W-:Y:S04]  /*17e90*/  STL.64 [R1+0x1860], R20 ;  /* 0x0018601401007387 */ /* 0x0001e80000100a00 */
[----:B0-----:R-:W4:Y:S04]  /*17ea0*/  LDL.LU.64 R20, [R1+0x40] ;  /* 0x0000400001147983 */ /* 0x001f280000300a00 */
[----:B------:R-:W3:Y:S04]  /*17eb0*/  LDL.64 R22, [R1+0x48] ;  /* 0x0000480001167983 */ /* 0x000ee80000100a00 */
[----:B------:R-:W-:Y:S04]  /*17ec0*/  STL.64 [R1+0x17f8], R18 ;  /* 0x0017f81201007387 */ /* 0x000fe80000100a00 */
[----:B------:R0:W-:Y:S04]  /*17ed0*/  STL.64 [R1+0x17f0], R16 ;  /* 0x0017f01001007387 */ /* 0x0001e80000100a00 */
[----:B0-----:R-:W3:Y:S04]  /*17ee0*/  LDL.LU.64 R16, [R1+0x30] ;  /* 0x0000300001107983 */ /* 0x001ee80000300a00 */
[----:B------:R-:W3:Y:S01]  /*17ef0*/  LDL.LU.64 R18, [R1+0x38] ;  /* 0x0000380001127983 */ /* 0x000ee20000300a00 */
[----:B------:R-:W-:-:S02]  /*17f00*/  IMAD.MOV.U32 R29, RZ, RZ, R8 ;  /* 0x000000ffff1d7224 */ /* 0x000fc400078e0008 */
[----:B------:R-:W-:Y:S01]  /*17f10*/  IMAD.MOV.U32 R3, RZ, RZ, R9 ;  /* 0x000000ffff037224 */ /* 0x000fe200078e0009 */
[----:B--2---:R-:W-:-:S15]  /*17f20*/  HMMA.16816.F32 R24, R4, R8, R24 ;  /* 0x000000080418723c */ /* 0x004fde0000001818 */
[----:B------:R-:W-:-:S04]  /*17f30*/  NOP ;  /* 0x0000000000007918 */ /* 0x000fc80000000000 */
[----:B------:R-:W-:Y:S04]  /*17f40*/  STL.64 [R1+0xb0], R24 ;  /* 0x0000b01801007387 */ /* 0x000fe80000100a00 */
[----:B------:R-:W-:Y:S04]  /*17f50*/  STL.64 [R1+0xb8], R26 ;  /* 0x0000b81a01007387 */ /* 0x000fe80000100a00 */
[----:B------:R-:W0:Y:S04]  /*17f60*/  LDSM.16.MT88.4 R24, [R0+UR5+0x1000] ;  /* 0x001000050018783b */ /* 0x000e280008004200 */
[----:B------:R-:W2:Y:S04]  /*17f70*/  LDL.LU.64 R8, [R1+0xe0] ;  /* 0x0000e00001087983 */ /* 0x000ea80000300a00 */
[----:B------:R-:W2:Y:S01]  /*17f80*/  LDL.LU.64 R10, [R1+0xe8] ;  /* 0x0000e800010a7983 */ /* 0x000ea20000300a00 */
[----:B0-----:R-:W-:-:S03]  /*17f90*/  IMAD.MOV.U32 R28, RZ, RZ, R26 ;  /* 0x000000ffff1c7224 */ /* 0x001fc600078e001a */
[----:B------:R0:W-:Y:S01]  /*17fa0*/  STL [R1+0x10], R24 ;  /* 0x0000101801007387 */ /* 0x0001e20000100800 */
[----:B------:R-:W-:Y:S02]  /*17fb0*/  IMAD.MOV.U32 R0, RZ, RZ, R27 ;  /* 0x000000ffff007224 */ /* 0x000fe400078e001b */
[----:B------:R-:W-:Y:S01]  /*17fc0*/  IMAD.MOV.U32 R2, RZ, RZ, R25 ;  /* 0x000000ffff027224 */ /* 0x000fe200078e0019 */
[----:B------:R-:W4:Y:S04]  /*17fd0*/  LDL.LU.64 R26, [R1+0x1908] ;  /* 0x00190800011a7983 */ /* 0x000f280000300a00 */
[----:B0-----:R-:W4:Y:S01]  /*17fe0*/  LDL.LU.64 R24, [R1+0x1900] ;  /* 0x0019000001187983 */ /* 0x001f220000300a00 */
[C---:B---3--:R-:W-:Y:S08]  /*17ff0*/  HMMA.16816.F32 R12, R4.reuse, R16, R12 ;  /* 0x00000010040c723c */ /* 0x048ff0000000180c */
[----:B----4-:R-:W-:-:S15]  /*18000*/  HMMA.16816.F32 R24, R4, R20, R24 ;  /* 0x000000140418723c */ /* 0x010fde0000001818 */
[----:B------:R-:W-:-:S04]  /*18010*/  NOP ;  /* 0x0000000000007918 */ /* 0x000fc80000000000 */
[----:B------:R-:W-:Y:S04]  /*18020*/  STL.64 [R1+0xc0], R24 ;  /* 0x0000c01801007387 */ /* 0x000fe80000100a00 */
[----:B------:R0:W-:Y:S04]  /*18030*/  STL.64 [R1+0xc8], R26 ;  /* 0x0000c81a01007387 */ /* 0x0001e80000100a00 */
[----:B0-----:R-:W3:Y:S04]  /*18040*/  LDL.LU.64 R26, [R1+0x18f8] ;  /* 0x0018f800011a7983 */ /* 0x001ee80000300a00 */
[----:B------:R-:W2:Y:S04]  /*18050*/  LDL.LU.64 R24, [R1+0x18f0] ;  /* 0x0018f00001187983 */ /* 0x000ea80000300a00 */
[----:B------:R-:W-:Y:S04]  /*18060*/  STL.64 [R1+0x18b8], R22 ;  /* 0x0018b81601007387 */ /* 0x000fe80000100a00 */
[----:B------:R0:W-:Y:S04]  /*18070*/  STL.64 [R1+0x18b0], R20 ;  /* 0x0018b01401007387 */ /* 0x0001e80000100a00 */
[----:B------:R1:W-:Y:S01]  /*18080*/  STL.64 [R1+0x100], R12 ;  /* 0x0001000c01007387 */ /* 0x0003e20000100a00 */
[----:B0-----:R-:W-:-:S02]  /*18090*/  IMAD.MOV.U32 R20, RZ, RZ, R29 ;  /* 0x000000ffff147224 */ /* 0x001fc400078e001d */
[----:B------:R-:W-:Y:S02]  /*180a0*/  IMAD.MOV.U32 R21, RZ, RZ, R3 ;  /* 0x000000ffff157224 */ /* 0x000fe400078e0003 */
[----:B------:R-:W-:Y:S02]  /*180b0*/  IMAD.MOV.U32 R29, RZ, RZ, R14 ;  /* 0x000000ffff1d7224 */ /* 0x000fe400078e000e */
[----:B------:R-:W-:Y:S02]  /*180c0*/  IMAD.MOV.U32 R3, RZ, RZ, R15 ;  /* 0x000000ffff037224 */ /* 0x000fe400078e000f */
[----:B------:R-:W4:Y:S04]  /*180d0*/  LDL.LU.64 R14, [R1+0x18e8] ;  /* 0x0018e800010e7983 */ /* 0x000f280000300a00 */
[----:B-1----:R-:W3:Y:S04]  /*180e0*/  LDL.LU.64 R12, [R1+0x18e0] ;  /* 0x0018e000010c7983 */ /* 0x002ee80000300a00 */
[----:B------:R-:W-:Y:S04]  /*180f0*/  STL.64 [R1+0x18a8], R18 ;  /* 0x0018a81201007387 */ /* 0x000fe80000100a00 */
[----:B------:R0:W-:Y:S04]  /*18100*/  STL.64 [R1+0x18a0], R16 ;  /* 0x0018a01001007387 */ /* 0x0001e80000100a00 */
[----:B------:R-:W-:Y:S04]  /*18110*/  STL [R1+0x17e4], R3 ;  /* 0x0017e40301007387 */ /* 0x000fe80000100800 */
[----:B------:R-:W-:Y:S04]  /*18120*/  STL [R1+0x17e0], R29 ;  /* 0x0017e01d01007387 */ /* 0x000fe80000100800 */
[----:B0-----:R-:W3:Y:S04]  /*18130*/  LDL.LU.64 R16, [R1+0x160] ;  /* 0x0001600001107983 */ /* 0x001ee80000300a00 */
[----:B------:R-:W3:Y:S01]  /*18140*/  LDL.LU.64 R18, [R1+0x168] ;  /* 0x0001680001127983 */ /* 0x000ee20000300a00 */
[----:B--2---:R-:W-:-:S15]  /*18150*/  HMMA.16816.F32 R4, R4, R24, R8 ;  /* 0x000000180404723c */ /* 0x004fde0000001808 */
[----:B------:R-:W-:-:S04]  /*18160*/  NOP ;  /* 0x0000000000007918 */ /* 0x000fc80000000000 */
[----:B------:R0:W-:Y:S04]  /*18170*/  STL.64 [R1+0xe0], R4 ;  /* 0x0000e00401007387 */ /* 0x0001e80000100a00 */
[----:B------:R4:W-:Y:S04]  /*18180*/  STL.64 [R1+0xe8], R6 ;  /* 0x0000e80601007387 */ /* 0x0009e80000100a00 */
[----:B---3--:R-:W-:Y:S04]  /*18190*/  STL.64 [R1+0x18c8], R18 ;  /* 0x0018c81201007387 */ /* 0x008fe80000100a00 */
[----:B------:R1:W-:Y:S01]  /*181a0*/  STL.64 [R1+0x18c0], R16 ;  /* 0x0018c01001007387 */ /* 0x0003e20000100a00 */
[----:B0-----:R-:W-:-:S02]  /*181b0*/  IMAD.MOV.U32 R4, RZ, RZ, R12 ;  /* 0x000000ffff047224 */ /* 0x001fc400078e000c */
[----:B------:R-:W-:Y:S02]  /*181c0*/  IMAD.MOV.U32 R5, RZ, RZ, R13 ;  /* 0x000000ffff057224 */ /* 0x000fe400078e000d */
[----:B----4-:R-:W-:Y:S01]  /*181d0*/  IMAD.MOV.U32 R6, RZ, RZ, R14 ;  /* 0x000000ffff067224 */ /* 0x010fe200078e000e */
[----:B-1----:R-:W2:Y:S04]  /*181e0*/  LDL.LU.64 R16, [R1+0x1a0] ;  /* 0x0001a00001107983 */ /* 0x002ea80000300a00 */
[----:B------:R-:W2:Y:S04]  /*181f0*/  LDL.LU.64 R18, [R1+0x1a8] ;  /* 0x0001a80001127983 */ /* 0x000ea80000300a00 */
[----:B------:R-:W-:Y:S04]  /*18200*/  STL.64 [R1+0x1898], R26 ;  /* 0x0018981a01007387 */ /* 0x000fe80000100a00 */
[----:B------:R0:W-:Y:S01]  /*18210*/  STL.64 [R1+0x1890], R24 ;  /* 0x0018901801007387 */ /* 0x0001e20000100a00 */
[----:B------:R-:W-:-:S03]  /*18220*/  IMAD.MOV.U32 R7, RZ, RZ, R15 ;  /* 0x000000ffff077224 */ /* 0x000fc600078e000f */
[----:B0-----:R-:W3:Y:S04]  /*18230*/  LDL.LU.64 R24, [R1+0xf0] ;  /* 0x0000f00001187983 */ /* 0x001ee80000300a00 */
[----:B------:R-:W3:Y:S04]  /*18240*/  LDL.LU.64 R26, [R1+0xf8] ;  /* 0x0000f800011a7983 */ /* 0x000ee80000300a00 */
[----:B------:R-:W4:Y:S04]  /*18250*/  LDL.LU.64 R8, [R1+0xd0] ;  /* 0x0000d00001087983 */ /* 0x000f280000300a00 */
[----:B------:R-:W4:Y:S04]  /*18260*/  LDL.LU.64 R10, [R1+0xd8] ;  /* 0x0000d800010a7983 */ /* 0x000f280000300a00 */
[----:B------:R-:W2:Y:S04]  /*18270*/  LDL.LU R12, [R1+0x18dc] ;  /* 0x0018dc00010c7983 */ /* 0x000ea80000300800 */
[----:B------:R-:W2:Y:S04]  /*18280*/  LDL.LU R13, [R1+0x18d8] ;  /* 0x0018d800010d7983 */ /* 0x000ea80000300800 */
[----:B------:R-:W2:Y:S04]  /*18290*/  LDL.LU R14, [R1+0x18d4] ;  /* 0x0018d400010e7983 */ /* 0x000ea80000300800 */
[----:B------:R-:W2:Y:S04]  /*182a0*/  LDL.LU R15, [R1+0x18d0] ;  /* 0x0018d000010f7983 */ /* 0x000ea80000300800 */
[----:B------:R-:W-:Y:S04]  /*182b0*/  STL.64 [R1+0x1878], R6 ;  /* 0x0018780601007387 */ /* 0x000fe80000100a00 */
[----:B------:R0:W-:Y:S04]  /*182c0*/  STL.64 [R1+0x1870], R4 ;  /* 0x0018700401007387 */ /* 0x0001e80000100a00 */
[----:B0-----:R-:W3:Y:S04]  /*182d0*/  LDL.LU R4, [R1+0xa0] ;  /* 0x0000a00001047983 */ /* 0x001ee80000300800 */
[----:B------:R-:W3:Y:S04]  /*182e0*/  LDL.LU R5, [R1+0xa4] ;  /* 0x0000a40001057983 */ /* 0x000ee80000300800 */
[----:B------:R-:W3:Y:S04]  /*182f0*/  LDL.LU R6, [R1+0xa8] ;  /* 0x0000a80001067983 */ /* 0x000ee80000300800 */
[----:B------:R-:W3:Y:S01]  /*18300*/  LDL.LU R7, [R1+0xac] ;  /* 0x0000ac0001077983 */ /* 0x000ee20000300800 */
[----:B--2---:R-:W-:Y:S03]  /*18310*/  HMMA.16816.F32 R20, R12, R20, R16 ;  /* 0x000000140c14723c */ /* 0x004fe60000001810 */
[----:B------:R-:W2:Y:S04]  /*18320*/  LDL.LU.64 R18, [R1+0x18c8] ;  /* 0x0018c80001127983 */ /* 0x000ea80000300a00 */
[----:B------:R-:W2:-:S12]  /*18330*/  LDL.LU.64 R16, [R1+0x18c0] ;  /* 0x0018c00001107983 */ /* 0x000e980000300a00 */
[----:B------:R-:W-:Y:S01]  /*18340*/  IMAD.MOV.U32 R3, RZ, RZ, R22 ;  /* 0x000000ffff037224 */ /* 0x000fe200078e0016 */
[----:B------:R0:W-:Y:S01]  /*18350*/  STL.64 [R1+0x110], R20 ;  /* 0x0001101401007387 */ /* 0x0001e20000100a00 */
[----:B------:R-:W-:-:S03]  /*18360*/  IMAD.MOV.U32 R29, RZ, RZ, R23 ;  /* 0x000000ffff1d7224 */ /* 0x000fc600078e0017 */
[----:B------:R-:W2:Y:S04]  /*18370*/  LDL.LU.64 R22, [R1+0x18b8] ;  /* 0x0018b80001167983 */ /* 0x000ea80000300a00 */
[----:B0-----:R-:W2:Y:S04]  /*18380*/  LDL.LU.64 R20, [R1+0x18b0] ;  /* 0x0018b00001147983 */ /* 0x001ea80000300a00 */
[----:B------:R-:W-:Y:S04]  /*18390*/  STL [R1+0x17ec], R29 ;  /* 0x0017ec1d01007387 */ /* 0x000fe80000100800 */
[----:B------:R-:W-:Y:S01]  /*183a0*/  STL [R1+0x17e8], R3 ;  /* 0x0017e80301007387 */ /* 0x000fe20000100800 */
[----:B--2---:R-:W-:-:S15]  /*183b0*/  HMMA.16816.F32 R16, R12, R20, R16 ;  /* 0x000000140c10723c */ /* 0x004fde0000001810 */
[----:B------:R-:W-:-:S04]  /*183c0*/  NOP ;  /* 0x0000000000007918 */ /* 0x000fc80000000000 */
[----:B------:R-:W-:Y:S04]  /*183d0*/  STL.64 [R1+0x130], R16 ;  /* 0x0001301001007387 */ /* 0x000fe80000100a00 */
[----:B------:R0:W-:Y:S04]  /*183e0*/  STL.64 [R1+0x138], R18 ;  /* 0x0001381201007387 */ /* 0x0001e80000100a00 */
[----:B0-----:R-:W2:Y:S04]  /*183f0*/  LDL.LU.64 R18, [R1+0x18a8] ;  /* 0x0018a80001127983 */ /* 0x001ea80000300a00 */
[----:B------:R-:W3:Y:S02]  /*18400*/  LDL.LU.64 R16, [R1+0x18a0] ;  /* 0x0018a00001107983 */ /* 0x000ee40000300a00 */
[----:B---3--:R-:W-:-:S15]  /*18410*/  HMMA.16816.F32 R24, R12, R16, R24 ;  /* 0x000000100c18723c */ /* 0x008fde0000001818 */
[----:B------:R-:W-:-:S04]  /*18420*/  NOP ;  /* 0x0000000000007918 */ /* 0x000fc80000000000 */
[----:B------:R-:W-:Y:S01]  /*18430*/  IMAD.MOV.U32 R29, RZ, RZ, R26 ;  /* 0x000000ffff1d7224 */ /* 0x000fe200078e001a */
[----:B------:R0:W-:Y:S01]  /*18440*/  STL.64 [R1+0x190], R24 ;  /* 0x0001901801007387 */ /* 0x0001e20000100a00 */
[----:B------:R-:W-:-:S03]  /*18450*/  IMAD.MOV.U32 R3, RZ, RZ, R27 ;  /* 0x000000ffff037224 */ /* 0x000fc600078e001b */
[----:B------:R-:W3:Y:S04]  /*18460*/  LDL.LU.64 R26, [R1+0x1898] ;  /* 0x00189800011a7983 */ /* 0x000ee80000300a00 */
[----:B0-----:R-:W4:Y:S02]  /*18470*/  LDL.LU.64 R24, [R1+0x1890] ;  /* 0x0018900001187983 */ /* 0x001f240000300a00 */
[----:B----4-:R-:W-:Y:S02]  /*18480*/  HMMA.16816.F32 R12, R12, R24, R8 ;  /* 0x000000180c0c723c */ /* 0x010fe40000001808 */
[----:B------:R-:W4:Y:S04]  /*18490*/  LDL.LU.64 R10, [R1+0x1888] ;  /* 0x00188800010a7983 */ /* 0x000f280000300a00 */
[----:B------:R-:W4:-:S13]  /*184a0*/  LDL.LU.64 R8, [R1+0x1880] ;  /* 0x0018800001087983 */ /* 0x000f1a0000300a00 */
[----:B------:R-:W-:Y:S04]  /*184b0*/  STL.64 [R1+0x180], R12 ;  /* 0x0001800c01007387 */ /* 0x000fe80000100a00 */
[----:B------:R0:W-:Y:S04]  /*184c0*/  STL.64 [R1+0x188], R14 ;  /* 0x0001880e01007387 */ /* 0x0001e80000100a00 */
[----:B0-----:R-:W4:Y:S02]  /*184d0*/  LDL.LU.64 R14, [R1+0x58] ;  /* 0x00005800010e7983 */ /* 0x001f240000300a00 */
[----:B----4-:R-:W-:-:S15]  /*184e0*/  HMMA.16816.F32 R4, R8, R14, R4 ;  /* 0x0000000e0804723c */ /* 0x010fde0000001804 */
[----:B------:R-:W-:-:S04]  /*184f0*/  NOP ;  /* 0x0000000000007918 */ /* 0x000fc80000000000 */
[----:B------:R-:W-:Y:S04]  /*18500*/  STL.64 [R1+0x1c0], R4 ;  /* 0x0001c00401007387 */ /* 0x000fe80000100a00 */
[----:B------:R0:W-:Y:S04]  /*18510*/  STL.64 [R1+0x1c8], R6 ;  /* 0x0001c80601007387 */ /* 0x0001e80000100a00 */
[----:B0-----:R-:W4:Y:S04]  /*18520*/  LDL.LU.64 R6, [R1+0x1878] ;  /* 0x0018780001067983 */ /* 0x001f280000300a00 */
[----:B------:R-:W4:Y:S02]  /*18530*/  LDL.LU.64 R4, [R1+0x1870] ;  /* 0x0018700001047983 */ /* 0x000f240000300a00 */
[----:B----4-:R-:W-:-:S15]  /*18540*/  HMMA.16816.F32 R4, R8, R22, R4 ;  /* 0x000000160804723c */ /* 0x010fde0000001804 */
[----:B------:R-:W-:-:S04]  /*18550*/  NOP ;  /* 0x0000000000007918 */ /* 0x000fc80000000000 */
[----:B------:R0:W-:Y:S04]  /*18560*/  STL.64 [R1+0x1b0], R4 ;  /* 0x0001b00401007387 */ /* 0x0001e80000100a00 */
[----:B------:R-:W-:Y:S01]  /*18570*/  STL.64 [R1+0x1b8], R6 ;  /* 0x0001b80601007387 */ /* 0x000fe20000100a00 */
[----:B0-----:R-:W-:Y:S02]  /*18580*/  IMAD.MOV.U32 R5, RZ, RZ, R22 ;  /* 0x000000ffff057224 */ /* 0x001fe400078e0016 */
[----:B------:R-:W-:Y:S02]  /*18590*/  IMAD.MOV.U32 R4, RZ, RZ, R23 ;  /* 0x000000ffff047224 */ /* 0x000fe400078e0017 */
[----:B------:R-:W2:Y:S04]  /*185a0*/  LDL.LU.64 R22, [R1+0x1868] ;  /* 0x0018680001167983 */ /* 0x000ea80000300a00 */
[----:B------:R-:W2:Y:S02]  /*185b0*/  LDL.LU.64 R20, [R1+0x1860] ;  /* 0x0018600001147983 */ /* 0x000ea40000300a00 */
[----:B--2---:R-:W-:-:S15]  /*185c0*/  HMMA.16816.F32 R20, R8, R18, R20 ;  /* 0x000000120814723c */ /* 0x004fde0000001814 */
[----:B------:R-:W-:-:S04]  /*185d0*/  NOP ;  /* 0x0000000000007918 */ /* 0x000fc80000000000 */
[----:B------:R-:W-:Y:S04]  /*185e0*/  STL.64 [R1+0x1a0], R20 ;  /* 0x0001a01401007387 */ /* 0x000fe80000100a00 */
[----:B------:R0:W-:Y:S04]  /*185f0*/  STL.64 [R1+0x1a8], R22 ;  /* 0x0001a81601007387 */ /* 0x0001e80000100a00 */
[----:B0-----:R-:W2:Y:S04]  /*18600*/  LDL.LU.64 R22, [R1+0x1858] ;  /* 0x0018580001167983 */ /* 0x001ea80000300a00 */
[----:B------:R-:W2:Y:S04]  /*18610*/  LDL.LU.64 R20, [R1+0x1850] ;  /* 0x0018500001147983 */ /* 0x000ea80000300a00 */
[----:B------:R0:W-:Y:S02]  /*18620*/  STL.64 [R1+0x1808], R18 ;  /* 0x0018081201007387 */ /* 0x0001e40000100a00 */
[----:B0-----:R-:W-:-:S02]  /*18630*/  IMAD.MOV.U32 R18, RZ, RZ, R5 ;  /* 0x000000ffff127224 */ /* 0x001fc400078e0005 */
[----:B------:R-:W-:Y:S02]  /*18640*/  IMAD.MOV.U32 R19, RZ, RZ, R4 ;  /* 0x000000ffff137224 */ /* 0x000fe400078e0004 */
[----:B---3--:R-:W-:Y:S02]  /*18650*/  IMAD.MOV.U32 R5, RZ, RZ, R26 ;  /* 0x000000ffff057224 */ /* 0x008fe400078e001a */
[----:B------:R-:W-:Y:S01]  /*18660*/  IMAD.MOV.U32 R4, RZ, RZ, R27 ;  /* 0x000000ffff047224 */ /* 0x000fe200078e001b */
[----:B------:R0:W-:Y:S04]  /*18670*/  STL.64 [R1+0x1820], R18 ;  /* 0x0018201201007387 */ /* 0x0001e80000100a00 */
[----:B------:R-:W3:Y:S04]  /*18680*/  LDL.LU R16, [R1+0x70] ;  /* 0x0000700001107983 */ /* 0x000ee80000300800 */
[----:B------:R-:W3:Y:S04]  /*18690*/  LDL.LU R17, [R1+0x74] ;  /* 0x0000740001117983 */ /* 0x000ee80000300800 */
[----:B0-----:R-:W3:Y:S04]  /*186a0*/  LDL.LU R18, [R1+0x78] ;  /* 0x0000780001127983 */ /* 0x001ee80000300800 */
[----:B------:R-:W3:Y:S01]  /*186b0*/  LDL.LU R19, [R1+0x7c] ;  /* 0x00007c0001137983 */ /* 0x000ee20000300800 */
[----:B--2---:R-:W-:-:S15]  /*186c0*/  HMMA.16816.F32 R8, R8, R26, R20 ;  /* 0x0000001a0808723c */ /* 0x004fde0000001814 */
[----:B------:R-:W-:-:S04]  /*186d0*/  NOP ;  /* 0x0000000000007918 */ /* 0x000fc80000000000 */
[----:B------:R-:W-:Y:S04]  /*186e0*/  STL.64 [R1+0x170], R8 ;  /* 0x0001700801007387 */ /* 0x000fe80000100a00 */
[----:B------:R0:W-:Y:S04]  /*186f0*/  STL.64 [R1+0x178], R10 ;  /* 0x0001780a01007387 */ /* 0x0001e80000100a00 */
[----:B------:R-:W2:Y:S04]  /*18700*/  LDL.LU.64 R26, [R1+0x1848] ;  /* 0x00184800011a7983 */ /* 0x000ea80000300a00 */
[----:B------:R-:W4:Y:S01]  /*18710*/  LDL.LU.64 R24, [R1+0x1840] ;  /* 0x0018400001187983 */ /* 0x000f220000300a00 */
[----:B0-----:R-:W-:-:S02]  /*18720*/  IMAD.MOV.U32 R10, RZ, RZ, R5 ;  /* 0x000000ffff0a7224 */ /* 0x001fc400078e0005 */
[----:B------:R-:W-:-:S05]  /*18730*/  IMAD.MOV.U32 R11, RZ, RZ, R4 ;  /* 0x000000ffff0b7224 */ /* 0x000fca00078e0004 */
[----:B------:R0:W-:Y:S04]  /*18740*/  STL.64 [R1+0x1800], R10 ;  /* 0x0018000a01007387 */ /* 0x0001e80000100a00 */
[----:B------:R-:W2:Y:S04]  /*18750*/  LDL.LU R8, [R1] ;  /* 0x0000000001087983 */ /* 0x000ea80000300800 */
[----:B------:R-:W2:Y:S04]  /*18760*/  LDL.LU R9, [R1+0x4] ;  /* 0x0000040001097983 */ /* 0x000ea80000300800 */
[----:B0-----:R-:W2:Y:S04]  /*18770*/  LDL.LU R10, [R1+0x8] ;  /* 0x00000800010a7983 */ /* 0x001ea80000300800 */
[----:B------:R-:W2:Y:S04]  /*18780*/  LDL.LU R11, [R1+0xc] ;  /* 0x00000c00010b7983 */ /* 0x000ea80000300800 */
[----:B--2---:R-:W-:Y:S04]  /*18790*/  STL.64 [R1+0x1818], R10 ;  /* 0x0018180a01007387 */ /* 0x004fe80000100a00 */
[----:B------:R4:W-:Y:S02]  /*187a0*/  STL.64 [R1+0x1810], R8 ;  /* 0x0018100801007387 */ /* 0x0009e40000100a00 */
[----:B----4-:R-:W-:-:S02]  /*187b0*/  IMAD.MOV.U32 R8, RZ, RZ, R24 ;  /* 0x000000ffff087224 */ /* 0x010fc400078e0018 */
[----:B------:R-:W-:Y:S01]  /*187c0*/  IMAD.MOV.U32 R9, RZ, RZ, R25 ;  /* 0x000000ffff097224 */ /* 0x000fe200078e0019 */
[----:B------:R-:W3:Y:S04]  /*187d0*/  LDL.LU R24, [R1+0x1838] ;  /* 0x0018380001187983 */ /* 0x000ee80000300800 */
[----:B------:R-:W3:Y:S01]  /*187e0*/  LDL.LU R25, [R1+0x1834] ;  /* 0x0018340001197983 */ /* 0x000ee20000300800 */
[----:B------:R-:W-:Y:S02]  /*187f0*/  IMAD.MOV.U32 R10, RZ, RZ, R26 ;  /* 0x000000ffff0a7224 */ /* 0x000fe400078e001a */
[----:B------:R-:W-:Y:S01]  /*18800*/  IMAD.MOV.U32 R11, RZ, RZ, R27 ;  /* 0x000000ffff0b7224 */ /* 0x000fe200078e001b */
[----:B------:R-:W3:Y:S04]  /*18810*/  LDL.LU R26, [R1+0x1830] ;  /* 0x00183000011a7983 */ /* 0x000ee80000300800 */
[----:B------:R-:W3:Y:S04]  /*18820*/  LDL.LU R27, [R1+0x182c] ;  /* 0x00182c00011b7983 */ /* 0x000ee80000300800 */
[----:B------:R-:W2:Y:S04]  /*18830*/  LDL R23, [R1+0xed8] ;  /* 0x000ed80001177983 */ /* 0x000ea80000100800 */
[----:B--2---:R-:W0:Y:S01]  /*18840*/  LDSM.16.MT88.4 R4, [R23+UR5+0x1080] ;  /* 0x001080051704783b */ /* 0x004e220008004200 */
[----:B---3--:R-:W-:Y:S03]  /*18850*/  HMMA.16816.F32 R16, R24, R14, R16 ;  /* 0x0000000e1810723c */ /* 0x008fe60000001810 */
[----:B0-----:R0:W-:Y:S04]  /*18860*/  STL.64 [R1+0x17a8], R6 ;  /* 0x0017a80601007387 */ /* 0x0011e80000100a00 */
[----:B------:R1:W-:Y:S01]  /*18870*/  STL.64 [R1+0x17a0], R4 ;  /* 0x0017a00401007387 */ /* 0x0003e20000100a00 */
[----:B0-----:R-:W-:-:S03]  /*18880*/  IMAD.MOV.U32 R6, RZ, RZ, R28 ;  /* 0x000000ffff067224 */ /* 0x001fc600078e001c */
[----:B-1----:R-:W2:Y:S04]  /*18890*/  LDL.LU R4, [R1+0x10] ;  /* 0x0000100001047983 */ /* 0x002ea80000300800 */
[----:B------:R-:W3:Y:S04]  /*188a0*/  LDL.LU R28, [R1+0x1828] ;  /* 0x00182800011c7983 */ /* 0x000ee80000300800 */
[----:B------:R-:W-:Y:S04]  /*188b0*/  STL.64 [R1+0x160], R16 ;  /* 0x0001601001007387 */ /* 0x000fe80000100a00 */
[----:B------:R0:W-:Y:S04]  /*188c0*/  STL.64 [R1+0x168], R18 ;  /* 0x0001681201007387 */ /* 0x0001e80000100a00 */
[----:B0-----:R-:W4:Y:S01]  /*188d0*/  LDL.LU.64 R18, [R1+0x1820] ;  /* 0x0018200001127983 */ /* 0x001f220000300a00 */
[----:B------:R-:W-:-:S02]  /*188e0*/  IMAD.MOV.U32 R5, RZ, RZ, R2 ;  /* 0x000000ffff057224 */ /* 0x000fc400078e0002 */
[----:B------:R-:W0:Y:S01]  /*188f0*/  S2R R2, SR_TID.X ;  /* 0x0000000000027919 */ /* 0x000e220000002100 */
[----:B----4-:R-:W-:Y:S01]  /*18900*/  HMMA.16816.F32 R16, R24, R18, R8 ;  /* 0x000000121810723c */ /* 0x010fe20000001808 */
[----:B------:R-:W4:Y:S04]  /*18910*/  LDL.LU.64 R10, [R1+0x1818] ;  /* 0x00181800010a7983 */ /* 0x000f280000300a00 */
[----:B------:R-:W4:-:S14]  /*18920*/  LDL.LU.64 R8, [R1+0x1810] ;  /* 0x0018100001087983 */ /* 0x000f1c0000300a00 */
[----:B------:R-:W-:Y:S04]  /*18930*/  STL.64 [R1+0x150], R16 ;  /* 0x0001501001007387 */ /* 0x000fe80000100a00 */
[----:B------:R1:W-:Y:S04]  /*18940*/  STL.64 [R1+0x158], R18 ;  /* 0x0001581201007387 */ /* 0x0003e80000100a00 */
[----:B-1----:R-:W4:Y:S01]  /*18950*/  LDL.LU.64 R18, [R1+0x1808] ;  /* 0x0018080001127983 */ /* 0x002f220000300a00 */
[----:B0-----:R-:W-:Y:S01]  /*18960*/  LOP3.LUT R12, R2, 0x7, RZ, 0xc0, !PT ;  /* 0x00000007020c7812 */ /* 0x001fe200078ec0ff */
[----:B------:R-:W-:-:S02]  /*18970*/  IMAD.MOV.U32 R7, RZ, RZ, R0 ;  /* 0x000000ffff077224 */ /* 0x000fc400078e0000 */
[----:B------:R-:W-:Y:S02]  /*18980*/  IMAD.SHL.U32 R0, R2, 0x2, RZ ;  /* 0x0000000202007824 */ /* 0x000fe400078e00ff */
[----:B------:R-:W-:-:S05]  /*18990*/  IMAD R12, R12, 0x110, RZ ;  /* 0x000001100c0c7824 */ /* 0x000fca00078e02ff */
[----:B------:R-:W-:-:S04]  /*189a0*/  LOP3.LUT R12, R12, 0x30, R0, 0x78, !PT ;  /* 0x000000300c0c7812 */ /* 0x000fc800078e7800 */
[----:B------:R-:W-:Y:S01]  /*189b0*/  LOP3.LUT R12, R12, 0x40, RZ, 0x3c, !PT ;  /* 0x000000400c0c7812 */ /* 0x000fe200078e3cff */
[----:B----4-:R-:W-:Y:S01]  /*189c0*/  HMMA.16816.F32 R8, R24, R18, R8 ;  /* 0x000000121808723c */ /* 0x010fe20000001808 */
[----:B------:R-:W-:Y:S02]  /*189d0*/  IMAD.MOV.U32 R2, RZ, RZ, R18 ;  /* 0x000000ffff027224 */ /* 0x000fe400078e0012 */
[----:B------:R-:W-:Y:S02]  /*189e0*/  IMAD.MOV.U32 R0, RZ, RZ, R19 ;  /* 0x000000ffff007224 */ /* 0x000fe400078e0013 */
[----:B---3--:R-:W0:-:S14]  /*189f0*/  LDSM.16.MT88.4 R16, [R28+UR5+0x2000] ;  /* 0x002000051c10783b */ /* 0x008e1c0008004200 */
[----:B------:R-:W-:Y:S04]  /*18a00*/  STL.64 [R1+0x140], R8 ;  /* 0x0001400801007387 */ /* 0x000fe80000100a00 */
[----:B------:R1:W-:Y:S04]  /*18a10*/  STL.64 [R1+0x148], R10 ;  /* 0x0001480a01007387 */ /* 0x0003e80000100a00 */
[----:B-1----:R-:W3:Y:S04]  /*18a20*/  LDL.LU.64 R10, [R1+0x1800] ;  /* 0x00180000010a7983 */ /* 0x002ee80000300a00 */
[----:B0-----:R-:W-:Y:S04]  /*18a30*/  STL.64 [R1], R16 ;  /* 0x0000001001007387 */ /* 0x001fe80000100a00 */
[----:B------:R-:W-:Y:S04]  /*18a40*/  STL.64 [R1+0x8], R18 ;  /* 0x0000081201007387 */ /* 0x000fe80000100a00 */
[----:B------:R-:W0:Y:S04]  /*18a50*/  LDSM.16.M88.4 R16, [R12+UR5+0x8000] ;  /* 0x008000050c10783b */ /* 0x000e280008000200 */
[----:B0-----:R-:W-:Y:S04]  /*18a60*/  STL.64 [R1+0x80], R16 ;  /* 0x0000801001007387 */ /* 0x001fe80000100a00 */
[----:B------:R-:W-:Y:S04]  /*18a70*/  STL.64 [R1+0x88], R18 ;  /* 0x0000881201007387 */ /* 0x000fe80000100a00 */
[----:B------:R-:W0:Y:S04]  /*18a80*/  LDSM.16.M88.4 R16, [R12+UR5+0x8800] ;  /* 0x008800050c10783b */ /* 0x000e280008000200 */
[----:B0-----:R-:W-:Y:S04]  /*18a90*/  STL.64 [R1+0x70], R16 ;  /* 0x0000701001007387 */ /* 0x001fe80000100a00 */
[----:B------:R-:W-:Y:S04]  /*18aa0*/  STL.64 [R1+0x78], R18 ;  /* 0x0000781201007387 */ /* 0x000fe80000100a00 */
[----:B------:R-:W0:Y:S04]  /*18ab0*/  LDSM.16.M88.4 R16, [R12+UR5+0x9000] ;  /* 0x009000050c10783b */ /* 0x000e280008000200 */
[----:B0-----:R-:W-:Y:S04]  /*18ac0*/  STL.64 [R1+0x60], R16 ;  /* 0x0000601001007387 */ /* 0x001fe80000100a00 */
[----:B------:R0:W-:Y:S04]  /*18ad0*/  STL.64 [R1+0x68], R18 ;  /* 0x0000681201007387 */ /* 0x0001e80000100a00 */
[----:B0-----:R-:W3:Y:S04]  /*18ae0*/  LDL.LU.64 R18, [R1+0x17f8] ;  /* 0x0017f80001127983 */ /* 0x001ee80000300a00 */
[----:B------:R-:W3:Y:S02]  /*18af0*/  LDL.LU.64 R16, [R1+0x17f0] ;  /* 0x0017f00001107983 */ /* 0x000ee40000300a00 */
[----:B---3--:R-:W-:Y:S02]  /*18b00*/  HMMA.16816.F32 R8, R24, R10, R16 ;  /* 0x0000000a1808723c */ /* 0x008fe40000001810 */
[----:B------:R-:W2:Y:S04]  /*18b10*/  LDL.LU R16, [R1+0xb0] ;  /* 0x0000b00001107983 */ /* 0x000ea80000300800 */
[----:B------:R-:W0:-:S13]  /*18b20*/  LDSM.16.M88.4 R24, [R12+UR5+0x9800] ;  /* 0x009800050c18783b */ /* 0x000e1a0008000200 */
[----:B------:R-:W-:Y:S04]  /*18b30*/  STL.64 [R1+0x120], R8 ;  /* 0x0001200801007387 */ /* 0x000fe80000100a00 */
[----:B------:R-:W-:Y:S04]  /*18b40*/  STL.64 [R1+0x128], R10 ;  /* 0x0001280a01007387 */ /* 0x000fe80000100a00 */
[----:B------:R-:W2:Y:S04]  /*18b50*/  LDL.LU R17, [R1+0xb4] ;  /* 0x0000b40001117983 */ /* 0x000ea80000300800 */
[----:B------:R-:W2:Y:S04]  /*18b60*/  LDL.LU R18, [R1+0xb8] ;  /* 0x0000b80001127983 */ /* 0x000ea80000300800 */
[----:B------:R-:W2:Y:S04]  /*18b70*/  LDL.LU R19, [R1+0xbc] ;  /* 0x0000bc0001137983 */ /* 0x000ea80000300800 */
[----:B------:R-:W1:Y:S04]  /*18b80*/  LDSM.16.MT88.4 R8, [R28+UR5+0x2080] ;  /* 0x002080051c08783b */ /* 0x000e680008004200 */
[----:B0-----:R-:W-:Y:S04]  /*18b90*/  STL [R1+0x16ac], R26 ;  /* 0x0016ac1a01007387 */ /* 0x001fe80000100800 */
[----:B------:R-:W-:Y:S04]  /*18ba0*/  STL [R1+0x16a8], R27 ;  /* 0x0016a81b01007387 */ /* 0x000fe80000100800 */
[----:B------:R-:W-:Y:S04]  /*18bb0*/  STL.64 [R1+0x1798], R24 ;  /* 0x0017981801007387 */ /* 0x000fe80000100a00 */
[----:B-1----:R0:W-:Y:S02]  /*18bc0*/  STL.64 [R1+0x1730], R10 ;  /* 0x0017300a01007387 */ /* 0x0021e40000100a00 */
[----:B0-----:R-:W-:-:S02]  /*18bd0*/  IMAD.MOV.U32 R10, RZ, RZ, R2 ;  /* 0x000000ffff0a7224 */ /* 0x001fc400078e0002 */
[----:B------:R-:W-:Y:S02]  /*18be0*/  IMAD.MOV.U32 R11, RZ, RZ, R0 ;  /* 0x000000ffff0b7224 */ /* 0x000fe400078e0000 */
[----:B------:R-:W-:Y:S02]  /*18bf0*/  IMAD.MOV.U32 R2, RZ, RZ, R14 ;  /* 0x000000ffff027224 */ /* 0x000fe400078e000e */
[----:B------:R-:W-:Y:S01]  /*18c00*/  IMAD.MOV.U32 R0, RZ, RZ, R15 ;  /* 0x000000ffff007224 */ /* 0x000fe200078e000f */
[----:B------:R-:W-:Y:S01]  /*18c10*/  STL.64 [R1+0x1728], R8 ;  /* 0x0017280801007387 */ /* 0x000fe20000100a00 */
[----:B--2---:R-:W-:Y:S03]  /*18c20*/  HMMA.16816.F32 R16, R4, R14, R16 ;  /* 0x0000000e0410723c */ /* 0x004fe60000001810 */
[----:B------:R-:W0:-:S15]  /*18c30*/  LDSM.16.MT88.4 R12, [R23+UR5+0x2000] ;  /* 0x00200005170c783b */ /* 0x000e1e0008004200 */
[----:B------:R-:W-:Y:S01]  /*18c40*/  NOP ;  /* 0x0000000000007918 */ /* 0x000fe20000000000 */
[----:B------:R-:W-:Y:S04]  /*18c50*/  STL.64 [R1+0xf0], R16 ;  /* 0x0000f01001007387 */ /* 0x000fe80000100a00 */
[----:B------:R-:W-:Y:S04]  /*18c60*/  STL.64 [R1+0xf8], R18 ;  /* 0x0000f81201007387 */ /* 0x000fe80000100a00 */
[----:B------:R-:W1:Y:S04]  /*18c70*/  LDSM.16.MT88.4 R16, [R23+UR5+0x2080] ;  /* 0x002080051710783b */ /* 0x000e680008004200 */
[----:B0-----:R-:W-:Y:S04]  /*18c80*/  STL [R1+0x16dc], R13 ;  /* 0x0016dc0d01007387 */ /* 0x001fe80000100800 */
[----:B------:R-:W-:Y:S04]  /*18c90*/  STL [R1+0x16d8], R14 ;  /* 0x0016d80e01007387 */ /* 0x000fe80000100800 */
[----:B------:R-:W-:Y:S04]  /*18ca0*/  STL [R1+0x16d4], R15 ;  /* 0x0016d40f01007387 */ /* 0x000fe80000100800 */
[----:B------:R0:W-:Y:S04]  /*18cb0*/  STL [R1+0x1754], R12 ;  /* 0x0017540c01007387 */ /* 0x0001e80000100800 */
[----:B0-----:R-:W2:Y:S04]  /*18cc0*/  LDL.LU R12, [R1+0x190] ;  /* 0x00019000010c7983 */ /* 0x001ea80000300800 */
[----:B------:R-:W2:Y:S01]  /*18cd0*/  LDL.LU R13, [R1+0x194] ;  /* 0x00019400010d7983 */ /* 0x000ea20000300800 */
[----:B------:R-:W-:-:S02]  /*18ce0*/  IMAD.MOV.U32 R14, RZ, RZ, R29 ;  /* 0x000000ffff0e7224 */ /* 0x000fc400078e001d */
[----:B------:R-:W-:Y:S01]  /*18cf0*/  IMAD.MOV.U32 R15, RZ, RZ, R3 ;  /* 0x000000ffff0f7224 */ /* 0x000fe200078e0003 */
[----:B------:R-:W3:Y:S04]  /*18d00*/  LDL.LU R29, [R1+0x17ec] ;  /* 0x0017ec00011d7983 */ /* 0x000ee80000300800 */
[----:B------:R-:W4:Y:S04]  /*18d10*/  LDL.LU R3, [R1+0x17e8] ;  /* 0x0017e80001037983 */ /* 0x000f280000300800 */
[----:B------:R-:W3:Y:S04]  /*18d20*/  LDL.LU R20, [R1+0xc0] ;  /* 0x0000c00001147983 */ /* 0x000ee80000300800 */
[----:B------:R-:W3:Y:S04]  /*18d30*/  LDL.LU R21, [R1+0xc4] ;  /* 0x0000c40001157983 */ /* 0x000ee80000300800 */
[----:B------:R-:W3:Y:S04]  /*18d40*/  LDL.LU R22, [R1+0xc8] ;  /* 0x0000c80001167983 */ /* 0x000ee80000300800 */
[----:B------:R-:W3:Y:S04]  /*18d50*/  LDL.LU R23, [R1+0xcc] ;  /* 0x0000cc0001177983 */ /* 0x000ee80000300800 */
[----:B------:R-:W-:Y:S04]  /*18d60*/  STL.64 [R1+0x1780], R14 ;  /* 0x0017800e01007387 */ /* 0x000fe80000100a00 */
[----:B--2---:R0:W-:Y:S04]  /*18d70*/  STL.64 [R1+0x1778], R12 ;  /* 0x0017780c01007387 */ /* 0x0041e80000100a00 */
[----:B0-----:R-:W2:Y:S04]  /*18d80*/  LDL.LU R12, [R1+0x130] ;  /* 0x00013000010c7983 */ /* 0x001ea80000300800 */
[----:B------:R-:W2:Y:S04]  /*18d90*/  LDL.LU R13, [R1+0x134] ;  /* 0x00013400010d7983 */ /* 0x000ea80000300800 */
[----:B------:R-:W2:Y:S04]  /*18da0*/  LDL.LU R14, [R1+0x138] ;  /* 0x00013800010e7983 */ /* 0x000ea80000300800 */
[----:B------:R-:W2:Y:S04]  /*18db0*/  LDL.LU R15, [R1+0x13c] ;  /* 0x00013c00010f7983 */ /* 0x000ea80000300800 */
[----:B------:R-:W2:Y:S04]  /*18dc0*/  LDL.LU R24, [R1+0x110] ;  /* 0x0001100001187983 */ /* 0x000ea80000300800 */
[----:B------:R-:W2:Y:S01]  /*18dd0*/  LDL.LU R25, [R1+0x114] ;  /* 0x0001140001197983 */ /* 0x000ea20000300800 */
[----:B----4-:R-:W-:-:S02]  /*18de0*/  IMAD.MOV.U32 R26, RZ, RZ, R3 ;  /* 0x000000ffff1a7224 */ /* 0x010fc400078e0003 */
[----:B---3--:R-:W-:Y:S01]  /*18df0*/  IMAD.MOV.U32 R27, RZ, RZ, R29 ;  /* 0x000000ffff1b7224 */ /* 0x008fe200078e001d */
[----:B------:R-:W3:Y:S04]  /*18e00*/  LDL.LU R3, [R1+0x17e4] ;  /* 0x0017e40001037983 */ /* 0x000ee80000300800 */
[----:B------:R-:W4:Y:S04]  /*18e10*/  LDL.LU R29, [R1+0x17e0] ;  /* 0x0017e000011d7983 */ /* 0x000f280000300800 */
[----:B------:R-:W-:Y:S04]  /*18e20*/  STL.64 [R1+0x17b8], R26 ;  /* 0x0017b81a01007387 */ /* 0x000fe80000100a00 */
[----:B--2---:R0:W-:Y:S04]  /*18e30*/  STL.64 [R1+0x17b0], R24 ;  /* 0x0017b01801007387 */ /* 0x0041e80000100a00 */
[----:B0-----:R-:W2:Y:S04]  /*18e40*/  LDL.LU R24, [R1+0xe0] ;  /* 0x0000e00001187983 */ /* 0x001ea80000300800 */
[----:B------:R-:W2:Y:S04]  /*18e50*/  LDL.LU R25, [R1+0xe4] ;  /* 0x0000e40001197983 */ /* 0x000ea80000300800 */
[----:B------:R-:W2:Y:S04]  /*18e60*/  LDL.LU R26, [R1+0xe8] ;  /* 0x0000e800011a7983 */ /* 0x000ea80000300800 */
[----:B------:R-:W2:Y:S04]  /*18e70*/  LDL.LU R27, [R1+0xec] ;  /* 0x0000ec00011b7983 */ /* 0x000ea80000300800 */
[----:B--2---:R-:W-:Y:S04]  /*18e80*/  STL.64 [R1+0x17c8], R26 ;  /* 0x0017c81a01007387 */ /* 0x004fe80000100a00 */
[----:B------:R0:W-:Y:S04]  /*18e90*/  STL.64 [R1+0x17c0], R24 ;  /* 0x0017c01801007387 */ /* 0x0001e80000100a00 */
[----:B0-----:R-:W2:Y:S04]  /*18ea0*/  LDL.LU R24, [R1+0x100] ;  /* 0x0001000001187983 */ /* 0x001ea80000300800 */
[----:B------:R-:W2:Y:S01]  /*18eb0*/  LDL.LU R25, [R1+0x104] ;  /* 0x0001040001197983 */ /* 0x000ea20000300800 */
[----:B----4-:R-:W-:-:S02]  /*18ec0*/  IMAD.MOV.U32 R26, RZ, RZ, R29 ;  /* 0x000000ffff1a7224 */ /* 0x010fc400078e001d */
[----:B---3--:R-:W-:-:S05]  /*18ed0*/  IMAD.MOV.U32 R27, RZ, RZ, R3 ;  /* 0x000000ffff1b7224 */ /* 0x008fca00078e0003 */
[----:B------:R0:W-:Y:S04]  /*18ee0*/  STL.64 [R1+0x17d8], R26 ;  /* 0x0017d81a01007387 */ /* 0x0001e80000100a00 */
[----:B--2---:R-:W-:Y:S04]  /*18ef0*/  STL.64 [R1+0x17d0], R24 ;  /* 0x0017d01801007387 */ /* 0x004fe80000100a00 */
[----:B0-----:R-:W2:Y:S04]  /*18f00*/  LDL.LU.64 R26, [R1+0x48] ;  /* 0x00004800011a7983 */ /* 0x001ea80000300a00 */
[----:B------:R0:W-:Y:S04]  /*18f10*/  STL.64 [R1+0x1790], R14 ;  /* 0x0017900e01007387 */ /* 0x0001e80000100a00 */
[----:B------:R-:W-:Y:S04]  /*18f20*/  STL.64 [R1+0x1788], R12 ;  /* 0x0017880c01007387 */ /* 0x000fe80000100a00 */
[----:B-1----:R-:W-:Y:S04]  /*18f30*/  STL [R1+0x1680], R17 ;  /* 0x0016801101007387 */ /* 0x002fe80000100800 */
[----:B------:R-:W-:Y:S04]  /*18f40*/  STL [R1+0x167c], R18 ;  /* 0x00167c1201007387 */ /* 0x000fe80000100800 */
[----:B------:R-:W-:Y:S01]  /*18f50*/  STL [R1+0x1678], R19 ;  /* 0x0016781301007387 */ /* 0x000fe20000100800 */
[----:B0-----:R-:W-:-:S02]  /*18f60*/  IMAD.MOV.U32 R14, RZ, RZ, R2 ;  /* 0x000000ffff0e7224 */ /* 0x001fc400078e0002 */
[----:B------:R-:W-:Y:S01]  /*18f70*/  IMAD.MOV.U32 R15, RZ, RZ, R0 ;  /* 0x000000ffff0f7224 */ /* 0x000fe200078e0000 */
[----:B--2---:R-:W-:Y:S01]  /*18f80*/  HMMA.16816.F32 R20, R4, R26, R20 ;  /* 0x0000001a0414723c */ /* 0x004fe20000001814 */
[----:B------:R-:W-:Y:S02]  /*18f90*/  IMAD.MOV.U32 R9, RZ, RZ, R26 ;  /* 0x000000ffff097224 */ /* 0x000fe400078e001a */
[----:B------:R-:W-:Y:S02]  /*18fa0*/  IMAD.MOV.U32 R8, RZ, RZ, R27 ;  /* 0x000000ffff087224 */ /* 0x000fe400078e001b */
[----:B------:R-:W2:Y:S04]  /*18fb0*/  LDL.LU.64 R26, [R1+0x17d8] ;  /* 0x0017d800011a7983 */ /* 0x000ea80000300a00 */
[----:B------:R-:W2:Y:S10]  /*18fc0*/  LDL.LU.64 R24, [R1+0x17d0] ;  /* 0x0017d00001187983 */ /* 0x000eb40000300a00 */
[----:B------:R-:W-:-:S02]  /*18fd0*/  IMAD.MOV.U32 R29, RZ, RZ, R20 ;  /* 0x000000ffff1d7224 */ /* 0x000fc400078e0014 */
[----:B------:R-:W-:Y:S02]  /*18fe0*/  IMAD.MOV.U32 R3, RZ, RZ, R21 ;  /* 0x000000ffff037224 */ /* 0x000fe400078e0015 */
[----:B------:R-:W-:Y:S02]  /*18ff0*/  IMAD.MOV.U32 R2, RZ, RZ, R22 ;  /* 0x000000ffff027224 */ /* 0x000fe400078e0016 */
[----:B------:R-:W-:Y:S02]  /*19000*/  IMAD.MOV.U32 R0, RZ, RZ, R23 ;  /* 0x000000ffff007224 */ /* 0x000fe400078e0017 */
[----:B------:R-:W0:Y:S04]  /*19010*/  LDSM.16.MT88.4 R20, [R28+UR5+0x3000] ;  /* 0x003000051c14783b */ /* 0x000e280008004200 */
[----:B------:R-:W-:Y:S04]  /*19020*/  STL [R1+0x170c], R0 ;  /* 0x00170c0001007387 */ /* 0x000fe80000100800 */
[----:B------:R-:W-:Y:S04]  /*19030*/  STL [R1+0x1708], R2 ;  /* 0x0017080201007387 */ /* 0x000fe80000100800 */
[----:B------:R-:W-:Y:S04]  /*19040*/  STL [R1+0x1704], R3 ;  /* 0x0017040301007387 */ /* 0x000fe80000100800 */
[----:B------:R-:W-:Y:S04]  /*19050*/  STL [R1+0x1700], R29 ;  /* 0x0017001d01007387 */ /* 0x000fe80000100800 */
[----:B0-----:R0:W-:Y:S04]  /*19060*/  STL.64 [R1+0x1638], R22 ;  /* 0x0016381601007387 */ /* 0x0011e80000100a00 */
[----:B------:R-:W-:Y:S04]  /*19070*/  STL.64 [R1+0x1630], R20 ;  /* 0x0016301401007387 */ /* 0x000fe80000100a00 */
[----:B0-----:R-:W3:Y:S04]  /*19080*/  LDL.LU R22, [R1+0x28] ;  /* 0x0000280001167983 */ /* 0x001ee80000300800 */
[----:B------:R-:W3:Y:S01]  /*19090*/  LDL.LU R23, [R1+0x2c] ;  /* 0x00002c0001177983 */ /* 0x000ee20000300800 */
[----:B--2---:R-:W-:-:S15]  /*190a0*/  HMMA.16816.F32 R24, R4, R10, R24 ;  /* 0x0000000a0418723c */ /* 0x004fde0000001818 */
[----:B------:R-:W-:-:S04]  /*190b0*/  NOP ;  /* 0x0000000000007918 */ /* 0x000fc80000000000 */
[----:B------:R-:W-:Y:S04]  /*190c0*/  STL.64 [R1+0xc0], R24 ;  /* 0x0000c01801007387 */ /* 0x000fe80000100a00 */
[----:B------:R0:W-:Y:S04]  /*190d0*/  STL.64 [R1+0xc8], R26 ;  /* 0x0000c81a01007387 */ /* 0x0001e80000100a00 */
[----:B0-----:R-:W3:Y:S04]  /*190e0*/  LDL.LU.64 R26, [R1+0x17c8] ;  /* 0x0017c800011a7983 */ /* 0x001ee80000300a00 */
[----:B------:R-:W3:Y:S02]  /*190f0*/  LDL.LU.64 R24, [R1+0x17c0] ;  /* 0x0017c00001187983 */ /* 0x000ee40000300a00 */
[----:B---3--:R-:W-:Y:S02]  /*19100*/  HMMA.16816.F32 R4, R4, R22, R24 ;  /* 0x000000160404723c */ /* 0x008fe40000001818 */
[----:B------:R-:W2:Y:S04]  /*19110*/  LDL.LU.64 R26, [R1+0x17b8] ;  /* 0x0017b800011a7983 */ /* 0x000ea80000300a00 */
[----:B------:R-:W2:-:S13]  /*19120*/  LDL.LU.64 R24, [R1+0x17b0] ;  /* 0x0017b00001187983 */ /* 0x000e9a0000300a00 */
[----:B------:R-:W-:Y:S02]  /*19130*/  IMAD.MOV.U32 R3, RZ, RZ, R6 ;  /* 0x000000ffff037224 */ /* 0x000fe400078e0006 */
[----:B------:R-:W-:Y:S02]  /*19140*/  IMAD.MOV.U32 R29, RZ, RZ, R7 ;  /* 0x000000ffff1d7224 */ /* 0x000fe400078e0007 */
[----:B------:R-:W-:Y:S02]  /*19150*/  IMAD.MOV.U32 R0, RZ, RZ, R4 ;  /* 0x000000ffff007224 */ /* 0x000fe400078e0004 */
[----:B------:R-:W-:Y:S01]  /*19160*/  IMAD.MOV.U32 R2, RZ, RZ, R5 ;  /* 0x000000ffff027224 */ /* 0x000fe200078e0005 */
[----:B------:R-:W2:Y:S04]  /*19170*/  LDL.LU.64 R6, [R1+0x17a8] ;  /* 0x0017a80001067983 */ /* 0x000ea80000300a00 */
[----:B------:R-:W2:Y:S04]  /*19180*/  LDL.LU.64 R4, [R1+0x17a0] ;  /* 0x0017a00001047983 */ /* 0x000ea80000300a00 */
[----:B------:R-:W-:Y:S04]  /*19190*/  STL [R1+0x171c], R29 ;  /* 0x00171c1d01007387 */ /* 0x000fe80000100800 */
[----:B------:R-:W-:Y:S04]  /*191a0*/  STL [R1+0x1718], R3 ;  /* 0x0017180301007387 */ /* 0x000fe80000100800 */
[----:B------:R-:W-:Y:S04]  /*191b0*/  STL [R1+0x1714], R0 ;  /* 0x0017140001007387 */ /* 0x000fe80000100800 */
[----:B------:R-:W-:Y:S01]  /*191c0*/  STL [R1+0x1710], R2 ;  /* 0x0017100201007387 */ /* 0x000fe20000100800 */
[----:B--2---:R-:W-:Y:S03]  /*191d0*/  HMMA.16816.F32 R12, R4, R14, R24 ;  /* 0x0000000e040c723c */ /* 0x004fe60000001818 */
[----:B------:R-:W2:-:S15]  /*191e0*/  LDL.LU.64 R24, [R1+0x1798] ;  /* 0x0017980001187983 */ /* 0x000e9e0000300a00 */
[----:B------:R-:W-:Y:S01]  /*191f0*/  NOP ;  /* 0x0000000000007918 */ /* 0x000fe20000000000 */
[----:B------:R-:W-:Y:S01]  /*19200*/  IMAD.MOV.U32 R26, RZ, RZ, R14 ;  /* 0x000000ffff1a7224 */ /* 0x000fe200078e000e */
[----:B------:R0:W-:Y:S01]  /*19210*/  STL.64 [R1+0xa0], R12 ;  /* 0x0000a00c01007387 */ /* 0x0001e20000100a00 */
[----:B------:R-:W-:-:S03]  /*19220*/  IMAD.MOV.U32 R27, RZ, RZ, R15 ;  /* 0x000000ffff1b7224 */ /* 0x000fc600078e000f */
[----:B------:R-:W3:Y:S04]  /*19230*/  LDL.LU.64 R14, [R1+0x1790] ;  /* 0x00179000010e7983 */ /* 0x000ee80000300a00 */
[----:B0-----:R-:W3:Y:S04]  /*19240*/  LDL.LU.64 R12, [R1+0x1788] ;  /* 0x00178800010c7983 */ /* 0x001ee80000300a00 */
[----:B------:R0:W-:Y:S04]  /*19250*/  STL [R1+0x16d0], R26 ;  /* 0x0016d01a01007387 */ /* 0x0001e80000100800 */
[----:B------:R1:W-:Y:S01]  /*19260*/  STL [R1+0x1750], R27 ;  /* 0x0017501b01007387 */ /* 0x0003e20000100800 */
[----:B0-----:R-:W-:-:S02]  /*19270*/  IMAD.MOV.U32 R26, RZ, RZ, R9 ;  /* 0x000000ffff1a7224 */ /* 0x001fc400078e0009 */
[----:B-1----:R-:W-:Y:S01]  /*19280*/  IMAD.MOV.U32 R27, RZ, RZ, R8 ;  /* 0x000000ffff1b7224 */ /* 0x002fe200078e0008 */
[----:B--2---:R3:W-:Y:S06]  /*19290*/  STL.64 [R1+0x1748], R24 ;  /* 0x0017481801007387 */ /* 0x0047ec0000100a00 */
[----:B---3--:R-:W-:Y:S01]  /*192a0*/  HMMA.16816.F32 R24, R4, R26, R12 ;  /* 0x0000001a0418723c */ /* 0x008fe2000000180c */
[----:B------:R-:W2:Y:S04]  /*192b0*/  LDL.LU.64 R14, [R1+0x1780] ;  /* 0x00178000010e7983 */ /* 0x000ea80000300a00 */
[----:B------:R-:W2:-:S14]  /*192c0*/  LDL.LU.64 R12, [R1+0x1778] ;  /* 0x00177800010c7983 */ /* 0x000e9c0000300a00 */
[----:B------:R0:W-:Y:S04]  /*192d0*/  STL.64 [R1+0x90], R24 ;  /* 0x0000901801007387 */ /* 0x0001e80000100a00 */
[----:B------:R1:W-:Y:S01]  /*192e0*/  STL.64 [R1+0x98], R26 ;  /* 0x0000981a01007387 */ /* 0x0003e20000100a00 */
[----:B--2---:R-:W-:-:S15]  /*192f0*/  HMMA.16816.F32 R8, R4, R10, R12 ;  /* 0x0000000a0408723c */ /* 0x004fde000000180c */
[----:B------:R-:W-:-:S04]  /*19300*/  NOP ;  /* 0x0000000000007918 */ /* 0x000fc80000000000 */
[----:B------:R-:W-:Y:S04]  /*19310*/  STL [R1+0x5c], R11 ;  /* 0x00005c0b01007387 */ /* 0x000fe80000100800 */
[----:B0-----:R-:W2:Y:S04]  /*19320*/  LDL.LU R24, [R1+0x1b0] ;  /* 0x0001b00001187983 */ /* 0x001ea80000300800 */
[----:B------:R-:W2:Y:S04]  /*19330*/  LDL.LU R25, [R1+0x1b4] ;  /* 0x0001b40001197983 */ /* 0x000ea80000300800 */
[----:B-1----:R-:W3:Y:S04]  /*19340*/  LDL.LU R26, [R1+0x1b8] ;  /* 0x0001b800011a7983 */ /* 0x002ee80000300800 */
[----:B------:R-:W3:Y:S04]  /*19350*/  LDL.LU R27, [R1+0x1bc] ;  /* 0x0001bc00011b7983 */ /* 0x000ee80000300800 */
[----:B---3--:R-:W-:Y:S04]  /*19360*/  STL.64 [R1+0x1760], R26 ;  /* 0x0017601a01007387 */ /* 0x008fe80000100a00 */
[----:B--2---:R0:W-:Y:S04]  /*19370*/  STL.64 [R1+0x1758], R24 ;  /* 0x0017581801007387 */ /* 0x0041e80000100a00 */
[----:B0-----:R-:W2:Y:S04]  /*19380*/  LDL.LU R24, [R1+0x1c0] ;  /* 0x0001c00001187983 */ /* 0x001ea80000300800 */
[----:B------:R-:W2:Y:S04]  /*19390*/  LDL.LU R25, [R1+0x1c4] ;  /* 0x0001c40001197983 */ /* 0x000ea80000300800 */
[----:B------:R-:W3:Y:S04]  /*193a0*/  LDL.LU R26, [R1+0x1c8] ;  /* 0x0001c800011a7983 */ /* 0x000ee80000300800 */
[----:B------:R-:W3:Y:S01]  /*193b0*/  LDL.LU R27, [R1+0x1cc] ;  /* 0x0001cc00011b7983 */ /* 0x000ee20000300800 */
[----:B------:R-:W-:-:S02]  /*193c0*/  IMAD.MOV.U32 R17, RZ, RZ, R8 ;  /* 0x000000ffff117224 */ /* 0x000fc400078e0008 */
[----:B------:R-:W-:Y:S02]  /*193d0*/  IMAD.MOV.U32 R18, RZ, RZ, R9 ;  /* 0x000000ffff127224 */ /* 0x000fe400078e0009 */
[----:B------:R-:W-:Y:S01]  /*193e0*/  IMAD.MOV.U32 R19, RZ, RZ, R10 ;  /* 0x000000ffff137224 */ /* 0x000fe200078e000a */
[----:B---3--:R-:W-:Y:S04]  /*193f0*/  STL.64 [R1+0x1770], R26 ;  /* 0x0017701a01007387 */ /* 0x008fe80000100a00 */
[----:B--2---:R0:W-:Y:S04]  /*19400*/  STL.64 [R1+0x1768], R24 ;  /* 0x0017681801007387 */ /* 0x0041e80000100a00 */
[----:B0-----:R-:W2:Y:S04]  /*19410*/  LDL.LU R24, [R1+0x180] ;  /* 0x0001800001187983 */ /* 0x001ea80000300800 */
[----:B------:R-:W2:Y:S04]  /*19420*/  LDL.LU R25, [R1+0x184] ;  /* 0x0001840001197983 */ /* 0x000ea80000300800 */
[----:B------:R-:W2:Y:S04]  /*19430*/  LDL.LU R26, [R1+0x188] ;  /* 0x00018800011a7983 */ /* 0x000ea80000300800 */
[----:B------:R-:W2:Y:S04]  /*19440*/  LDL.LU R27, [R1+0x18c] ;  /* 0x00018c00011b7983 */ /* 0x000ea80000300800 */
[----:B------:R-:W3:Y:S04]  /*19450*/  LDL.LU.64 R12, [R1+0x70] ;  /* 0x00007000010c7983 */ /* 0x000ee80000300a00 */
[----:B------:R-:W4:Y:S04]  /*19460*/  LDL.LU R8, [R1+0x170] ;  /* 0x0001700001087983 */ /* 0x000f280000300800 */
[----:B------:R-:W4:Y:S04]  /*19470*/  LDL.LU R9, [R1+0x174] ;  /* 0x0001740001097983 */ /* 0x000f280000300800 */
[----:B------:R-:W3:Y:S04]  /*19480*/  LDL.LU R10, [R1+0x178] ;  /* 0x00017800010a7983 */ /* 0x000ee80000300800 */
[----:B------:R-:W3:Y:S01]  /*19490*/  LDL.LU R11, [R1+0x17c] ;  /* 0x00017c00010b7983 */ /* 0x000ee20000300800 */
[----:B--2---:R-:W-:Y:S03]  /*194a0*/  HMMA.16816.F32 R20, R4, R22, R24 ;  /* 0x000000160414723c */ /* 0x004fe60000001818 */
[----:B------:R-:W0:Y:S04]  /*194b0*/  LDSM.16.MT88.4 R4, [R28+UR5+0x3080] ;  /* 0x003080051c04783b */ /* 0x000e280008004200 */
[----:B---3--:R-:W-:Y:S04]  /*194c0*/  STL.64 [R1+0x1740], R10 ;  /* 0x0017400a01007387 */ /* 0x008fe80000100a00 */
[----:B----4-:R1:W-:Y:S04]  /*194d0*/  STL.64 [R1+0x1738], R8 ;  /* 0x0017380801007387 */ /* 0x0103e80000100a00 */
[----:B-1----:R-:W2:Y:S04]  /*194e0*/  LDL.LU R8, [R1+0x1a0] ;  /* 0x0001a00001087983 */ /* 0x002ea80000300800 */
[----:B------:R-:W2:Y:S04]  /*194f0*/  LDL.LU R9, [R1+0x1a4] ;  /* 0x0001a40001097983 */ /* 0x000ea80000300800 */
[----:B------:R-:W2:Y:S04]  /*19500*/  LDL.LU R10, [R1+0x1a8] ;  /* 0x0001a800010a7983 */ /* 0x000ea80000300800 */
[----:B------:R-:W2:Y:S04]  /*19510*/  LDL.LU R11, [R1+0x1ac] ;  /* 0x0001ac00010b7983 */ /* 0x000ea80000300800 */
[----:B------:R-:W-:Y:S04]  /*19520*/  STL.64 [R1+0x1690], R18 ;  /* 0x0016901201007387 */ /* 0x000fe80000100a00 */
[----:B------:R1:W-:Y:S04]  /*19530*/  STL.64 [R1+0x1688], R16 ;  /* 0x0016881001007387 */ /* 0x0003e80000100a00 */
[----:B-1----:R-:W3:Y:S04]  /*19540*/  LDL.LU R16, [R1] ;  /* 0x0000000001107983 */ /* 0x002ee80000300800 */
[----:B------:R-:W3:Y:S04]  /*19550*/  LDL.LU R17, [R1+0x4] ;  /* 0x0000040001117983 */ /* 0x000ee80000300800 */
[----:B------:R-:W3:Y:S04]  /*19560*/  LDL.LU R18, [R1+0x8] ;  /* 0x0000080001127983 */ /* 0x000ee80000300800 */
[----:B------:R-:W3:Y:S04]  /*19570*/  LDL.LU R19, [R1+0xc] ;  /* 0x00000c0001137983 */ /* 0x000ee80000300800 */
[----:B------:R-:W3:Y:S04]  /*19580*/  LDL.LU.64 R26, [R1+0x1770] ;  /* 0x00177000011a7983 */ /* 0x000ee80000300a00 */
[----:B------:R-:W3:Y:S04]  /*19590*/  LDL.LU.64 R24, [R1+0x1768] ;  /* 0x0017680001187983 */ /* 0x000ee80000300a00 */
[----:B------:R-:W-:Y:S04]  /*195a0*/  STL.64 [R1+0x1648], R22 ;  /* 0x0016481601007387 */ /* 0x000fe80000100a00 */
[----:B------:R1:W-:Y:S04]  /*195b0*/  STL.64 [R1+0x1640], R20 ;  /* 0x0016401401007387 */ /* 0x0003e80000100a00 */
[----:B-1----:R-:W2:Y:S04]  /*195c0*/  LDL.LU R20, [R1+0x60] ;  /* 0x0000600001147983 */ /* 0x002ea80000300800 */
[----:B------:R-:W2:Y:S04]  /*195d0*/  LDL.LU R21, [R1+0x64] ;  /* 0x0000640001157983 */ /* 0x000ea80000300800 */
[----:B0-----:R-:W-:Y:S04]  /*195e0*/  STL [R1+0x15dc], R4 ;  /* 0x0015dc0401007387 */ /* 0x001fe80000100800 */
[----:B------:R0:W-:Y:S04]  /*195f0*/  STL [R1+0x15d8], R5 ;  /* 0x0015d80501007387 */ /* 0x0001e80000100800 */
[----:B------:R-:W-:Y:S04]  /*19600*/  STL [R1+0x15d4], R6 ;  /* 0x0015d40601007387 */ /* 0x000fe80000100800 */
[----:B------:R-:W-:Y:S04]  /*19610*/  STL [R1+0x15d0], R7 ;  /* 0x0015d00701007387 */ /* 0x000fe80000100800 */
[----:B0-----:R-:W3:Y:S02]  /*19620*/  LDL.LU.64 R4, [R1+0x80] ;  /* 0x0000800001047983 */ /* 0x001ee40000300a00 */
[----:B---3--:R-:W-:-:S15]  /*19630*/  HMMA.16816.F32 R24, R16, R4, R24 ;  /* 0x000000041018723c */ /* 0x008fde0000001818 */
[----:B------:R-:W-:-:S04]  /*19640*/  NOP ;  /* 0x0000000000007918 */ /* 0x000fc80000000000 */
[----:B------:R-:W-:Y:S04]  /*19650*/  STL.64 [R1+0x30], R24 ;  /* 0x0000301801007387 */ /* 0x000fe80000100a00 */
[----:B------:R0:W-:Y:S01]  /*19660*/  STL [R1+0x38], R26 ;  /* 0x0000381a01007387 */ /* 0x0001e20000100800 */
[----:B------:R-:W-:-:S03]  /*19670*/  IMAD.MOV.U32 R28, RZ, RZ, R27 ;  /* 0x000000ffff1c7224 */ /* 0x000fc600078e001b */
[----:B0-----:R-:W3:Y:S04]  /*19680*/  LDL.LU.64 R26, [R1+0x1760] ;  /* 0x00176000011a7983 */ /* 0x001ee80000300a00 */
[----:B------:R-:W3:Y:S04]  /*19690*/  LDL.LU.64 R24, [R1+0x1758] ;  /* 0x0017580001187983 */ /* 0x000ee80000300a00 */
[----:B------:R-:W-:Y:S01]  /*196a0*/  STL [R1+0x1720], R28 ;  /* 0x0017201c01007387 */ /* 0x000fe20000100800 */
[----:B------:R-:W-:Y:S01]  /*196b0*/  IMAD.MOV.U32 R0, RZ, RZ, R12 ;  /* 0x000000ffff007224 */ /* 0x000fe200078e000c */
[----:B--2---:R-:W-:Y:S01]  /*196c0*/  HMMA.16816.F32 R8, R16, R20, R8 ;  /* 0x000000141008723c */ /* 0x004fe20000001808 */
[----:B------:R-:W-:-:S07]  /*196d0*/  IMAD.MOV.U32 R2, RZ, RZ, R13 ;  /* 0x000000ffff027224 */ /* 0x000fce00078e000d */
[----:B---3--:R-:W-:Y:S01]  /*196e0*/  HMMA.16816.F32 R24, R16, R12, R24 ;  /* 0x0000000c1018723c */ /* 0x008fe20000001818 */
[----:B------:R-:W2:-:S15]  /*196f0*/  LDL.LU R12, [R1+0x1754] ;  /* 0x00175400010c7983 */ /* 0x000e9e0000300800 */
[----:B------:R-:W-:-:S03]  /*19700*/  NOP ;  /* 0x0000000000007918 */ /* 0x000fc60000000000 */
[----:B------:R-:W-:Y:S02]  /*19710*/  IMAD.MOV.U32 R14, RZ, RZ, R25 ;  /* 0x000000ffff0e7224 */ /* 0x000fe400078e0019 */
[----:B------:R-:W-:Y:S02]  /*19720*/  IMAD.MOV.U32 R15, RZ, RZ, R26 ;  /* 0x000000ffff0f7224 */ /* 0x000fe400078e001a */
[----:B------:R-:W-:Y:S02]  /*19730*/  IMAD.MOV.U32 R13, RZ, RZ, R24 ;  /* 0x000000ffff0d7224 */ /* 0x000fe400078e0018 */
[----:B------:R-:W-:Y:S02]  /*19740*/  IMAD.MOV.U32 R26, RZ, RZ, R27 ;  /* 0x000000ffff1a7224 */ /* 0x000fe400078e001b */
[----:B------:R-:W3:Y:S04]  /*19750*/  LDL.LU R27, [R1+0x1750] ;  /* 0x00175000011b7983 */ /* 0x000ee80000300800 */
[----:B------:R-:W4:Y:S04]  /*19760*/  LDL.LU.64 R24, [R1+0x1748] ;  /* 0x0017480001187983 */ /* 0x000f280000300a00 */
[----:B------:R-:W-:Y:S04]  /*19770*/  STL [R1+0x1724], R0 ;  /* 0x0017240001007387 */ /* 0x000fe80000100800 */
[----:B------:R0:W-:Y:S02]  /*19780*/  STL.64 [R1+0x16e8], R14 ;  /* 0x0016e80e01007387 */ /* 0x0001e40000100a00 */
[----:B0-----:R-:W-:-:S02]  /*19790*/  IMAD.MOV.U32 R15, RZ, RZ, R8 ;  /* 0x000000ffff0f7224 */ /* 0x001fc400078e0008 */
[----:B------:R-:W-:Y:S01]  /*197a0*/  IMAD.MOV.U32 R14, RZ, RZ, R9 ;  /* 0x000000ffff0e7224 */ /* 0x000fe200078e0009 */
[----:B--2---:R0:W-:Y:S02]  /*197b0*/  STL.64 [R1+0x16e0], R12 ;  /* 0x0016e00c01007387 */ /* 0x0041e40000100a00 */
[----:B0-----:R-:W-:Y:S02]  /*197c0*/  IMAD.MOV.U32 R13, RZ, RZ, R10 ;  /* 0x000000ffff0d7224 */ /* 0x001fe400078e000a */
[----:B------:R-:W-:Y:S02]  /*197d0*/  IMAD.MOV.U32 R12, RZ, RZ, R11 ;  /* 0x000000ffff0c7224 */ /* 0x000fe400078e000b */
[----:B------:R-:W4:Y:S04]  /*197e0*/  LDL.LU.64 R10, [R1+0x1740] ;  /* 0x00174000010a7983 */ /* 0x000f280000300a00 */
[----:B------:R-:W4:Y:S02]  /*197f0*/  LDL.LU.64 R8, [R1+0x1738] ;  /* 0x0017380001087983 */ /* 0x000f240000300a00 */
[----:B----4-:R-:W-:Y:S02]  /*19800*/  HMMA.16816.F32 R16, R16, R24, R8 ;  /* 0x000000181010723c */ /* 0x010fe40000001808 */
[----:B------:R-:W2:Y:S04]  /*19810*/  LDL.LU.64 R10, [R1+0x1730] ;  /* 0x00173000010a7983 */ /* 0x000ea80000300a00 */
[----:B------:R-:W2:-:S13]  /*19820*/  LDL.LU.64 R8, [R1+0x1728] ;  /* 0x0017280001087983 */ /* 0x000e9a0000300a00 */
[----:B------:R-:W-:Y:S02]  /*19830*/  IMAD.MOV.U32 R0, RZ, RZ, R16 ;  /* 0x000000ffff007224 */ /* 0x000fe400078e0010 */
[----:B------:R-:W-:Y:S01]  /*19840*/  IMAD.MOV.U32 R28, RZ, RZ, R17 ;  /* 0x000000ffff1c7224 */ /* 0x000fe200078e0011 */
[----:B------:R-:W4:Y:S01]  /*19850*/  LDL.LU R16, [R1+0x150] ;  /* 0x0001500001107983 */ /* 0x000f220000300800 */
[----:B------:R-:W-:-:S03]  /*19860*/  IMAD.MOV.U32 R29, RZ, RZ, R18 ;  /* 0x000000ffff1d7224 */ /* 0x000fc600078e0012 */
[----:B------:R-:W4:Y:S01]  /*19870*/  LDL.LU R17, [R1+0x154] ;  /* 0x0001540001117983 */ /* 0x000f220000300800 */
[----:B------:R-:W-:-:S03]  /*19880*/  IMAD.MOV.U32 R3, RZ, RZ, R19 ;  /* 0x000000ffff037224 */ /* 0x000fc600078e0013 */
[----:B------:R-:W4:Y:S04]  /*19890*/  LDL.LU R18, [R1+0x158] ;  /* 0x0001580001127983 */ /* 0x000f280000300800 */
[----:B------:R-:W4:Y:S04]  /*198a0*/  LDL.LU R19, [R1+0x15c] ;  /* 0x00015c0001137983 */ /* 0x000f280000300800 */
[----:B---3--:R-:W-:Y:S04]  /*198b0*/  STL.64 [R1+0x16f8], R26 ;  /* 0x0016f81a01007387 */ /* 0x008fe80000100a00 */
[----:B------:R0:W-:Y:S04]  /*198c0*/  STL.64 [R1+0x16f0], R24 ;  /* 0x0016f01801007387 */ /* 0x0001e80000100a00 */
[----:B0-----:R-:W2:Y:S04]  /*198d0*/  LDL.LU R24, [R1+0x160] ;  /* 0x0001600001187983 */ /* 0x001ea80000300800 */
[----:B------:R-:W2:Y:S04]  /*198e0*/  LDL.LU R25, [R1+0x164] ;  /* 0x0001640001197983 */ /* 0x000ea80000300800 */
[----:B------:R-:W2:Y:S04]  /*198f0*/  LDL.LU R26, [R1+0x168] ;  /* 0x00016800011a7983 */ /* 0x000ea80000300800 */
[----:B------:R-:W2:Y:S01]  /*19900*/  LDL.LU R27, [R1+0x16c] ;  /* 0x00016c00011b7983 */ /* 0x000ea20000300800 */
[----:B------:R-:W-:-:S02]  /*19910*/  IMAD.MOV.U32 R23, RZ, RZ, R4 ;  /* 0x000000ffff177224 */ /* 0x000fc400078e0004 */
[----:B------:R-:W-:Y:S01]  /*19920*/  IMAD.MOV.U32 R22, RZ, RZ, R5 ;  /* 0x000000ffff167224 */ /* 0x000fe200078e0005 */
[----:B--2---:R-:W-:-:S15]  /*19930*/  HMMA.16816.F32 R24, R8, R4, R24 ;  /* 0x000000040818723c */ /* 0x004fde0000001818 */
[----:B------:R-:W-:-:S04]  /*19940*/  NOP ;  /* 0x0000000000007918 */ /* 0x000fc80000000000 */
[----:B------:R-:W-:Y:S02]  /*19950*/  IMAD.MOV.U32 R6, RZ, RZ, R26 ;  /* 0x000000ffff067224 */ /* 0x000fe400078e001a */
[----:B------:R-:W-:Y:S02]  /*19960*/  IMAD.MOV.U32 R7, RZ, RZ, R27 ;  /* 0x000000ffff077224 */ /* 0x000fe400078e001b */
[----:B------:R-:W-:Y:S02]  /*19970*/  IMAD.MOV.U32 R4, RZ, RZ, R24 ;  /* 0x000000ffff047224 */ /* 0x000fe400078e0018 */
[----:B------:R-:W-:Y:S01]  /*19980*/  IMAD.MOV.U32 R5, RZ, RZ, R25 ;  /* 0x000000ffff057224 */ /* 0x000fe200078e0019 */
[----:B------:R-:W-:Y:S04]  /*19990*/  STL.64 [R1+0x15e8], R6 ;  /* 0x0015e80601007387 */ /* 0x000fe80000100a00 */
[----:B------:R0:W-:Y:S02]  /*199a0*/  STL.64 [R1+0x15e0], R4 ;  /* 0x0015e00401007387 */ /* 0x0001e40000100a00 */
[----:B0-----:R-:W-:-:S02]  /*199b0*/  IMAD.MOV.U32 R4, RZ, RZ, R0 ;  /* 0x000000ffff047224 */ /* 0x001fc400078e0000 */
[----:B------:R-:W2:Y:S01]  /*199c0*/  LDL.LU R0, [R1+0x1724] ;  /* 0x0017240001007983 */ /* 0x000ea20000300800 */
[----:B------:R-:W-:Y:S02]  /*199d0*/  IMAD.MOV.U32 R6, RZ, RZ, R29 ;  /* 0x000000ffff067224 */ /* 0x000fe400078e001d */
[----:B------:R-:W-:Y:S02]  /*199e0*/  IMAD.MOV.U32 R7, RZ, RZ, R3 ;  /* 0x000000ffff077224 */ /* 0x000fe400078e0003 */
[----:B------:R-:W-:Y:S02]  /*199f0*/  IMAD.MOV.U32 R5, RZ, RZ, R28 ;  /* 0x000000ffff057224 */ /* 0x000fe400078e001c */
[----:B------:R-:W3:Y:S04]  /*19a00*/  LDL.LU R28, [R1+0x1720] ;  /* 0x00172000011c7983 */ /* 0x000ee80000300800 */
[----:B------:R-:W3:Y:S04]  /*19a10*/  LDL.LU R29, [R1+0x171c] ;  /* 0x00171c00011d7983 */ /* 0x000ee80000300800 */
[----:B------:R-:W3:Y:S04]  /*19a20*/  LDL.LU R3, [R1+0x1718] ;  /* 0x0017180001037983 */ /* 0x000ee80000300800 */
[----:B------:R0:W-:Y:S04]  /*19a30*/  STL.64 [R1+0x15f8], R6 ;  /* 0x0015f80601007387 */ /* 0x0001e80000100a00 */
[----:B------:R1:W-:Y:S04]  /*19a40*/  STL.64 [R1+0x15f0], R4 ;  /* 0x0015f00401007387 */ /* 0x0003e80000100a00 */
[----:B------:R-:W3:Y:S04]  /*19a50*/  LDL.LU R24, [R1+0x140] ;  /* 0x0001400001187983 */ /* 0x000ee80000300800 */
[----:B------:R-:W3:Y:S04]  /*19a60*/  LDL.LU R25, [R1+0x144] ;  /* 0x0001440001197983 */ /* 0x000ee80000300800 */
[----:B------:R-:W3:Y:S04]  /*19a70*/  LDL.LU R26, [R1+0x148] ;  /* 0x00014800011a7983 */ /* 0x000ee80000300800 */
[----:B------:R-:W3:Y:S01]  /*19a80*/  LDL.LU R27, [R1+0x14c] ;  /* 0x00014c00011b7983 */ /* 0x000ee20000300800 */
[----:B0-----:R-:W-:-:S02]  /*19a90*/  IMAD.MOV.U32 R6, RZ, RZ, R13 ;  /* 0x000000ffff067224 */ /* 0x001fc400078e000d */
[----:B------:R-:W-:Y:S02]  /*19aa0*/  IMAD.MOV.U32 R7, RZ, RZ, R12 ;  /* 0x000000ffff077224 */ /* 0x000fe400078e000c */
[----:B-1----:R-:W-:Y:S02]  /*19ab0*/  IMAD.MOV.U32 R4, RZ, RZ, R15 ;  /* 0x000000ffff047224 */ /* 0x002fe400078e000f */
[----:B------:R-:W-:Y:S01]  /*19ac0*/  IMAD.MOV.U32 R5, RZ, RZ, R14 ;  /* 0x000000ffff057224 */ /* 0x000fe200078e000e */
[----:B------:R-:W3:Y:S04]  /*19ad0*/  LDL.LU R12, [R1+0x120] ;  /* 0x00012000010c7983 */ /* 0x000ee80000300800 */
[----:B------:R-:W3:Y:S04]  /*19ae0*/  LDL.LU R13, [R1+0x124] ;  /* 0x00012400010d7983 */ /* 0x000ee80000300800 */
[----:B------:R-:W3:Y:S04]  /*19af0*/  LDL.LU R14, [R1+0x128] ;  /* 0x00012800010e7983 */ /* 0x000ee80000300800 */
[----:B------:R-:W3:Y:S04]  /*19b00*/  LDL.LU R15, [R1+0x12c] ;  /* 0x00012c00010f7983 */ /* 0x000ee80000300800 */
[----:B------:R-:W-:Y:S04]  /*19b10*/  STL.64 [R1+0x1608], R6 ;  /* 0x0016080601007387 */ /* 0x000fe80000100a00 */
[----:B------:R0:W-:Y:S02]  /*19b20*/  STL.64 [R1+0x1600], R4 ;  /* 0x0016000401007387 */ /* 0x0001e40000100a00 */
[----:B0-----:R-:W-:-:S02]  /*19b30*/  IMAD.MOV.U32 R5, RZ, RZ, R2 ;  /* 0x000000ffff057224 */ /* 0x001fc400078e0002 */
[----:B--2---:R-:W-:Y:S02]  /*19b40*/  IMAD.MOV.U32 R4, RZ, RZ, R0 ;  /* 0x000000ffff047224 */ /* 0x004fe400078e0000 */
[----:B------:R-:W2:Y:S04]  /*19b50*/  LDL.LU R0, [R1+0x1714] ;  /* 0x0017140001007983 */ /* 0x000ea80000300800 */
[----:B------:R-:W2:Y:S04]  /*19b60*/  LDL.LU R2, [R1+0x1710] ;  /* 0x0017100001027983 */ /* 0x000ea80000300800 */
[----:B------:R-:W2:Y:S04]  /*19b70*/  LDL R6, [R1+0x78] ;  /* 0x0000780001067983 */ /* 0x000ea80000100800 */
[----:B------:R-:W2:Y:S01]  /*19b80*/  LDL R7, [R1+0x7c] ;  /* 0x00007c0001077983 */ /* 0x000ea20000100800 */
[----:B----4-:R-:W-:Y:S03]  /*19b90*/  HMMA.16816.F32 R16, R8, R4, R16 ;  /* 0x000000040810723c */ /* 0x010fe60000001810 */
[----:B--2---:R-:W-:Y:S04]  /*19ba0*/  STL.64 [R1+0x16c8], R6 ;  /* 0x0016c80601007387 */ /* 0x004fe80000100a00 */
[----:B------:R-:W-:-:S12]  /*19bb0*/  STL.64 [R1+0x16c0], R4 ;  /* 0x0016c00401007387 */ /* 0x000fd80000100a00 */
[----:B------:R0:W-:Y:S04]  /*19bc0*/  STL.64 [R1+0x100], R16 ;  /* 0x0001001001007387 */ /* 0x0001e80000100a00 */
[----:B------:R3:W-:Y:S01]  /*19bd0*/  STL.64 [R1+0x108], R18 ;  /* 0x0001081201007387 */ /* 0x0007e20000100a00 */
[----:B0-----:R-:W-:Y:S02]  /*19be0*/  IMAD.MOV.U32 R16, RZ, RZ, R0 ;  /* 0x000000ffff107224 */ /* 0x001fe400078e0000 */
[----:B------:R-:W-:Y:S01]  /*19bf0*/  IMAD.MOV.U32 R17, RZ, RZ, R2 ;  /* 0x000000ffff117224 */ /* 0x000fe200078e0002 */
[----:B------:R-:W2:Y:S04]  /*19c00*/  LDL.LU R0, [R1+0x170c] ;  /* 0x00170c0001007983 */ /* 0x000ea80000300800 */
[----:B------:R-:W4:Y:S01]  /*19c10*/  LDL.LU R2, [R1+0x1708] ;  /* 0x0017080001027983 */ /* 0x000f220000300800 */
[----:B---3--:R-:W-:-:S02]  /*19c20*/  IMAD.MOV.U32 R18, RZ, RZ, R3 ;  /* 0x000000ffff127224 */ /* 0x008fc400078e0003 */
[----:B------:R-:W-:Y:S01]  /*19c30*/  IMAD.MOV.U32 R19, RZ, RZ, R29 ;  /* 0x000000ffff137224 */ /* 0x000fe200078e001d */
[----:B------:R-:W3:Y:S04]  /*19c40*/  LDL.LU R3, [R1+0x1704] ;  /* 0x0017040001037983 */ /* 0x000ee80000300800 */
[----:B------:R-:W2:Y:S04]  /*19c50*/  LDL.LU R29, [R1+0x1700] ;  /* 0x00170000011d7983 */ /* 0x000ea80000300800 */
[----:B------:R-:W2:Y:S04]  /*19c60*/  LDL.LU R4, [R1+0xf0] ;  /* 0x0000f00001047983 */ /* 0x000ea80000300800 */
[----:B------:R-:W2:Y:S04]  /*19c70*/  LDL.LU R5, [R1+0xf4] ;  /* 0x0000f40001057983 */ /* 0x000ea80000300800 */
[----:B------:R-:W2:Y:S04]  /*19c80*/  LDL.LU R6, [R1+0xf8] ;  /* 0x0000f80001067983 */ /* 0x000ea80000300800 */
[----:B------:R-:W2:Y:S04]  /*19c90*/  LDL.LU R7, [R1+0xfc] ;  /* 0x0000fc0001077983 */ /* 0x000ea80000300800 */
[----:B------:R-:W-:Y:S04]  /*19ca0*/  STL.64 [R1+0x16a0], R18 ;  /* 0x0016a01201007387 */ /* 0x000fe80000100a00 */
[----:B------:R0:W-:Y:S04]  /*19cb0*/  STL.64 [R1+0x1698], R16 ;  /* 0x0016981001007387 */ /* 0x0001e80000100a00 */
[----:B0-----:R-:W2:Y:S04]  /*19cc0*/  LDL.LU R16, [R1+0xc0] ;  /* 0x0000c00001107983 */ /* 0x001ea80000300800 */
[----:B------:R-:W2:Y:S04]  /*19cd0*/  LDL.LU R17, [R1+0xc4] ;  /* 0x0000c40001117983 */ /* 0x000ea80000300800 */
[----:B------:R-:W2:Y:S04]  /*19ce0*/  LDL.LU R18, [R1+0xc8] ;  /* 0x0000c80001127983 */ /* 0x000ea80000300800 */
[----:B------:R-:W2:Y:S01]  /*19cf0*/  LDL.LU R19, [R1+0xcc] ;  /* 0x0000cc0001137983 */ /* 0x000ea20000300800 */
[----:B------:R-:W-:Y:S03]  /*19d00*/  HMMA.16816.F32 R24, R8, R20, R24 ;  /* 0x000000140818723c */ /* 0x000fe60000001818 */
[----:B--2---:R4:W-:Y:S04]  /*19d10*/  STL.64 [R1+0x16b8], R18 ;  /* 0x0016b81201007387 */ /* 0x0049e80000100a00 */
[----:B------:R0:W-:Y:S01]  /*19d20*/  STL.64 [R1+0x16b0], R16 ;  /* 0x0016b01001007387 */ /* 0x0001e20000100a00 */
[----:B----4-:R-:W-:-:S02]  /*19d30*/  IMAD.MOV.U32 R18, RZ, RZ, R2 ;  /* 0x000000ffff127224 */ /* 0x010fc400078e0002 */
[----:B------:R-:W-:Y:S02]  /*19d40*/  IMAD.MOV.U32 R19, RZ, RZ, R0 ;  /* 0x000000ffff137224 */ /* 0x000fe400078e0000 */
[----:B0-----:R-:W-:Y:S02]  /*19d50*/  IMAD.MOV.U32 R16, RZ, RZ, R29 ;  /* 0x000000ffff107224 */ /* 0x001fe400078e001d */
[----:B---3--:R-:W-:-:S05]  /*19d60*/  IMAD.MOV.U32 R17, RZ, RZ, R3 ;  /* 0x000000ffff117224 */ /* 0x008fca00078e0003 */
[----:B------:R-:W-:Y:S02]  /*19d70*/  IMAD.MOV.U32 R2, RZ, RZ, R26 ;  /* 0x000000ffff027224 */ /* 0x000fe400078e001a */
[----:B------:R-:W-:Y:S02]  /*19d80*/  IMAD.MOV.U32 R0, RZ, RZ, R27 ;  /* 0x000000ffff007224 */ /* 0x000fe400078e001b */
[----:B------:R-:W-:Y:S02]  /*19d90*/  IMAD.MOV.U32 R29, RZ, RZ, R24 ;  /* 0x000000ffff1d7224 */ /* 0x000fe400078e0018 */
[----:B------:R-:W-:Y:S01]  /*19da0*/  IMAD.MOV.U32 R3, RZ, RZ, R25 ;  /* 0x000000ffff037224 */ /* 0x000fe200078e0019 */
[----:B------:R-:W2:Y:S04]  /*19db0*/  LDL.LU.64 R26, [R1+0x16f8] ;  /* 0x0016f800011a7983 */ /* 0x000ea80000300a00 */
[----:B------:R-:W3:Y:S02]  /*19dc0*/  LDL.LU.64 R24, [R1+0x16f0] ;  /* 0x0016f00001187983 */ /* 0x000ee40000300a00 */
[----:B---3--:R-:W-:Y:S02]  /*19dd0*/  HMMA.16816.F32 R8, R8, R24, R12 ;  /* 0x000000180808723c */ /* 0x008fe4000000180c */
[----:B------:R-:W3:Y:S04]  /*19de0*/  LDL.LU.64 R14, [R1+0x16e8] ;  /* 0x0016e800010e7983 */ /* 0x000ee80000300a00 */
[----:B------:R-:W4:-:S13]  /*19df0*/  LDL.LU.64 R12, [R1+0x16e0] ;  /* 0x0016e000010c7983 */ /* 0x000f1a0000300a00 */
[----:B------:R-:W-:Y:S04]  /*19e00*/  STL.64 [R1+0x130], R8 ;  /* 0x0001300801007387 */ /* 0x000fe80000100a00 */
[----:B------:R0:W-:Y:S04]  /*19e10*/  STL.64 [R1+0x138], R10 ;  /* 0x0001380a01007387 */ /* 0x0001e80000100a00 */
[----:B0-----:R-:W2:Y:S01]  /*19e20*/  LDL R11, [R1+0xed8] ;  /* 0x000ed800010b7983 */ /* 0x001ea20000100800 */
[----:B---3--:R-:W-:Y:S02]  /*19e30*/  IMAD.MOV.U32 R9, RZ, RZ, R14 ;  /* 0x000000ffff097224 */ /* 0x008fe400078e000e */
[----:B----4-:R-:W-:-:S02]  /*19e40*/  IMAD.MOV.U32 R8, RZ, RZ, R13 ;  /* 0x000000ffff087224 */ /* 0x010fc400078e000d */
[----:B------:R-:W-:Y:S01]  /*19e50*/  IMAD.MOV.U32 R10, RZ, RZ, R15 ;  /* 0x000000ffff0a7224 */ /* 0x000fe200078e000f */
[----:B--2---:R0:W-:Y:S04]  /*19e60*/  STL [R1+0x1610], R11 ;  /* 0x0016100b01007387 */ /* 0x0041e80000100800 */
[----:B------:R-:W2:Y:S04]  /*19e70*/  LDL.LU R13, [R1+0x16dc] ;  /* 0x0016dc00010d7983 */ /* 0x000ea80000300800 */
[----:B------:R-:W2:Y:S04]  /*19e80*/  LDL.LU R14, [R1+0x16d8] ;  /* 0x0016d800010e7983 */ /* 0x000ea80000300800 */
[----:B------:R-:W2:Y:S01]  /*19e90*/  LDL.LU R15, [R1+0x16d4] ;  /* 0x0016d400010f7983 */ /* 0x000ea20000300800 */
[----:B0-----:R-:W-:-:S03]  /*19ea0*/  IMAD.MOV.U32 R11, RZ, RZ, R26 ;  /* 0x000000ffff0b7224 */ /* 0x001fc600078e001a */
[----:B------:R-:W3:Y:S04]  /*19eb0*/  LDL.LU R26, [R1+0x16d0] ;  /* 0x0016d000011a7983 */ /* 0x000ee80000300800 */
[----:B------:R0:W-:Y:S04]  /*19ec0*/  STL.64 [R1+0x1620], R10 ;  /* 0x0016200a01007387 */ /* 0x0001e80000100a00 */
[----:B------:R1:W-:Y:S04]  /*19ed0*/  STL.64 [R1+0x1618], R8 ;  /* 0x0016180801007387 */ /* 0x0003e80000100a00 */
[----:B0-----:R-:W4:Y:S01]  /*19ee0*/  LDL R10, [R1+0x88] ;  /* 0x00008800010a7983 */ /* 0x001f220000100800 */
[----:B-1----:R-:W-:-:S02]  /*19ef0*/  IMAD.MOV.U32 R8, RZ, RZ, R23 ;  /* 0x000000ffff087224 */ /* 0x002fc400078e0017 */
[----:B------:R-:W-:Y:S01]  /*19f00*/  IMAD.MOV.U32 R9, RZ, RZ, R22 ;  /* 0x000000ffff097224 */ /* 0x000fe200078e0016 */
[----:B------:R-:W4:Y:S06]  /*19f10*/  LDL R11, [R1+0x8c] ;  /* 0x00008c00010b7983 */ /* 0x000f2c0000100800 */
[----:B--2---:R-:W-:-:S15]  /*19f20*/  HMMA.16816.F32 R4, R12, R8, R4 ;  /* 0x000000080c04723c */ /* 0x004fde0000001804 */
[----:B------:R-:W-:-:S04]  /*19f30*/  NOP ;  /* 0x0000000000007918 */ /* 0x000fc80000000000 */
[----:B------:R-:W-:Y:S04]  /*19f40*/  STL.64 [R1+0x150], R4 ;  /* 0x0001500401007387 */ /* 0x000fe80000100a00 */
[----:B------:R0:W-:Y:S04]  /*19f50*/  STL.64 [R1+0x158], R6 ;  /* 0x0001580601007387 */ /* 0x0001e80000100a00 */
[----:B0-----:R-:W2:Y:S04]  /*19f60*/  LDL.LU.64 R6, [R1+0x16c8] ;  /* 0x0016c80001067983 */ /* 0x001ea80000300a00 */
[----:B------:R-:W2:Y:S02]  /*19f70*/  LDL.LU.64 R4, [R1+0x16c0] ;  /* 0x0016c00001047983 */ /* 0x000ea40000300a00 */
[----:B--2---:R-:W-:-:S15]  /*19f80*/  HMMA.16816.F32 R16, R12, R4, R16 ;  /* 0x000000040c10723c */ /* 0x004fde0000001810 */
[----:B------:R-:W-:-:S04]  /*19f90*/  NOP ;  /* 0x0000000000007918 */ /* 0x000fc80000000000 */
[----:B------:R-:W-:Y:S04]  /*19fa0*/  STL.64 [R1+0x140], R16 ;  /* 0x0001401001007387 */ /* 0x000fe80000100a00 */
[----:B------:R0:W-:Y:S04]  /*19fb0*/  STL.64 [R1+0x148], R18 ;  /* 0x0001481201007387 */ /* 0x0001e80000100a00 */
[----:B0-----:R-:W2:Y:S04]  /*19fc0*/  LDL.LU.64 R18, [R1+0x16b8] ;  /* 0x0016b80001127983 */ /* 0x001ea80000300a00 */
[----:B------:R-:W2:Y:S04]  /*19fd0*/  LDL.LU.64 R16, [R1+0x16b0] ;  /* 0x0016b00001107983 */ /* 0x000ea80000300a00 */
[----:B------:R3:W-:Y:S04]  /*19fe0*/  STL.64 [R1+0x1670], R6 ;  /* 0x0016700601007387 */ /* 0x0007e80000100a00 */
[----:B------:R0:W-:Y:S01]  /*19ff0*/  STL.64 [R1+0x1668], R4 ;  /* 0x0016680401007387 */ /* 0x0001e20000100a00 */
[----:B---3--:R-:W-:-:S03]  /*1a000*/  IMAD.MOV.U32 R6, RZ, RZ, R26 ;  /* 0x000000ffff067224 */ /* 0x008fc600078e001a */
[----:B0-----:R-:W3:Y:S04]  /*1a010*/  LDL.LU R4, [R1+0xa0] ;  /* 0x0000a00001047983 */ /* 0x001ee80000300800 */
[----:B------:R-:W3:Y:S04]  /*1a020*/  LDL.LU R5, [R1+0xa4] ;  /* 0x0000a40001057983 */ /* 0x000ee80000300800 */
[----:B------:R-:W3:Y:S01]  /*1a030*/  LDL.LU R26, [R1+0x16ac] ;  /* 0x0016ac00011a7983 */ /* 0x000ee20000300800 */
[----:B------:R-:W-:-:S03]  /*1a040*/  IMAD.MOV.U32 R7, RZ, RZ, R27 ;  /* 0x000000ffff077224 */ /* 0x000fc600078e001b */
[----:B------:R-:W3:Y:S01]  /*1a050*/  LDL.LU R27, [R1+0x16a8] ;  /* 0x0016a800011b7983 */ /* 0x000ee20000300800 */
[----:B--2---:R-:W-:-:S15]  /*1a060*/  HMMA.16816.F32 R16, R12, R20, R16 ;  /* 0x000000140c10723c */ /* 0x004fde0000001810 */
[----:B------:R-:W-:-:S04]  /*1a070*/  NOP ;  /* 0x0000000000007918 */ /* 0x000fc80000000000 */
[----:B------:R-:W-:Y:S04]  /*1a080*/  STL.64 [R1+0x120], R16 ;  /* 0x0001201001007387 */ /* 0x000fe80000100a00 */
[----:B------:R0:W-:Y:S04]  /*1a090*/  STL.64 [R1+0x128], R18 ;  /* 0x0001281201007387 */ /* 0x0001e80000100a00 */
[----:B0-----:R-:W2:Y:S04]  /*1a0a0*/  LDL.LU.64 R18, [R1+0x16a0] ;  /* 0x0016a00001127983 */ /* 0x001ea80000300a00 */
[----:B------:R-:W2:Y:S04]  /*1a0b0*/  LDL.LU.64 R16, [R1+0x1698] ;  /* 0x0016980001107983 */ /* 0x000ea80000300a00 */
[----:B------:R0:W-:Y:S04]  /*1a0c0*/  STL.64 [R1+0x1660], R20 ;  /* 0x0016601401007387 */ /* 0x0001e80000100a00 */
[----:B0-----:R-:W4:Y:S04]  /*1a0d0*/  LDL.LU R20, [R1+0x90] ;  /* 0x0000900001147983 */ /* 0x001f280000300800 */
[----:B------:R-:W4:Y:S04]  /*1a0e0*/  LDL.LU R21, [R1+0x94] ;  /* 0x0000940001157983 */ /* 0x000f280000300800 */
[----:B------:R-:W4:Y:S04]  /*1a0f0*/  LDL.LU R22, [R1+0x98] ;  /* 0x0000980001167983 */ /* 0x000f280000300800 */
[----:B------:R-:W4:Y:S01]  /*1a100*/  LDL.LU R23, [R1+0x9c] ;  /* 0x00009c0001177983 */ /* 0x000f220000300800 */
[----:B--2---:R-:W-:Y:S03]  /*1a110*/  HMMA.16816.F32 R12, R12, R24, R16 ;  /* 0x000000180c0c723c */ /* 0x004fe60000001810 */
[----:B------:R-:W2:Y:S04]  /*1a120*/  LDL.LU.64 R18, [R1+0x1690] ;  /* 0x0016900001127983 */ /* 0x000ea80000300a00 */
[----:B------:R-:W4:Y:S04]  /*1a130*/  LDL.LU.64 R16, [R1+0x1688] ;  /* 0x0016880001107983 */ /* 0x000f280000300a00 */
[----:B---3--:R-:W-:Y:S04]  /*1a140*/  STL.64 [R1+0x1658], R26 ;  /* 0x0016581a01007387 */ /* 0x008fe80000100a00 */
[----:B------:R2:W-:Y:S04]  /*1a150*/  STL.64 [R1+0x1650], R24 ;  /* 0x0016501801007387 */ /* 0x0005e80000100a00 */
[----:B------:R-:W-:Y:S04]  /*1a160*/  STL.64 [R1+0xf0], R12 ;  /* 0x0000f00c01007387 */ /* 0x000fe80000100a00 */
[----:B------:R0:W-:Y:S01]  /*1a170*/  STL.64 [R1+0xf8], R14 ;  /* 0x0000f80e01007387 */ /* 0x0001e20000100a00 */
[----:B--2---:R-:W-:-:S02]  /*1a180*/  IMAD.MOV.U32 R25, RZ, RZ, R18 ;  /* 0x000000ffff197224 */ /* 0x004fc400078e0012 */
[----:B----4-:R-:W-:Y:S02]  /*1a190*/  IMAD.MOV.U32 R24, RZ, RZ, R17 ;  /* 0x000000ffff187224 */ /* 0x010fe400078e0011 */
[----:B------:R-:W-:Y:S01]  /*1a1a0*/  IMAD.MOV.U32 R26, RZ, RZ, R19 ;  /* 0x000000ffff1a7224 */ /* 0x000fe200078e0013 */
[----:B------:R-:W2:Y:S04]  /*1a1b0*/  LDL.LU R17, [R1+0x1680] ;  /* 0x0016800001117983 */ /* 0x000ea80000300800 */
[----:B------:R-:W2:Y:S04]  /*1a1c0*/  LDL.LU R18, [R1+0x167c] ;  /* 0x00167c0001127983 */ /* 0x000ea80000300800 */
[----:B------:R-:W2:Y:S04]  /*1a1d0*/  LDL.LU R19, [R1+0x1678] ;  /* 0x0016780001137983 */ /* 0x000ea80000300800 */
[----:B------:R-:W3:Y:S04]  /*1a1e0*/  LDL.LU R27, [R1+0x5c] ;  /* 0x00005c00011b7983 */ /* 0x000ee80000300800 */
[----:B0-----:R-:W4:Y:S01]  /*1a1f0*/  LDL R15, [R1+0x1d4] ;  /* 0x0001d400010f7983 */ /* 0x001f220000100800 */
[C---:B--2---:R-:W-:Y:S03]  /*1a200*/  HMMA.16816.F32 R4, R16.reuse, R8, R4 ;  /* 0x000000081004723c */ /* 0x044fe60000001804 */
[----:B----4-:R-:W-:Y:S04]  /*1a210*/  STL [R1+0x1628], R15 ;  /* 0x0016280f01007387 */ /* 0x010fe80000100800 */
[----:B------:R-:W2:Y:S04]  /*1a220*/  LDL.LU R12, [R1+0x30] ;  /* 0x00003000010c7983 */ /* 0x000ea80000300800 */
[----:B------:R-:W2:Y:S04]  /*1a230*/  LDL.LU R13, [R1+0x34] ;  /* 0x00003400010d7983 */ /* 0x000ea80000300800 */
[----:B------:R-:W2:Y:S04]  /*1a240*/  LDL.LU R14, [R1+0x38] ;  /* 0x00003800010e7983 */ /* 0x000ea80000300800 */
[----:B------:R-:W-:Y:S04]  /*1a250*/  STL.64 [R1+0xd0], R4 ;  /* 0x0000d00401007387 */ /* 0x000fe80000100a00 */
[----:B------:R0:W-:Y:S04]  /*1a260*/  STL.64 [R1+0xd8], R6 ;  /* 0x0000d80601007387 */ /* 0x0001e80000100a00 */
[----:B0-----:R-:W4:Y:S04]  /*1a270*/  LDL.LU.64 R6, [R1+0x1670] ;  /* 0x0016700001067983 */ /* 0x001f280000300a00 */
[----:B------:R-:W2:Y:S02]  /*1a280*/  LDL.LU.64 R4, [R1+0x1668] ;  /* 0x0016680001047983 */ /* 0x000ea40000300a00 */
[----:B--2---:R-:W-:-:S15]  /*1a290*/  HMMA.16816.F32 R20, R16, R4, R20 ;  /* 0x000000041014723c */ /* 0x004fde0000001814 */
[----:B------:R-:W-:-:S04]  /*1a2a0*/  NOP ;  /* 0x0000000000007918 */ /* 0x000fc80000000000 */
[----:B------:R0:W-:Y:S04]  /*1a2b0*/  STL.64 [R1+0xc0], R20 ;  /* 0x0000c01401007387 */ /* 0x0001e80000100a00 */
[----:B------:R3:W-:Y:S04]  /*1a2c0*/  STL [R1+0xc8], R22 ;  /* 0x0000c81601007387 */ /* 0x0007e80000100800 */
[----:B0-----:R-:W3:Y:S01]  /*1a2d0*/  LDL.LU.64 R20, [R1+0x1660] ;  /* 0x0016600001147983 */ /* 0x001ee20000300a00 */
[----:B------:R-:W-:Y:S02]  /*1a2e0*/  IMAD.MOV.U32 R15, RZ, RZ, R28 ;  /* 0x000000ffff0f7224 */ /* 0x000fe400078e001c */
[----:B------:R-:W-:-:S05]  /*1a2f0*/  IMAD.MOV.U32 R28, RZ, RZ, R23 ;  /* 0x000000ffff1c7224 */ /* 0x000fca00078e0017 */
[----:B------:R-:W-:Y:S01]  /*1a300*/  STL [R1+0x1560], R28 ;  /* 0x0015601c01007387 */ /* 0x000fe20000100800 */
[----:B---3--:R-:W-:Y:S03]  /*1a310*/  HMMA.16816.F32 R20, R16, R20, R24 ;  /* 0x000000141014723c */ /* 0x008fe60000001818 */
[----:B------:R-:W2:Y:S04]  /*1a320*/  LDL.LU.64 R26, [R1+0x1658] ;  /* 0x00165800011a7983 */ /* 0x000ea80000300a00 */
[----:B------:R-:W3:-:S12]  /*1a330*/  LDL.LU.64 R24, [R1+0x1650] ;  /* 0x0016500001187983 */ /* 0x000ed80000300a00 */
[----:B------:R-:W-:Y:S04]  /*1a340*/  STL.64 [R1+0xb0], R20 ;  /* 0x0000b01401007387 */ /* 0x000fe80000100a00 */
[----:B------:R0:W-:Y:S04]  /*1a350*/  STL.64 [R1+0xb8], R22 ;  /* 0x0000b81601007387 */ /* 0x0001e80000100a00 */
[----:B0-----:R-:W3:Y:S04]  /*1a360*/  LDL.LU.64 R22, [R1+0x1648] ;  /* 0x0016480001167983 */ /* 0x001ee80000300a00 */
[----:B------:R-:W3:Y:S02]  /*1a370*/  LDL.LU.64 R20, [R1+0x1640] ;  /* 0x0016400001147983 */ /* 0x000ee40000300a00 */
[----:B---3--:R-:W-:Y:S02]  /*1a380*/  HMMA.16816.F32 R16, R16, R24, R20 ;  /* 0x000000181010723c */ /* 0x008fe40000001814 */
[----:B------:R-:W3:Y:S04]  /*1a390*/  LDL.LU.64 R22, [R1+0x1638] ;  /* 0x0016380001167983 */ /* 0x000ee80000300a00 */
[----:B------:R-:W3:-:S13]  /*1a3a0*/  LDL.LU.64 R20, [R1+0x1630] ;  /* 0x0016300001147983 */ /* 0x000eda0000300a00 */
[----:B------:R-:W-:Y:S04]  /*1a3b0*/  STL.64 [R1+0x50], R16 ;  /* 0x0000501001007387 */ /* 0x000fe80000100a00 */
[----:B------:R0:W-:Y:S04]  /*1a3c0*/  STL.64 [R1+0x58], R18 ;  /* 0x0000581201007387 */ /* 0x0001e80000100a00 */
[----:B0-----:R-:W2:Y:S04]  /*1a3d0*/  LDL R18, [R1+0x68] ;  /* 0x0000680001127983 */ /* 0x001ea80000100800 */
[----:B------:R-:W2:Y:S01]  /*1a3e0*/  LDL R19, [R1+0x6c] ;  /* 0x00006c0001137983 */ /* 0x000ea20000100800 */
[----:B---3--:R-:W-:Y:S03]  /*1a3f0*/  HMMA.16816.F32 R8, R20, R10, R12 ;  /* 0x0000000a1408723c */ /* 0x008fe6000000180c */
[----:B------:R-:W3:-:S15]  /*1a400*/  LDL.LU R15, [R1+0x1628] ;  /* 0x00162800010f7983 */ /* 0x000ede0000300800 */
[----:B------:R-:W-:Y:S01]  /*1a410*/  NOP ;  /* 0x0000000000007918 */ /* 0x000fe20000000000 */
[----:B------:R0:W-:Y:S01]  /*1a420*/  STL.64 [R1+0x38], R10 ;  /* 0x0000380a01007387 */ /* 0x0001e20000100a00 */
[----:B------:R-:W-:Y:S02]  /*1a430*/  IMAD.MOV.U32 R24, RZ, RZ, R8 ;  /* 0x000000ffff187224 */ /* 0x000fe400078e0008 */
[----:B------:R-:W-:Y:S01]  /*1a440*/  IMAD.MOV.U32 R25, RZ, RZ, R9 ;  /* 0x000000ffff197224 */ /* 0x000fe200078e0009 */
[----:B0-----:R-:W4:Y:S04]  /*1a450*/  LDL.LU.64 R10, [R1+0x1620] ;  /* 0x00162000010a7983 */ /* 0x001f280000300a00 */
[----:B------:R-:W4:Y:S04]  /*1a460*/  LDL.LU.64 R8, [R1+0x1618] ;  /* 0x0016180001087983 */ /* 0x000f280000300a00 */
[----:B------:R-:W-:Y:S04]  /*1a470*/  STL [R1+0x156c], R25 ;  /* 0x00156c1901007387 */ /* 0x000fe80000100800 */
[----:B------:R-:W-:Y:S01]  /*1a480*/  STL [R1+0x1568], R24 ;  /* 0x0015681801007387 */ /* 0x000fe20000100800 */
[----:B----4-:R-:W-:Y:S03]  /*1a490*/  HMMA.16816.F32 R4, R20, R6, R8 ;  /* 0x000000061404723c */ /* 0x010fe60000001808 */
[----:B------:R-:W4:-:S15]  /*1a4a0*/  LDL.LU R11, [R1+0x1610] ;  /* 0x00161000010b7983 */ /* 0x000f1e0000300800 */
[----:B------:R-:W-:Y:S01]  /*1a4b0*/  NOP ;  /* 0x0000000000007918 */ /* 0x000fe20000000000 */
[----:B------:R-:W-:Y:S04]  /*1a4c0*/  STL.64 [R1+0x1b0], R4 ;  /* 0x0001b00401007387 */ /* 0x000fe80000100a00 */
[----:B------:R0:W-:Y:S04]  /*1a4d0*/  STL.64 [R1+0x1b8], R6 ;  /* 0x0001b80601007387 */ /* 0x0001e80000100a00 */
[----:B0-----:R-:W2:Y:S04]  /*1a4e0*/  LDL.LU.64 R6, [R1+0x1608] ;  /* 0x0016080001067983 */ /* 0x001ea80000300a00 */
[----:B------:R-:W2:Y:S04]  /*1a4f0*/  LDL.LU.64 R4, [R1+0x1600] ;  /* 0x0016000001047983 */ /* 0x000ea80000300a00 */
[----:B----4-:R-:W0:Y:S01]  /*1a500*/  LDSM.16.MT88.4 R8, [R11+UR5+0x3000] ;  /* 0x003000050b08783b */ /* 0x010e220008004200 */
[C---:B--2---:R-:W-:Y:S03]  /*1a510*/  HMMA.16816.F32 R16, R20.reuse, R18, R4 ;  /* 0x000000121410723c */ /* 0x044fe60000001804 */
[----:B------:R-:W2:Y:S04]  /*1a520*/  LDL.LU.64 R6, [R1+0x15f8] ;  /* 0x0015f80001067983 */ /* 0x000ea80000300a00 */
[----:B------:R-:W2:Y:S04]  /*1a530*/  LDL.LU.64 R4, [R1+0x15f0] ;  /* 0x0015f00001047983 */ /* 0x000ea80000300a00 */
[----:B0-----:R-:W-:Y:S08]  /*1a540*/  STL [R1+0x1578], R8 ;  /* 0x0015780801007387 */ /* 0x001ff00000100800 */
[----:B------:R-:W-:Y:S04]  /*1a550*/  STL.64 [R1+0x1c0], R16 ;  /* 0x0001c01001007387 */ /* 0x000fe80000100a00 */
[----:B------:R-:W-:Y:S04]  /*1a560*/  STL.64 [R1+0x1c8], R18 ;  /* 0x0001c81201007387 */ /* 0x000fe80000100a00 */
[----:B------:R-:W-:Y:S04]  /*1a570*/  STL [R1+0x1574], R9 ;  /* 0x0015740901007387 */ /* 0x000fe80000100800 */
[----:B------:R-:W-:Y:S04]  /*1a580*/  STL [R1+0x1570], R10 ;  /* 0x0015700a01007387 */ /* 0x000fe80000100800 */
[----:B------:R-:W-:Y:S01]  /*1a590*/  STL [R1+0x1564], R11 ;  /* 0x0015640b01007387 */ /* 0x000fe20000100800 */
[----:B--2---:R-:W-:Y:S03]  /*1a5a0*/  HMMA.16816.F32 R4, R20, R26, R4 ;  /* 0x0000001a1404723c */ /* 0x004fe60000001804 */
[----:B------:R-:W2:-:S15]  /*1a5b0*/  LDL R23, [R1+0xed8] ;  /* 0x000ed80001177983 */ /* 0x000e9e0000100800 */
[----:B------:R-:W-:Y:S01]  /*1a5c0*/  NOP ;  /* 0x0000000000007918 */ /* 0x000fe20000000000 */
[----:B------:R-:W-:Y:S04]  /*1a5d0*/  STL.64 [R1+0x1a0], R4 ;  /* 0x0001a00401007387 */ /* 0x000fe80000100a00 */
[----:B------:R-:W-:Y:S04]  /*1a5e0*/  STL.64 [R1+0x1a8], R6 ;  /* 0x0001a80601007387 */ /* 0x000fe80000100a00 */
[----:B---3--:R-:W0:Y:S02]  /*1a5f0*/  LDSM.16.MT88.4 R4, [R15+UR5+0x4000] ;  /* 0x004000050f04783b */ /* 0x008e240008004200 */
[----:B0-----:R-:W-:-:S02]  /*1a600*/  IMAD.MOV.U32 R10, RZ, RZ, R6 ;  /* 0x000000ffff0a7224 */ /* 0x001fc400078e0006 */
[----:B------:R-:W-:Y:S02]  /*1a610*/  IMAD.MOV.U32 R8, RZ, RZ, R4 ;  /* 0x000000ffff087224 */ /* 0x000fe400078e0004 */
[----:B------:R-:W-:Y:S02]  /*1a620*/  IMAD.MOV.U32 R9, RZ, RZ, R5 ;  /* 0x000000ffff097224 */ /* 0x000fe400078e0005 */
[----:B------:R-:W-:Y:S01]  /*1a630*/  IMAD.MOV.U32 R25, RZ, RZ, R7 ;  /* 0x000000ffff197224 */ /* 0x000fe200078e0007 */
[----:B--2---:R-:W0:Y:S04]  /*1a640*/  LDSM.16.MT88.4 R16, [R23+UR5+0x3080] ;  /* 0x003080051710783b */ /* 0x004e280008004200 */
[----:B0-----:R0:W-:Y:S04]  /*1a650*/  STL.64 [R1+0x1530], R18 ;  /* 0x0015301201007387 */ /* 0x0011e80000100a00 */
[----:B------:R-:W-:Y:S04]  /*1a660*/  STL.64 [R1+0x1528], R16 ;  /* 0x0015281001007387 */ /* 0x000fe80000100a00 */
[----:B0-----:R-:W2:Y:S04]  /*1a670*/  LDL.LU.64 R18, [R1+0x88] ;  /* 0x0000880001127983 */ /* 0x001ea80000300a00 */
[----:B------:R-:W3:Y:S04]  /*1a680*/  LDL.LU.64 R6, [R1+0x15e8] ;  /* 0x0015e80001067983 */ /* 0x000ee80000300a00 */
[----:B------:R-:W4:Y:S04]  /*1a690*/  LDL.LU.64 R4, [R1+0x15e0] ;  /* 0x0015e00001047983 */ /* 0x000f280000300a00 */
[----:B------:R-:W-:Y:S04]  /*1a6a0*/  STL [R1+0x15b8], R10 ;  /* 0x0015b80a01007387 */ /* 0x000fe80000100800 */
[----:B------:R0:W-:Y:S04]  /*1a6b0*/  STL.64 [R1+0x15b0], R8 ;  /* 0x0015b00801007387 */ /* 0x0001e80000100a00 */
[----:B0-----:R-:W2:Y:S04]  /*1a6c0*/  LDL.LU R8, [R1+0x100] ;  /* 0x0001000001087983 */ /* 0x001ea80000300800 */
[----:B------:R-:W2:Y:S04]  /*1a6d0*/  LDL.LU R9, [R1+0x104] ;  /* 0x0001040001097983 */ /* 0x000ea80000300800 */
[----:B------:R-:W2:Y:S04]  /*1a6e0*/  LDL.LU R10, [R1+0x108] ;  /* 0x00010800010a7983 */ /* 0x000ea80000300800 */
[----:B------:R-:W2:Y:S04]  /*1a6f0*/  LDL.LU R11, [R1+0x10c] ;  /* 0x00010c00010b7983 */ /* 0x000ea80000300800 */
[----:B--2---:R-:W-:Y:S04]  /*1a700*/  STL.64 [R1+0x15c8], R10 ;  /* 0x0015c80a01007387 */ /* 0x004fe80000100a00 */
[----:B------:R4:W-:Y:S02]  /*1a710*/  STL.64 [R1+0x15c0], R8 ;  /* 0x0015c00801007387 */ /* 0x0009e40000100a00 */
[----:B----4-:R-:W-:-:S02]  /*1a720*/  IMAD.MOV.U32 R8, RZ, RZ, R4 ;  /* 0x000000ffff087224 */ /* 0x010fc400078e0004 */
[----:B------:R-:W-:Y:S01]  /*1a730*/  IMAD.MOV.U32 R9, RZ, RZ, R5 ;  /* 0x000000ffff097224 */ /* 0x000fe200078e0005 */
[----:B------:R-:W2:Y:S04]  /*1a740*/  LDL.LU R4, [R1+0x15dc] ;  /* 0x0015dc0001047983 */ /* 0x000ea80000300800 */
[----:B------:R-:W2:Y:S01]  /*1a750*/  LDL.LU R5, [R1+0x15d8] ;  /* 0x0015d80001057983 */ /* 0x000ea20000300800 */
[----:B---3--:R-:W-:Y:S02]  /*1a760*/  IMAD.MOV.U32 R10, RZ, RZ, R6 ;  /* 0x000000ffff0a7224 */ /* 0x008fe400078e0006 */
[----:B------:R-:W-:Y:S01]  /*1a770*/  IMAD.MOV.U32 R11, RZ, RZ, R7 ;  /* 0x000000ffff0b7224 */ /* 0x000fe200078e0007 */
[----:B------:R-:W2:Y:S04]  /*1a780*/  LDL.LU R6, [R1+0x15d4] ;  /* 0x0015d40001067983 */ /* 0x000ea80000300800 */
[----:B------:R-:W2:Y:S04]  /*1a790*/  LDL.LU R7, [R1+0x15d0] ;  /* 0x0015d00001077983 */ /* 0x000ea80000300800 */
[----:B------:R-:W-:Y:S04]  /*1a7a0*/  STL.64 [R1+0x1598], R26 ;  /* 0x0015981a01007387 */ /* 0x000fe80000100a00 */
[----:B------:R0:W-:Y:S01]  /*1a7b0*/  STL [R1+0x1590], R25 ;  /* 0x0015901901007387 */ /* 0x0001e20000100800 */
[----:B------:R-:W-:-:S02]  /*1a7c0*/  IMAD.MOV.U32 R24, RZ, RZ, R29 ;  /* 0x000000ffff187224 */ /* 0x000fc400078e001d */
[----:B0-----:R-:W-:Y:S02]  /*1a7d0*/  IMAD.MOV.U32 R25, RZ, RZ, R3 ;  /* 0x000000ffff197224 */ /* 0x001fe400078e0003 */
[----:B------:R-:W-:Y:S02]  /*1a7e0*/  IMAD.MOV.U32 R26, RZ, RZ, R2 ;  /* 0x000000ffff1a7224 */ /* 0x000fe400078e0002 */
[----:B------:R-:W-:-:S05]  /*1a7f0*/  IMAD.MOV.U32 R27, RZ, RZ, R0 ;  /* 0x000000ffff1b7224 */ /* 0x000fca00078e0000 */
[----:B------:R0:W-:Y:S04]  /*1a800*/  STL.64 [R1+0x15a8], R26 ;  /* 0x0015a81a01007387 */ /* 0x0001e80000100a00 */
[----:B------:R-:W-:Y:S01]  /*1a810*/  STL.64 [R1+0x15a0], R24 ;  /* 0x0015a01801007387 */ /* 0x000fe20000100a00 */
[----:B------:R-:W-:Y:S02]  /*1a820*/  IMAD.MOV.U32 R2, RZ, RZ, R18 ;  /* 0x000000ffff027224 */ /* 0x000fe400078e0012 */
[----:B------:R-:W-:Y:S01]  /*1a830*/  IMAD.MOV.U32 R0, RZ, RZ, R19 ;  /* 0x000000ffff007224 */ /* 0x000fe200078e0013 */
[----:B0-----:R-:W3:Y:S04]  /*1a840*/  LDL.LU.64 R26, [R1+0x78] ;  /* 0x00007800011a7983 */ /* 0x001ee80000300a00 */
[----:B------:R-:W-:Y:S01]  /*1a850*/  STL [R1+0x157c], R15 ;  /* 0x00157c0f01007387 */ /* 0x000fe20000100800 */
[----:B------:R-:W0:Y:S01]  /*1a860*/  S2R R14, SR_TID.X ;  /* 0x00000000000e7919 */ /* 0x000e220000002100 */
[----:B--2---:R-:W-:-:S15]  /*1a870*/  HMMA.16816.F32 R8, R4, R18, R8 ;  /* 0x000000120408723c */ /* 0x004fde0000001808 */
[----:B------:R-:W-:-:S04]  /*1a880*/  NOP ;  /* 0x0000000000007918 */ /* 0x000fc80000000000 */
[----:B------:R-:W-:Y:S04]  /*1a890*/  STL.64 [R1+0x190], R8 ;  /* 0x0001900801007387 */ /* 0x000fe80000100a00 */
[----:B------:R-:W2:Y:S04]  /*1a8a0*/  LDL.LU R16, [R1+0x130] ;  /* 0x0001300001107983 */ /* 0x000ea80000300800 */
[----:B------:R-:W2:Y:S04]  /*1a8b0*/  LDL.LU R17, [R1+0x134] ;  /* 0x0001340001117983 */ /* 0x000ea80000300800 */
[----:B------:R-:W4:Y:S04]  /*1a8c0*/  LDL.LU R18, [R1+0x138] ;  /* 0x0001380001127983 */ /* 0x000f280000300800 */
[----:B------:R-:W4:Y:S01]  /*1a8d0*/  LDL.LU R19, [R1+0x13c] ;  /* 0x00013c0001137983 */ /* 0x000f220000300800 */
[C---:B0-----:R-:W-:Y:S01]  /*1a8e0*/  IMAD.SHL.U32 R13, R14.reuse, 0x2, RZ ;  /* 0x000000020e0d7824 */ /* 0x041fe200078e00ff */
[----:B------:R-:W-:-:S05]  /*1a8f0*/  LOP3.LUT R14, R14, 0x7, RZ, 0xc0, !PT ;  /* 0x000000070e0e7812 */ /* 0x000fca00078ec0ff */
[----:B------:R-:W-:Y:S02]  /*1a900*/  IMAD R14, R14, 0x110, RZ ;  /* 0x000001100e0e7824 */ /* 0x000fe400078e02ff */
[----:B------:R-:W-:-:S03]  /*1a910*/  IMAD.MOV.U32 R29, RZ, RZ, R10 ;  /* 0x000000ffff1d7224 */ /* 0x000fc600078e000a */
[----:B------:R-:W-:Y:S01]  /*1a920*/  LOP3.LUT R14, R14, 0x30, R13, 0x78, !PT ;  /* 0x000000300e0e7812 */ /* 0x000fe200078e780d */
[----:B------:R-:W-:-:S04]  /*1a930*/  IMAD.MOV.U32 R3, RZ, RZ, R11 ;  /* 0x000000ffff037224 */ /* 0x000fc800078e000b */
[----:B------:R-:W0:Y:S02]  /*1a940*/  LDSM.16.M88.4 R8, [R14+UR5+0x8080] ;  /* 0x008080050e08783b */ /* 0x000e240008000200 */
[----:B0-----:R-:W-:Y:S02]  /*1a950*/  IMAD.MOV.U32 R21, RZ, RZ, R8 ;  /* 0x000000ffff157224 */ /* 0x001fe400078e0008 */
[----:B------:R-:W-:Y:S01]  /*1a960*/  IMAD.MOV.U32 R20, RZ, RZ, R9 ;  /* 0x000000ffff147224 */ /* 0x000fe200078e0009 */
[----:B----4-:R0:W-:Y:S04]  /*1a970*/  STL.64 [R1+0x1588], R18 ;  /* 0x0015881201007387 */ /* 0x0101e80000100a00 */
[----:B--2---:R-:W-:Y:S04]  /*1a980*/  STL.64 [R1+0x1580], R16 ;  /* 0x0015801001007387 */ /* 0x004fe80000100a00 */
[----:B0-----:R-:W2:Y:S04]  /*1a990*/  LDL.LU.64 R18, [R1+0x68] ;  /* 0x0000680001127983 */ /* 0x001ea80000300a00 */
[----:B------:R-:W-:Y:S04]  /*1a9a0*/  STL [R1+0x14c8], R3 ;  /* 0x0014c80301007387 */ /* 0x000fe80000100800 */
[----:B------:R-:W-:Y:S04]  /*1a9b0*/  STL [R1+0x14c4], R29 ;  /* 0x0014c41d01007387 */ /* 0x000fe80000100800 */
[----:B------:R-:W-:Y:S04]  /*1a9c0*/  STL.64 [R1+0x20], R8 ;  /* 0x0000200801007387 */ /* 0x000fe80000100a00 */
[----:B------:R0:W-:Y:S04]  /*1a9d0*/  STL.64 [R1+0x28], R10 ;  /* 0x0000280a01007387 */ /* 0x0001e80000100a00 */
[----:B0-----:R-:W4:Y:S04]  /*1a9e0*/  LDL.LU.64 R10, [R1+0x15c8] ;  /* 0x0015c800010a7983 */ /* 0x001f280000300a00 */
[----:B------:R-:W4:Y:S01]  /*1a9f0*/  LDL.LU.64 R8, [R1+0x15c0] ;  /* 0x0015c00001087983 */ /* 0x000f220000300a00 */
[----:B---3--:R-:W-:Y:S01]  /*1aa00*/  IMAD.MOV.U32 R28, RZ, RZ, R27 ;  /* 0x000000ffff1c7224 */ /* 0x008fe200078e001b */
[----:B----4-:R-:W-:-:S15]  /*1aa10*/  HMMA.16816.F32 R8, R4, R26, R8 ;  /* 0x0000001a0408723c */ /* 0x010fde0000001808 */
[----:B------:R-:W-:-:S04]  /*1aa20*/  NOP ;  /* 0x0000000000007918 */ /* 0x000fc80000000000 */
[----:B------:R-:W-:Y:S04]  /*1aa30*/  STL.64 [R1+0x180], R8 ;  /* 0x0001800801007387 */ /* 0x000fe80000100a00 */
[----:B------:R0:W-:Y:S02]  /*1aa40*/  STL.64 [R1+0x188], R10 ;  /* 0x0001880a01007387 */ /* 0x0001e40000100a00 */
[----:B0-----:R-:W-:Y:S02]  /*1aa50*/  IMAD.MOV.U32 R11, RZ, RZ, R26 ;  /* 0x000000ffff0b7224 */ /* 0x001fe400078e001a */
[----:B------:R-:W3:Y:S04]  /*1aa60*/  LDL.LU R10, [R1+0x15b8] ;  /* 0x0015b800010a7983 */ /* 0x000ee80000300800 */
[----:B------:R-:W0:Y:S04]  /*1aa70*/  LDSM.16.M88.4 R24, [R14+UR5+0x8880] ;  /* 0x008880050e18783b */ /* 0x000e280008000200 */
[----:B------:R-:W4:Y:S04]  /*1aa80*/  LDL.LU.64 R8, [R1+0x15b0] ;  /* 0x0015b00001087983 */ /* 0x000f280000300a00 */
[----:B0-----:R-:W-:Y:S04]  /*1aa90*/  STL.64 [R1+0x40], R24 ;  /* 0x0000401801007387 */ /* 0x001fe80000100a00 */
[----:B------:R0:W-:Y:S01]  /*1aaa0*/  STL.64 [R1+0x48], R26 ;  /* 0x0000481a01007387 */ /* 0x0001e20000100a00 */
[----:B------:R-:W-:-:S02]  /*1aab0*/  IMAD.MOV.U32 R3, RZ, RZ, R24 ;  /* 0x000000ffff037224 */ /* 0x000fc400078e0018 */
[----:B------:R-:W-:Y:S01]  /*1aac0*/  IMAD.MOV.U32 R29, RZ, RZ, R25 ;  /* 0x000000ffff1d7224 */ /* 0x000fe200078e0019 */
[----:B0-----:R-:W3:Y:S04]  /*1aad0*/  LDL.LU.64 R26, [R1+0x15a8] ;  /* 0x0015a800011a7983 */ /* 0x001ee80000300a00 */
[----:B------:R-:W3:Y:S04]  /*1aae0*/  LDL.LU.64 R24, [R1+0x15a0] ;  /* 0x0015a00001187983 */ /* 0x000ee80000300a00 */
[----:B------:R-:W-:Y:S04]  /*1aaf0*/  STL [R1+0x14d0], R29 ;  /* 0x0014d01d01007387 */ /* 0x000fe80000100800 */
[----:B------:R-:W-:Y:S01]  /*1ab00*/  STL [R1+0x14cc], R3 ;  /* 0x0014cc0301007387 */ /* 0x000fe20000100800 */
[----:B--2---:R-:W-:Y:S01]  /*1ab10*/  IMAD.MOV.U32 R22, RZ, RZ, R19 ;  /* 0x000000ffff167224 */ /* 0x004fe200078e0013 */
[----:B---3--:R-:W-:-:S15]  /*1ab20*/  HMMA.16816.F32 R24, R4, R18, R24 ;  /* 0x000000120418723c */ /* 0x008fde0000001818 */
[----:B------:R-:W-:-:S04]  /*1ab30*/  NOP ;  /* 0x0000000000007918 */ /* 0x000fc80000000000 */
[----:B------:R0:W-:Y:S02]  /*1ab40*/  STL.64 [R1+0x170], R24 ;  /* 0x0001701801007387 */ /* 0x0001e40000100a00 */
[----:B0-----:R-:W-:Y:S02]  /*1ab50*/  IMAD.MOV.U32 R24, RZ, RZ, R18 ;  /* 0x000000ffff187224 */ /* 0x001fe400078e0012 */
[----:B------:R-:W0:Y:S04]  /*1ab60*/  LDSM.16.M88.4 R16, [R14+UR5+0x9080] ;  /* 0x009080050e10783b */ /* 0x000e280008000200 */
[----:B------:R-:W1:Y:S04]  /*1ab70*/  LDSM.16.M88.4 R12, [R14+UR5+0x9880] ;  /* 0x009880050e0c783b */ /* 0x000e680008000200 */
[----:B------:R2:W-:Y:S04]  /*1ab80*/  STL.64 [R1+0x178], R26 ;  /* 0x0001781a01007387 */ /* 0x0005e80000100a00 */
[----:B--2---:R-:W2:Y:S04]  /*1ab90*/  LDL.LU.64 R26, [R1+0x1598] ;  /* 0x00159800011a7983 */ /* 0x004ea80000300a00 */
[----:B------:R-:W3:Y:S04]  /*1aba0*/  LDL.LU R25, [R1+0x1590] ;  /* 0x0015900001197983 */ /* 0x000ee80000300800 */
[----:B0-----:R-:W-:Y:S04]  /*1abb0*/  STL.64 [R1+0x90], R16 ;  /* 0x0000901001007387 */ /* 0x001fe80000100a00 */
[----:B------:R0:W-:Y:S01]  /*1abc0*/  STL.64 [R1+0x98], R18 ;  /* 0x0000981201007387 */ /* 0x0001e20000100a00 */
[----:B------:R-:W-:-:S02]  /*1abd0*/  IMAD.MOV.U32 R29, RZ, RZ, R16 ;  /* 0x000000ffff1d7224 */ /* 0x000fc400078e0010 */
[----:B------:R-:W-:Y:S01]  /*1abe0*/  IMAD.MOV.U32 R3, RZ, RZ, R17 ;  /* 0x000000ffff037224 */ /* 0x000fe200078e0011 */
[----:B0-----:R-:W2:Y:S04]  /*1abf0*/  LDL.LU.64 R18, [R1+0x1588] ;  /* 0x0015880001127983 */ /* 0x001ea80000300a00 */
[----:B------:R-:W2:Y:S04]  /*1ac00*/  LDL.LU.64 R16, [R1+0x1580] ;  /* 0x0015800001107983 */ /* 0x000ea80000300a00 */
[----:B-1----:R-:W-:Y:S04]  /*1ac10*/  STL.64 [R1+0xa0], R12 ;  /* 0x0000a00c01007387 */ /* 0x002fe80000100a00 */
[----:B------:R0:W-:Y:S04]  /*1ac20*/  STL.64 [R1+0xa8], R14 ;  /* 0x0000a80e01007387 */ /* 0x0001e80000100a00 */
[----:B0-----:R-:W2:Y:S04]  /*1ac30*/  LDL.LU R15, [R1+0x157c] ;  /* 0x00157c00010f7983 */ /* 0x001ea80000300800 */
[----:B--2---:R-:W0:Y:S01]  /*1ac40*/  LDSM.16.MT88.4 R12, [R15+UR5+0x4080] ;  /* 0x004080050f0c783b */ /* 0x004e220008004200 */
[----:B------:R-:W-:Y:S03]  /*1ac50*/  HMMA.16816.F32 R4, R4, R26, R16 ;  /* 0x0000001a0404723c */ /* 0x000fe60000001810 */
[----:B0-----:R0:W-:Y:S04]  /*1ac60*/  STL.64 [R1+0x14a0], R14 ;  /* 0x0014a00e01007387 */ /* 0x0011e80000100a00 */
[----:B------:R4:W-:Y:S01]  /*1ac70*/  STL.64 [R1+0x1498], R12 ;  /* 0x0014980c01007387 */ /* 0x0009e20000100a00 */
[----:B0-----:R-:W-:-:S02]  /*1ac80*/  IMAD.MOV.U32 R14, RZ, RZ, R10 ;  /* 0x000000ffff0e7224 */ /* 0x001fc400078e000a */
[----:B----4-:R-:W-:Y:S02]  /*1ac90*/  IMAD.MOV.U32 R12, RZ, RZ, R8 ;  /* 0x000000ffff0c7224 */ /* 0x010fe400078e0008 */
[----:B---3--:R-:W-:Y:S01]  /*1aca0*/  IMAD.MOV.U32 R15, RZ, RZ, R25 ;  /* 0x000000ffff0f7224 */ /* 0x008fe200078e0019 */
[----:B------:R-:W2:Y:S01]  /*1acb0*/  LDL.LU R8, [R1+0x1578] ;  /* 0x0015780001087983 */ /* 0x000ea20000300800 */
[----:B------:R-:W-:-:S03]  /*1acc0*/  IMAD.MOV.U32 R13, RZ, RZ, R9 ;  /* 0x000000ffff0d7224 */ /* 0x000fc600078e0009 */
[----:B------:R-:W2:Y:S04]  /*1acd0*/  LDL.LU R9, [R1+0x1574] ;  /* 0x0015740001097983 */ /* 0x000ea80000300800 */
[----:B------:R-:W2:Y:S04]  /*1ace0*/  LDL.LU R10, [R1+0x1570] ;  /* 0x00157000010a7983 */ /* 0x000ea80000300800 */
[----:B------:R-:W3:Y:S04]  /*1acf0*/  LDL.LU R25, [R1+0x156c] ;  /* 0x00156c0001197983 */ /* 0x000ee80000300800 */
[----:B------:R0:W-:Y:S04]  /*1ad00*/  STL.64 [R1+0x14e0], R14 ;  /* 0x0014e00e01007387 */ /* 0x0001e80000100a00 */
[----:B------:R1:W-:Y:S01]  /*1ad10*/  STL.64 [R1+0x14d8], R12 ;  /* 0x0014d80c01007387 */ /* 0x0003e20000100a00 */
[----:B0-----:R-:W-:-:S02]  /*1ad20*/  IMAD.MOV.U32 R14, RZ, RZ, R24 ;  /* 0x000000ffff0e7224 */ /* 0x001fc400078e0018 */
[----:B------:R-:W-:Y:S01]  /*1ad30*/  IMAD.MOV.U32 R15, RZ, RZ, R22 ;  /* 0x000000ffff0f7224 */ /* 0x000fe200078e0016 */
[----:B------:R-:W3:Y:S04]  /*1ad40*/  LDL.LU R24, [R1+0x1568] ;  /* 0x0015680001187983 */ /* 0x000ee80000300800 */
[----:B------:R0:W-:Y:S04]  /*1ad50*/  STL.64 [R1+0x1548], R14 ;  /* 0x0015480e01007387 */ /* 0x0001e80000100a00 */
[----:B-1----:R-:W4:Y:S04]  /*1ad60*/  LDL.LU R12, [R1+0x140] ;  /* 0x00014000010c7983 */ /* 0x002f280000300800 */
[----:B------:R-:W-:Y:S04]  /*1ad70*/  STL.64 [R1+0x10], R4 ;  /* 0x0000100401007387 */ /* 0x000fe80000100a00 */
[----:B------:R-:W-:Y:S04]  /*1ad80*/  STL.64 [R1+0x18], R6 ;  /* 0x0000180601007387 */ /* 0x000fe80000100a00 */
[----:B------:R-:W4:Y:S04]  /*1ad90*/  LDL.LU R13, [R1+0x144] ;  /* 0x00014400010d7983 */ /* 0x000f280000300800 */
[----:B------:R-:W1:Y:S04]  /*1ada0*/  LDSM.16.MT88.4 R4, [R23+UR5+0x4000] ;  /* 0x004000051704783b */ /* 0x000e680008004200 */
[----:B0-----:R-:W2:Y:S04]  /*1adb0*/  LDL.LU R14, [R1+0x148] ;  /* 0x00014800010e7983 */ /* 0x001ea80000300800 */
[----:B------:R-:W2:Y:S04]  /*1adc0*/  LDL.LU R15, [R1+0x14c] ;  /* 0x00014c00010f7983 */ /* 0x000ea80000300800 */
[----:B--2---:R-:W-:Y:S04]  /*1add0*/  STL.64 [R1+0x1558], R14 ;  /* 0x0015580e01007387 */ /* 0x004fe80000100a00 */
[----:B----4-:R0:W-:Y:S04]  /*1ade0*/  STL.64 [R1+0x1550], R12 ;  /* 0x0015500c01007387 */ /* 0x0101e80000100a00 */
[----:B0-----:R-:W2:Y:S04]  /*1adf0*/  LDL.LU R12, [R1+0x150] ;  /* 0x00015000010c7983 */ /* 0x001ea80000300800 */
[----:B------:R-:W2:Y:S04]  /*1ae00*/  LDL.LU R13, [R1+0x154] ;  /* 0x00015400010d7983 */ /* 0x000ea80000300800 */
[----:B------:R-:W2:Y:S04]  /*1ae10*/  LDL.LU R14, [R1+0x158] ;  /* 0x00015800010e7983 */ /* 0x000ea80000300800 */
[----:B------:R-:W2:Y:S04]  /*1ae20*/  LDL.LU R15, [R1+0x15c] ;  /* 0x00015c00010f7983 */ /* 0x000ea80000300800 */
[----:B------:R-:W-:Y:S04]  /*1ae30*/  STL.64 [R1+0x1540], R26 ;  /* 0x0015401a01007387 */ /* 0x000fe80000100a00 */
[----:B---3--:R0:W-:Y:S04]  /*1ae40*/  STL.64 [R1+0x1538], R24 ;  /* 0x0015381801007387 */ /* 0x0081e80000100a00 */
[----:B------:R-:W3:Y:S04]  /*1ae50*/  LDL.LU R16, [R1+0xf0] ;  /* 0x0000f00001107983 */ /* 0x000ee80000300800 */
[----:B------:R-:W3:Y:S04]  /*1ae60*/  LDL.LU R17, [R1+0xf4] ;  /* 0x0000f40001117983 */ /* 0x000ee80000300800 */
[----:B------:R-:W3:Y:S04]  /*1ae70*/  LDL.LU R18, [R1+0xf8] ;  /* 0x0000f80001127983 */ /* 0x000ee80000300800 */
[----:B------:R-:W3:Y:S04]  /*1ae80*/  LDL.LU R19, [R1+0xfc] ;  /* 0x0000fc0001137983 */ /* 0x000ee80000300800 */
[----:B0-----:R-:W4:Y:S04]  /*1ae90*/  LDL.LU R24, [R1+0x120] ;  /* 0x0001200001187983 */ /* 0x001f280000300800 */
[----:B------:R-:W4:Y:S04]  /*1aea0*/  LDL.LU R25, [R1+0x124] ;  /* 0x0001240001197983 */ /* 0x000f280000300800 */
[----:B------:R-:W4:Y:S04]  /*1aeb0*/  LDL.LU R26, [R1+0x128] ;  /* 0x00012800011a7983 */ /* 0x000f280000300800 */
[----:B------:R-:W4:Y:S04]  /*1aec0*/  LDL.LU R27, [R1+0x12c] ;  /* 0x00012c00011b7983 */ /* 0x000f280000300800 */
[----:B------:R-:W-:Y:S04]  /*1aed0*/  STL [R1+0x14f0], R23 ;  /* 0x0014f01701007387 */ /* 0x000fe80000100800 */
[----:B------:R0:W-:Y:S04]  /*1aee0*/  STL.64 [R1+0x14e8], R20 ;  /* 0x0014e81401007387 */ /* 0x0001e80000100a00 */
[----:B0-----:R-:W2:Y:S04]  /*1aef0*/  LDL.LU R20, [R1+0xb0] ;  /* 0x0000b00001147983 */ /* 0x001ea80000300800 */
[----:B------:R-:W2:Y:S04]  /*1af00*/  LDL.LU R21, [R1+0xb4] ;  /* 0x0000b40001157983 */ /* 0x000ea80000300800 */
[----:B------:R-:W2:Y:S04]  /*1af10*/  LDL.LU R22, [R1+0xb8] ;  /* 0x0000b80001167983 */ /* 0x000ea80000300800 */
[----:B------:R-:W2:Y:S04]  /*1af20*/  LDL.LU R23, [R1+0xbc] ;  /* 0x0000bc0001177983 */ /* 0x000ea80000300800 */
[----:B--2---:R0:W-:Y:S04]  /*1af30*/  STL.64 [R1+0x1500], R22 ;  /* 0x0015001601007387 */ /* 0x0041e80000100a00 */
[----:B------:R-:W-:Y:S01]  /*1af40*/  STL.64 [R1+0x14f8], R20 ;  /* 0x0014f81401007387 */ /* 0x000fe20000100a00 */
[----:B0-----:R-:W-:-:S02]  /*1af50*/  IMAD.MOV.U32 R22, RZ, RZ, R11 ;  /* 0x000000ffff167224 */ /* 0x001fc400078e000b */
[----:B------:R-:W-:Y:S01]  /*1af60*/  IMAD.MOV.U32 R23, RZ, RZ, R28 ;  /* 0x000000ffff177224 */ /* 0x000fe200078e001c */
[----:B------:R-:W2:Y:S04]  /*1af70*/  LDL.LU R11, [R1+0x1564] ;  /* 0x00156400010b7983 */ /* 0x000ea80000300800 */
[----:B------:R-:W2:Y:S04]  /*1af80*/  LDL.LU R28, [R1+0x1560] ;  /* 0x00156000011c7983 */ /* 0x000ea80000300800 */
[----:B-1----:R0:W-:Y:S04]  /*1af90*/  STL.64 [R1+0x1478], R6 ;  /* 0x0014780601007387 */ /* 0x0021e80000100a00 */
[----:B0-----:R-:W2:Y:S04]  /*1afa0*/  LDL R7, [R1+0x1d4] ;  /* 0x0001d40001077983 */ /* 0x001ea80000100800 */
[----:B------:R0:W-:Y:S04]  /*1afb0*/  STL.64 [R1+0x1470], R4 ;  /* 0x0014700401007387 */ /* 0x0001e80000100a00 */
[----:B--2---:R1:W-:Y:S04]  /*1afc0*/  STL [R1+0x1508], R7 ;  /* 0x0015080701007387 */ /* 0x0043e80000100800 */
[----:B0-----:R-:W2:Y:S04]  /*1afd0*/  LDL.LU R4, [R1+0xc0] ;  /* 0x0000c00001047983 */ /* 0x001ea80000300800 */
[----:B------:R-:W2:Y:S04]  /*1afe0*/  LDL.LU R5, [R1+0xc4] ;  /* 0x0000c40001057983 */ /* 0x000ea80000300800 */
[----:B------:R-:W2:Y:S01]  /*1aff0*/  LDL.LU R6, [R1+0xc8] ;  /* 0x0000c80001067983 */ /* 0x000ea20000300800 */
[----:B-1----:R-:W-:-:S05]  /*1b000*/  IMAD.MOV.U32 R7, RZ, RZ, R28 ;  /* 0x000000ffff077224 */ /* 0x002fca00078e001c */
[----:B--2---:R0:W-:Y:S02]  /*1b010*/  STL.64 [R1+0x1518], R6 ;  /* 0x0015180601007387 */ /* 0x0041e40000100a00 */
[----:B0-----:R-:W-:Y:S02]  /*1b020*/  IMAD.MOV.U32 R6, RZ, RZ, R2 ;  /* 0x000000ffff067224 */ /* 0x001fe400078e0002 */
[----:B------:R-:W-:-:S07]  /*1b030*/  IMAD.MOV.U32 R7, RZ, RZ, R0 ;  /* 0x000000ffff077224 */ /* 0x000fce00078e0000 */
[----:B------:R-:W-:Y:S01]  /*1b040*/  HMMA.16816.F32 R12, R8, R6, R12 ;  /* 0x00000006080c723c */ /* 0x000fe2000000180c */
[----:B------:R-:W-:-:S15]  /*1b050*/  STL.64 [R1+0x1510], R4 ;  /* 0x0015100401007387 */ /* 0x000fde0000100a00 */
[----:B------:R-:W-:-:S03]  /*1b060*/  NOP ;  /* 0x0000000000007918 */ /* 0x000fc60000000000 */
[----:B------:R-:W-:Y:S04]  /*1b070*/  STL.64 [R1+0x160], R12 ;  /* 0x0001600c01007387 */ /* 0x000fe80000100a00 */
[----:B------:R0:W-:Y:S04]  /*1b080*/  STL.64 [R1+0x168], R14 ;  /* 0x0001680e01007387 */ /* 0x0001e80000100a00 */
[----:B0-----:R-:W2:Y:S04]  /*1b090*/  LDL.LU.64 R14, [R1+0x1558] ;  /* 0x00155800010e7983 */ /* 0x001ea80000300a00 */
[----:B------:R-:W2:Y:S02]  /*1b0a0*/  LDL.LU.64 R12, [R1+0x1550] ;  /* 0x00155000010c7983 */ /* 0x000ea40000300a00 */
[----:B--2---:R-:W-:-:S15]  /*1b0b0*/  HMMA.16816.F32 R12, R8, R22, R12 ;  /* 0x00000016080c723c */ /* 0x004fde000000180c */
[----:B------:R-:W-:-:S04]  /*1b0c0*/  NOP ;  /* 0x0000000000007918 */ /* 0x000fc80000000000 */
[----:B------:R-:W-:Y:S01]  /*1b0d0*/  IMAD.MOV.U32 R2, RZ, RZ, R14 ;  /* 0x000000ffff027224 */ /* 0x000fe200078e000e */
[----:B------:R-:W-:Y:S01]  /*1b0e0*/  STL [R1+0x150], R12 ;  /* 0x0001500c01007387 */ /* 0x000fe20000100800 */
[----:B------:R-:W-:-:S03]  /*1b0f0*/  IMAD.MOV.U32 R0, RZ, RZ, R15 ;  /* 0x000000ffff007224 */ /* 0x000fc600078e000f */
[----:B------:R-:W4:Y:S04]  /*1b100*/  LDL.LU.64 R14, [R1+0x1548] ;  /* 0x00154800010e7983 */ /* 0x000f280000300a00 */
[----:B------:R0:W-:Y:S04]  /*1b110*/  STL.64 [R1+0x1520], R22 ;  /* 0x0015201601007387 */ /* 0x0001e80000100a00 */
[----:B------:R-:W2:Y:S04]  /*1b120*/  LDL.LU R20, [R1+0xd0] ;  /* 0x0000d00001147983 */ /* 0x000ea80000300800 */
[----:B------:R-:W2:Y:S04]  /*1b130*/  LDL.LU R21, [R1+0xd4] ;  /* 0x0000d40001157983 */ /* 0x000ea80000300800 */
[----:B0-----:R-:W2:Y:S04]  /*1b140*/  LDL.LU R22, [R1+0xd8] ;  /* 0x0000d80001167983 */ /* 0x001ea80000300800 */
[----:B------:R-:W2:Y:S01]  /*1b150*/  LDL.LU R23, [R1+0xdc] ;  /* 0x0000dc0001177983 */ /* 0x000ea20000300800 */
[----:B----4-:R-:W-:-:S15]  /*1b160*/  HMMA.16816.F32 R24, R8, R14, R24 ;  /* 0x0000000e0818723c */ /* 0x010fde0000001818 */
[----:B------:R-:W-:-:S04]  /*1b170*/  NOP ;  /* 0x0000000000007918 */ /* 0x000fc80000000000 */
[----:B------:R-:W-:Y:S04]  /*1b180*/  STL.64 [R1+0x140], R24 ;  /* 0x0001401801007387 */ /* 0x000fe80000100a00 */
[----:B------:R0:W-:Y:S04]  /*1b190*/  STL.64 [R1+0x148], R26 ;  /* 0x0001481a01007387 */ /* 0x0001e80000100a00 */
[----:B0-----:R-:W3:Y:S04]  /*1b1a0*/  LDL.LU.64 R26, [R1+0x1540] ;  /* 0x00154000011a7983 */ /* 0x001ee80000300a00 */
[----:B------:R-:W4:Y:S01]  /*1b1b0*/  LDL.LU.64 R24, [R1+0x1538] ;  /* 0x0015380001187983 */ /* 0x000f220000300a00 */
[----:B---3--:R-:W-:Y:S03]  /*1b1c0*/  HMMA.16816.F32 R8, R8, R26, R16 ;  /* 0x0000001a0808723c */ /* 0x008fe60000001810 */
[----:B------:R-:W2:Y:S04]  /*1b1d0*/  LDL.LU.64 R18, [R1+0x1530] ;  /* 0x0015300001127983 */ /* 0x000ea80000300a00 */
[----:B------:R-:W2:-:S12]  /*1b1e0*/  LDL.LU.64 R16, [R1+0x1528] ;  /* 0x0015280001107983 */ /* 0x000e980000300a00 */
[----:B------:R0:W-:Y:S04]  /*1b1f0*/  STL.64 [R1+0x130], R8 ;  /* 0x0001300801007387 */ /* 0x0001e80000100a00 */
[----:B------:R1:W-:Y:S04]  /*1b200*/  STL.64 [R1+0x138], R10 ;  /* 0x0001380a01007387 */ /* 0x0003e80000100a00 */
[----:B0-----:R-:W3:Y:S04]  /*1b210*/  LDL.LU R8, [R1+0x50] ;  /* 0x0000500001087983 */ /* 0x001ee80000300800 */
[----:B------:R-:W3:Y:S04]  /*1b220*/  LDL.LU R9, [R1+0x54] ;  /* 0x0000540001097983 */ /* 0x000ee80000300800 */
[----:B-1----:R-:W3:Y:S04]  /*1b230*/  LDL.LU R10, [R1+0x58] ;  /* 0x00005800010a7983 */ /* 0x002ee80000300800 */
[----:B------:R-:W3:Y:S01]  /*1b240*/  LDL.LU R11, [R1+0x5c] ;  /* 0x00005c00010b7983 */ /* 0x000ee20000300800 */
[----:B--2---:R-:W-:Y:S03]  /*1b250*/  HMMA.16816.F32 R4, R16, R6, R20 ;  /* 0x000000061004723c */ /* 0x004fe60000001814 */
[----:B------:R-:W2:-:S15]  /*1b260*/  LDL.LU.64 R22, [R1+0x1520] ;  /* 0x0015200001167983 */ /* 0x000e9e0000300a00 */
[----:B------:R-:W-:Y:S01]  /*1b270*/  NOP ;  /* 0x0000000000007918 */ /* 0x000fe20000000000 */
[----:B------:R-:W-:Y:S04]  /*1b280*/  STL.64 [R1+0x100], R4 ;  /* 0x0001000401007387 */ /* 0x000fe80000100a00 */
[----:B------:R0:W-:Y:S04]  /*1b290*/  STL.64 [R1+0x108], R6 ;  /* 0x0001080601007387 */ /* 0x0001e80000100a00 */
[----:B0-----:R-:W2:Y:S04]  /*1b2a0*/  LDL.LU.64 R6, [R1+0x1518] ;  /* 0x0015180001067983 */ /* 0x001ea80000300a00 */
[----:B------:R-:W2:Y:S02]  /*1b2b0*/  LDL.LU.64 R4, [R1+0x1510] ;  /* 0x0015100001047983 */ /* 0x000ea40000300a00 */
[----:B--2---:R-:W-:Y:S02]  /*1b2c0*/  HMMA.16816.F32 R20, R16, R22, R4 ;  /* 0x000000161014723c */ /* 0x004fe40000001804 */
[----:B------:R-:W2:-:S15]  /*1b2d0*/  LDL.LU R7, [R1+0x1508] ;  /* 0x0015080001077983 */ /* 0x000e9e0000300800 */
[----:B------:R-:W-:Y:S02]  /*1b2e0*/  NOP ;  /* 0x0000000000007918 */ /* 0x000fe40000000000 */
[----:B------:R-:W-:Y:S04]  /*1b2f0*/  STL.64 [R1+0x120], R20 ;  /* 0x0001201401007387 */ /* 0x000fe80000100a00 */
[----:B------:R0:W-:Y:S04]  /*1b300*/  STL.64 [R1+0x128], R22 ;  /* 0x0001281601007387 */ /* 0x0001e80000100a00 */
[----:B0-----:R-:W2:Y:S04]  /*1b310*/  LDL.LU.64 R22, [R1+0x1500] ;  /* 0x0015000001167983 */ /* 0x001ea80000300a00 */
[----:B------:R-:W2:Y:S01]  /*1b320*/  LDL.LU.64 R20, [R1+0x14f8] ;  /* 0x0014f80001147983 */ /* 0x000ea20000300a00 */
[----:B------:R-:W-:Y:S01]  /*1b330*/  IMAD.MOV.U32 R28, RZ, RZ, R13 ;  /* 0x000000ffff1c7224 */ /* 0x000fe200078e000d */
[C---:B---3--:R-:W-:Y:S08]  /*1b340*/  HMMA.16816.F32 R8, R16.reuse, R26, R8 ;  /* 0x0000001a1008723c */ /* 0x048ff00000001808 */
[----:B--2---:R-:W-:Y:S01]  /*1b350*/  HMMA.16816.F32 R12, R16, R14, R20 ;  /* 0x0000000e100c723c */ /* 0x004fe20000001814 */
[----:B------:R-:W2:Y:S04]  /*1b360*/  LDL.LU R23, [R1+0x14f0] ;  /* 0x0014f00001177983 */ /* 0x000ea80000300800 */
[----:B------:R-:W3:-:S14]  /*1b370*/  LDL.LU.64 R20, [R1+0x14e8] ;  /* 0x0014e80001147983 */ /* 0x000edc0000300a00 */
[----:B------:R-:W-:Y:S04]  /*1b380*/  STL.64 [R1+0x110], R12 ;  /* 0x0001100c01007387 */ /* 0x000fe80000100a00 */
[----:B------:R0:W-:Y:S04]  /*1b390*/  STL.64 [R1+0x118], R14 ;  /* 0x0001180e01007387 */ /* 0x0001e80000100a00 */
[----:B0-----:R-:W4:Y:S04]  /*1b3a0*/  LDL.LU.64 R14, [R1+0x14e0] ;  /* 0x0014e000010e7983 */ /* 0x001f280000300a00 */
[----:B------:R-:W4:Y:S04]  /*1b3b0*/  LDL.LU.64 R12, [R1+0x14d8] ;  /* 0x0014d800010c7983 */ /* 0x000f280000300a00 */
[----:B------:R-:W-:Y:S04]  /*1b3c0*/  STL.64 [R1+0xf0], R8 ;  /* 0x0000f00801007387 */ /* 0x000fe80000100a00 */
[----:B------:R-:W-:Y:S04]  /*1b3d0*/  STL.64 [R1+0xf8], R10 ;  /* 0x0000f80a01007387 */ /* 0x000fe80000100a00 */
[----:B------:R-:W4:Y:S04]  /*1b3e0*/  LDL.LU R26, [R1+0x38] ;  /* 0x00003800011a7983 */ /* 0x000f280000300800 */
[----:B------:R-:W4:Y:S04]  /*1b3f0*/  LDL.LU R27, [R1+0x3c] ;  /* 0x00003c00011b7983 */ /* 0x000f280000300800 */
[----:B--2---:R-:W0:Y:S04]  /*1b400*/  LDSM.16.MT88.4 R8, [R23+UR5+0x4080] ;  /* 0x004080051708783b */ /* 0x004e280008004200 */
[----:B------:R-:W-:Y:S04]  /*1b410*/  STL [R1+0x14c0], R23 ;  /* 0x0014c01701007387 */ /* 0x000fe80000100800 */
[----:B0-----:R-:W-:Y:S04]  /*1b420*/  STL.64 [R1+0x1420], R10 ;  /* 0x0014200a01007387 */ /* 0x001fe80000100a00 */
[----:B------:R3:W-:Y:S02]  /*1b430*/  STL.64 [R1+0x1418], R8 ;  /* 0x0014180801007387 */ /* 0x0007e40000100a00 */
[----:B---3--:R-:W-:-:S02]  /*1b440*/  IMAD.MOV.U32 R8, RZ, RZ, R21 ;  /* 0x000000ffff087224 */ /* 0x008fc400078e0015 */
[----:B------:R-:W-:Y:S02]  /*1b450*/  IMAD.MOV.U32 R9, RZ, RZ, R20 ;  /* 0x000000ffff097224 */ /* 0x000fe400078e0014 */
[----:B------:R-:W2:Y:S04]  /*1b460*/  LDL.LU R20, [R1+0x1b0] ;  /* 0x0001b00001147983 */ /* 0x000ea80000300800 */
[----:B------:R-:W2:Y:S04]  /*1b470*/  LDL.LU R21, [R1+0x1b4] ;  /* 0x0001b40001157983 */ /* 0x000ea80000300800 */
[----:B------:R-:W2:Y:S04]  /*1b480*/  LDL.LU R22, [R1+0x1b8] ;  /* 0x0001b80001167983 */ /* 0x000ea80000300800 */
[----:B------:R-:W2:Y:S01]  /*1b490*/  LDL.LU R23, [R1+0x1bc] ;  /* 0x0001bc0001177983 */ /* 0x000ea20000300800 */
[----:B----4-:R-:W-:Y:S03]  /*1b4a0*/  HMMA.16816.F32 R16, R12, R8, R24 ;  /* 0x000000080c10723c */ /* 0x010fe60000001818 */
[----:B------:R-:W0:Y:S04]  /*1b4b0*/  LDSM.16.MT88.4 R24, [R7+UR5+0x5000] ;  /* 0x005000050718783b */ /* 0x000e280008004200 */
[----:B------:R-:W-:-:S12]  /*1b4c0*/  STL.64 [R1+0x14a8], R8 ;  /* 0x0014a80801007387 */ /* 0x000fd80000100a00 */
[----:B------:R-:W-:Y:S04]  /*1b4d0*/  STL.64 [R1+0xe0], R16 ;  /* 0x0000e01001007387 */ /* 0x000fe80000100a00 */
[----:B------:R-:W-:Y:S04]  /*1b4e0*/  STL.64 [R1+0xe8], R18 ;  /* 0x0000e81201007387 */ /* 0x000fe80000100a00 */
[----:B------:R-:W1:Y:S04]  /*1b4f0*/  LDSM.16.MT88.4 R16, [R7+UR5+0x5080] ;  /* 0x005080050710783b */ /* 0x000e680008004200 */
[----:B0-----:R-:W-:Y:S04]  /*1b500*/  STL.64 [R1+0x13d8], R26 ;  /* 0x0013d81a01007387 */ /* 0x001fe80000100a00 */
[----:B------:R0:W-:Y:S02]  /*1b510*/  STL.64 [R1+0x13d0], R24 ;  /* 0x0013d01801007387 */ /* 0x0001e40000100a00 */
[----:B0-----:R-:W-:-:S02]  /*1b520*/  IMAD.MOV.U32 R24, RZ, RZ, R29 ;  /* 0x000000ffff187224 */ /* 0x001fc400078e001d */
[----:B------:R-:W-:Y:S01]  /*1b530*/  IMAD.MOV.U32 R25, RZ, RZ, R3 ;  /* 0x000000ffff197224 */ /* 0x000fe200078e0003 */
[----:B------:R-:W3:Y:S04]  /*1b540*/  LDL.LU R29, [R1+0x14d0] ;  /* 0x0014d000011d7983 */ /* 0x000ee80000300800 */
[----:B------:R-:W4:Y:S04]  /*1b550*/  LDL.LU R3, [R1+0x14cc] ;  /* 0x0014cc0001037983 */ /* 0x000f280000300800 */
[----:B------:R-:W2:Y:S04]  /*1b560*/  LDL.LU R8, [R1+0x1a0] ;  /* 0x0001a00001087983 */ /* 0x000ea80000300800 */
[----:B------:R-:W2:Y:S04]  /*1b570*/  LDL.LU R9, [R1+0x1a4] ;  /* 0x0001a40001097983 */ /* 0x000ea80000300800 */
[----:B------:R-:W2:Y:S04]  /*1b580*/  LDL.LU R10, [R1+0x1a8] ;  /* 0x0001a800010a7983 */ /* 0x000ea80000300800 */
[----:B------:R-:W2:Y:S04]  /*1b590*/  LDL.LU R11, [R1+0x1ac] ;  /* 0x0001ac00010b7983 */ /* 0x000ea80000300800 */
[----:B--2---:R-:W-:Y:S04]  /*1b5a0*/  STL.64 [R1+0x14b8], R10 ;  /* 0x0014b80a01007387 */ /* 0x004fe80000100a00 */
[----:B------:R0:W-:Y:S04]  /*1b5b0*/  STL.64 [R1+0x14b0], R8 ;  /* 0x0014b00801007387 */ /* 0x0001e80000100a00 */
[----:B0-----:R-:W2:Y:S04]  /*1b5c0*/  LDL.LU R8, [R1+0x1c0] ;  /* 0x0001c00001087983 */ /* 0x001ea80000300800 */
[----:B------:R-:W2:Y:S04]  /*1b5d0*/  LDL.LU R9, [R1+0x1c4] ;  /* 0x0001c40001097983 */ /* 0x000ea80000300800 */
[----:B------:R-:W2:Y:S04]  /*1b5e0*/  LDL.LU R10, [R1+0x1c8] ;  /* 0x0001c800010a7983 */ /* 0x000ea80000300800 */
[----:B------:R-:W2:Y:S04]  /*1b5f0*/  LDL.LU R11, [R1+0x1cc] ;  /* 0x0001cc00010b7983 */ /* 0x000ea80000300800 */
[----:B------:R-:W2:Y:S04]  /*1b600*/  LDL.LU R4, [R1+0x170] ;  /* 0x0001700001047983 */ /* 0x000ea80000300800 */
[----:B------:R-:W2:Y:S04]  /*1b610*/  LDL.LU R5, [R1+0x174] ;  /* 0x0001740001057983 */ /* 0x000ea80000300800 */
[----:B------:R-:W2:Y:S04]  /*1b620*/  LDL.LU R6, [R1+0x178] ;  /* 0x0001780001067983 */ /* 0x000ea80000300800 */
[----:B------:R-:W2:Y:S04]  /*1b630*/  LDL.LU R7, [R1+0x17c] ;  /* 0x00017c0001077983 */ /* 0x000ea80000300800 */
[----:B--2---:R-:W-:Y:S04]  /*1b640*/  STL.64 [R1+0x1488], R6 ;  /* 0x0014880601007387 */ /* 0x004fe80000100a00 */
[----:B------:R4:W-:Y:S02]  /*1b650*/  STL.64 [R1+0x1480], R4 ;  /* 0x0014800401007387 */ /* 0x0009e40000100a00 */
[----:B----4-:R-:W-:-:S02]  /*1b660*/  IMAD.MOV.U32 R4, RZ, RZ, R3 ;  /* 0x000000ffff047224 */ /* 0x010fc400078e0003 */
[----:B---3--:R-:W-:Y:S01]  /*1b670*/  IMAD.MOV.U32 R5, RZ, RZ, R29 ;  /* 0x000000ffff057224 */ /* 0x008fe200078e001d */
[----:B------:R-:W2:Y:S04]  /*1b680*/  LDL.LU R3, [R1+0x14c8] ;  /* 0x0014c80001037983 */ /* 0x000ea80000300800 */
[----:B------:R-:W3:Y:S02]  /*1b690*/  LDL.LU R29, [R1+0x14c4] ;  /* 0x0014c400011d7983 */ /* 0x000ee40000300800 */
[C---:B------:R-:W-:Y:S02]  /*1b6a0*/  HMMA.16816.F32 R20, R12.reuse, R4, R20 ;  /* 0x000000040c14723c */ /* 0x040fe40000001814 */
[----:B-1----:R-:W-:Y:S04]  /*1b6b0*/  STL.64 [R1+0x1390], R18 ;  /* 0x0013901201007387 */ /* 0x002fe80000100a00 */
[----:B------:R0:W-:Y:S04]  /*1b6c0*/  STL.64 [R1+0x1388], R16 ;  /* 0x0013881001007387 */ /* 0x0001e80000100a00 */
[----:B0-----:R-:W4:Y:S04]  /*1b6d0*/  LDL.LU.64 R16, [R1+0xa0] ;  /* 0x0000a00001107983 */ /* 0x001f280000300a00 */
[----:B------:R-:W2:Y:S05]  /*1b6e0*/  LDL.64 R18, [R1+0xa8] ;  /* 0x0000a80001127983 */ /* 0x000eaa0000100a00 */
[----:B------:R-:W-:Y:S04]  /*1b6f0*/  STL.64 [R1+0xd0], R20 ;  /* 0x0000d01401007387 */ /* 0x000fe80000100a00 */
[----:B------:R0:W-:Y:S04]  /*1b700*/  STL.64 [R1+0xd8], R22 ;  /* 0x0000d81601007387 */ /* 0x0001e80000100a00 */
[----:B0-----:R-:W2:Y:S01]  /*1b710*/  LDL.LU R23, [R1+0x14c0] ;  /* 0x0014c00001177983 */ /* 0x001ea20000300800 */
[----:B------:R-:W-:Y:S03]  /*1b720*/  HMMA.16816.F32 R8, R12, R24, R8 ;  /* 0x000000180c08723c */ /* 0x000fe60000001808 */
[----:B--2---:R-:W0:Y:S04]  /*1b730*/  LDSM.16.MT88.4 R20, [R23+UR5+0x5000] ;  /* 0x005000051714783b */ /* 0x004e280008004200 */
[----:B0-----:R0:W-:Y:S04]  /*1b740*/  STL [R1+0x1344], R20 ;  /* 0x0013441401007387 */ /* 0x0011e80000100800 */
[----:B------:R1:W-:Y:S04]  /*1b750*/  STL [R1+0x1340], R21 ;  /* 0x0013401501007387 */ /* 0x0003e80000100800 */
[----:B------:R3:W-:Y:S04]  /*1b760*/  STL [R1+0x133c], R22 ;  /* 0x00133c1601007387 */ /* 0x0007e80000100800 */
[----:B------:R2:W-:Y:S04]  /*1b770*/  STL [R1+0x1338], R23 ;  /* 0x0013381701007387 */ /* 0x0005e80000100800 */
[----:B0-----:R-:W4:Y:S04]  /*1b780*/  LDL.LU R20, [R1+0x190] ;  /* 0x0001900001147983 */ /* 0x001f280000300800 */
[----:B-1----:R-:W4:Y:S01]  /*1b790*/  LDL.LU R21, [R1+0x194] ;  /* 0x0001940001157983 */ /* 0x002f220000300800 */
[----:B---3--:R-:W-:-:S02]  /*1b7a0*/  IMAD.MOV.U32 R22, RZ, RZ, R29 ;  /* 0x000000ffff167224 */ /* 0x008fc400078e001d */
[----:B--2---:R-:W-:Y:S02]  /*1b7b0*/  IMAD.MOV.U32 R23, RZ, RZ, R3 ;  /* 0x000000ffff177224 */ /* 0x004fe400078e0003 */
[----:B------:R-:W-:Y:S01]  /*1b7c0*/  IMAD.MOV.U32 R29, RZ, RZ, R10 ;  /* 0x000000ffff1d7224 */ /* 0x000fe200078e000a */
[----:B------:R0:W-:Y:S01]  /*1b7d0*/  STL.64 [R1+0xc0], R8 ;  /* 0x0000c00801007387 */ /* 0x0001e20000100a00 */
[----:B------:R-:W-:-:S03]  /*1b7e0*/  IMAD.MOV.U32 R3, RZ, RZ, R11 ;  /* 0x000000ffff037224 */ /* 0x000fc600078e000b */
[----:B------:R-:W4:Y:S04]  /*1b7f0*/  LDL.LU.64 R10, [R1+0x14b8] ;  /* 0x0014b800010a7983 */ /* 0x000f280000300a00 */
[----:B0-----:R-:W4:Y:S04]  /*1b800*/  LDL.LU.64 R8, [R1+0x14b0] ;  /* 0x0014b00001087983 */ /* 0x001f280000300a00 */
[----:B------:R0:W-:Y:S04]  /*1b810*/  STL.64 [R1+0x1490], R24 ;  /* 0x0014901801007387 */ /* 0x0001e80000100a00 */
[----:B0-----:R-:W2:Y:S04]  /*1b820*/  LDL.LU R24, [R1+0x180] ;  /* 0x0001800001187983 */ /* 0x001ea80000300800 */
[----:B------:R-:W2:Y:S04]  /*1b830*/  LDL.LU R25, [R1+0x184] ;  /* 0x0001840001197983 */ /* 0x000ea80000300800 */
[----:B------:R-:W2:Y:S04]  /*1b840*/  LDL.LU R26, [R1+0x188] ;  /* 0x00018800011a7983 */ /* 0x000ea80000300800 */
[----:B------:R-:W2:Y:S04]  /*1b850*/  LDL.LU R27, [R1+0x18c] ;  /* 0x00018c00011b7983 */ /* 0x000ea80000300800 */
[----:B------:R-:W-:Y:S04]  /*1b860*/  STL [R1+0x143c], R3 ;  /* 0x00143c0301007387 */ /* 0x000fe80000100800 */
[----:B------:R-:W-:Y:S01]  /*1b870*/  STL [R1+0x1438], R29 ;  /* 0x0014381d01007387 */ /* 0x000fe20000100800 */
[----:B----4-:R-:W-:Y:S03]  /*1b880*/  HMMA.16816.F32 R12, R12, R16, R8 ;  /* 0x000000100c0c723c */ /* 0x010fe60000001808 */
[----:B------:R-:W3:-:S15]  /*1b890*/  LDL.LU.64 R8, [R1+0x14a8] ;  /* 0x0014a80001087983 */ /* 0x000ede0000300a00 */
[----:B------:R-:W-:Y:S01]  /*1b8a0*/  NOP ;  /* 0x0000000000007918 */ /* 0x000fe20000000000 */
[----:B------:R-:W-:Y:S04]  /*1b8b0*/  STL.64 [R1+0xb0], R12 ;  /* 0x0000b00c01007387 */ /* 0x000fe80000100a00 */
[----:B------:R0:W-:Y:S04]  /*1b8c0*/  STL.64 [R1+0xb8], R14 ;  /* 0x0000b80e01007387 */ /* 0x0001e80000100a00 */
[----:B0-----:R-:W3:Y:S04]  /*1b8d0*/  LDL.LU.64 R14, [R1+0x14a0] ;  /* 0x0014a000010e7983 */ /* 0x001ee80000300a00 */
[----:B------:R-:W3:Y:S02]  /*1b8e0*/  LDL.LU.64 R12, [R1+0x1498] ;  /* 0x00149800010c7983 */ /* 0x000ee40000300a00 */
[----:B---3--:R-:W-:-:S15]  /*1b8f0*/  HMMA.16816.F32 R8, R12, R8, R20 ;  /* 0x000000080c08723c */ /* 0x008fde0000001814 */
[----:B------:R-:W-:-:S04]  /*1b900*/  NOP ;  /* 0x0000000000007918 */ /* 0x000fc80000000000 */
[----:B------:R0:W-:Y:S01]  /*1b910*/  STL.64 [R1+0x80], R8 ;  /* 0x0000800801007387 */ /* 0x0001e20000100a00 */
[----:B------:R-:W-:Y:S02]  /*1b920*/  IMAD.MOV.U32 R29, RZ, RZ, R11 ;  /* 0x000000ffff1d7224 */ /* 0x000fe400078e000b */
[----:B------:R-:W-:Y:S01]  /*1b930*/  IMAD.MOV.U32 R3, RZ, RZ, R10 ;  /* 0x000000ffff037224 */ /* 0x000fe200078e000a */
[----:B0-----:R-:W3:Y:S04]  /*1b940*/  LDL.LU R8, [R1+0x160] ;  /* 0x0001600001087983 */ /* 0x001ee80000300800 */
[----:B------:R-:W3:Y:S04]  /*1b950*/  LDL.LU R9, [R1+0x164] ;  /* 0x0001640001097983 */ /* 0x000ee80000300800 */
[----:B------:R-:W3:Y:S04]  /*1b960*/  LDL.LU R10, [R1+0x168] ;  /* 0x00016800010a7983 */ /* 0x000ee80000300800 */
[----:B------:R-:W3:Y:S04]  /*1b970*/  LDL.LU R11, [R1+0x16c] ;  /* 0x00016c00010b7983 */ /* 0x000ee80000300800 */
[----:B------:R-:W-:Y:S04]  /*1b980*/  STL [R1+0x1444], R29 ;  /* 0x0014441d01007387 */ /* 0x000fe80000100800 */
[----:B------:R-:W-:Y:S04]  /*1b990*/  STL [R1+0x1440], R3 ;  /* 0x0014400301007387 */ /* 0x000fe80000100800 */
[----:B------:R-:W4:Y:S01]  /*1b9a0*/  LDL.LU R20, [R1+0x140] ;  /* 0x0001400001147983 */ /* 0x000f220000300800 */
[----:B--2---:R-:W-:Y:S03]  /*1b9b0*/  HMMA.16816.F32 R4, R12, R4, R24 ;  /* 0x000000040c04723c */ /* 0x004fe60000001818 */
[----:B----4-:R-:W-:Y:S04]  /*1b9c0*/  STL [R1+0x1448], R20 ;  /* 0x0014481401007387 */ /* 0x010fe80000100800 */
[----:B------:R-:W2:-:S12]  /*1b9d0*/  LDL.LU R21, [R1+0x144] ;  /* 0x0001440001157983 */ /* 0x000e980000300800 */
[----:B------:R-:W-:Y:S02]  /*1b9e0*/  IMAD.MOV.U32 R27, RZ, RZ, R6 ;  /* 0x000000ffff1b7224 */ /* 0x000fe400078e0006 */
[----:B------:R-:W-:Y:S01]  /*1b9f0*/  IMAD.MOV.U32 R26, RZ, RZ, R7 ;  /* 0x000000ffff1a7224 */ /* 0x000fe200078e0007 */
[----:B--2---:R-:W-:Y:S04]  /*1ba00*/  STL [R1+0x144c], R21 ;  /* 0x00144c1501007387 */ /* 0x004fe80000100800 */
[----:B------:R-:W2:Y:S04]  /*1ba10*/  LDL.LU R22, [R1+0x148] ;  /* 0x0001480001167983 */ /* 0x000ea80000300800 */
[----:B------:R-:W2:Y:S04]  /*1ba20*/  LDL.LU R23, [R1+0x14c] ;  /* 0x00014c0001177983 */ /* 0x000ea80000300800 */
[----:B------:R-:W4:Y:S04]  /*1ba30*/  LDL.LU.64 R24, [R1+0x1490] ;  /* 0x0014900001187983 */ /* 0x000f280000300a00 */
[----:B------:R0:W-:Y:S04]  /*1ba40*/  STL.64 [R1+0x70], R4 ;  /* 0x0000700401007387 */ /* 0x0001e80000100a00 */
[----:B------:R-:W4:Y:S04]  /*1ba50*/  LDL.LU.64 R6, [R1+0x1488] ;  /* 0x0014880001067983 */ /* 0x000f280000300a00 */
[----:B0-----:R-:W4:Y:S02]  /*1ba60*/  LDL.LU.64 R4, [R1+0x1480] ;  /* 0x0014800001047983 */ /* 0x001f240000300a00 */
[----:B----4-:R-:W-:-:S15]  /*1ba70*/  HMMA.16816.F32 R4, R12, R24, R4 ;  /* 0x000000180c04723c */ /* 0x010fde0000001804 */
[----:B------:R-:W-:-:S04]  /*1ba80*/  NOP ;  /* 0x0000000000007918 */ /* 0x000fc80000000000 */
[----:B------:R-:W-:Y:S02]  /*1ba90*/  IMAD.MOV.U32 R21, RZ, RZ, R4 ;  /* 0x000000ffff157224 */ /* 0x000fe400078e0004 */
[----:B------:R-:W-:Y:S02]  /*1baa0*/  IMAD.MOV.U32 R20, RZ, RZ, R5 ;  /* 0x000000ffff147224 */ /* 0x000fe400078e0005 */
[----:B------:R-:W-:Y:S02]  /*1bab0*/  IMAD.MOV.U32 R29, RZ, RZ, R6 ;  /* 0x000000ffff1d7224 */ /* 0x000fe400078e0006 */
[----:B------:R-:W-:Y:S02]  /*1bac0*/  IMAD.MOV.U32 R3, RZ, RZ, R7 ;  /* 0x000000ffff037224 */ /* 0x000fe400078e0007 */
[----:B------:R-:W3:Y:S04]  /*1bad0*/  LDL.LU.64 R6, [R1+0x1478] ;  /* 0x0014780001067983 */ /* 0x000ee80000300a00 */
[----:B------:R-:W3:Y:S04]  /*1bae0*/  LDL.LU.64 R4, [R1+0x1470] ;  /* 0x0014700001047983 */ /* 0x000ee80000300a00 */
[----:B--2---:R-:W-:Y:S04]  /*1baf0*/  STL.64 [R1+0x1468], R22 ;  /* 0x0014681601007387 */ /* 0x004fe80000100a00 */
[----:B------:R0:W-:Y:S04]  /*1bb00*/  STL.64 [R1+0x1460], R20 ;  /* 0x0014601401007387 */ /* 0x0001e80000100a00 */
[----:B0-----:R-:W3:Y:S04]  /*1bb10*/  LDL.LU.64 R20, [R1+0x20] ;  /* 0x0000200001147983 */ /* 0x001ee80000300a00 */
[----:B------:R-:W-:Y:S04]  /*1bb20*/  STL.64 [R1+0x1458], R26 ;  /* 0x0014581a01007387 */ /* 0x000fe80000100a00 */
[----:B------:R0:W-:Y:S04]  /*1bb30*/  STL.64 [R1+0x1450], R24 ;  /* 0x0014501801007387 */ /* 0x0001e80000100a00 */
[----:B0-----:R-:W2:Y:S04]  /*1bb40*/  LDL.LU R24, [R1+0x10] ;  /* 0x0000100001187983 */ /* 0x001ea80000300800 */
[----:B------:R-:W2:Y:S04]  /*1bb50*/  LDL.LU R25, [R1+0x14] ;  /* 0x0000140001197983 */ /* 0x000ea80000300800 */
[----:B------:R-:W2:Y:S04]  /*1bb60*/  LDL.LU R26, [R1+0x18] ;  /* 0x00001800011a7983 */ /* 0x000ea80000300800 */
[----:B------:R-:W2:Y:S04]  /*1bb70*/  LDL.LU R27, [R1+0x1c] ;  /* 0x00001c00011b7983 */ /* 0x000ea80000300800 */
[----:B------:R-:W-:Y:S04]  /*1bb80*/  STL.64 [R1+0x1430], R18 ;  /* 0x0014301201007387 */ /* 0x000fe80000100a00 */
[----:B------:R0:W-:Y:S01]  /*1bb90*/  STL.64 [R1+0x1428], R16 ;  /* 0x0014281001007387 */ /* 0x0001e20000100a00 */
[----:B--2---:R-:W-:Y:S03]  /*1bba0*/  HMMA.16816.F32 R12, R12, R16, R24 ;  /* 0x000000100c0c723c */ /* 0x004fe60000001818 */
[----:B0-----:R-:W2:-:S15]  /*1bbb0*/  LDL.LU.64 R16, [R1+0x40] ;  /* 0x0000400001107983 */ /* 0x001e9e0000300a00 */
[----:B------:R-:W-:Y:S01]  /*1bbc0*/  NOP ;  /* 0x0000000000007918 */ /* 0x000fe20000000000 */
[----:B------:R-:W-:Y:S04]  /*1bbd0*/  STL.64 [R1+0x1350], R14 ;  /* 0x0013500e01007387 */ /* 0x000fe80000100a00 */
[----:B------:R0:W-:Y:S04]  /*1bbe0*/  STL.64 [R1+0x1348], R12 ;  /* 0x0013480c01007387 */ /* 0x0001e80000100a00 */
[----:B0-----:R-:W2:Y:S01]  /*1bbf0*/  LDL.LU R12, [R1+0x150] ;  /* 0x00015000010c7983 */ /* 0x001ea20000300800 */
[----:B---3--:R-:W-:Y:S01]  /*1bc00*/  HMMA.16816.F32 R24, R4, R20, R8 ;  /* 0x000000140418723c */ /* 0x008fe20000001808 */
[----:B------:R-:W-:-:S02]  /*1bc10*/  IMAD.MOV.U32 R11, RZ, RZ, R20 ;  /* 0x000000ffff0b7224 */ /* 0x000fc400078e0014 */
[----:B------:R-:W-:Y:S01]  /*1bc20*/  IMAD.MOV.U32 R10, RZ, RZ, R21 ;  /* 0x000000ffff0a7224 */ /* 0x000fe200078e0015 */
[----:B------:R-:W3:Y:S04]  /*1bc30*/  LDL.LU.64 R22, [R1+0x1468] ;  /* 0x0014680001167983 */ /* 0x000ee80000300a00 */
[----:B------:R-:W4:Y:S01]  /*1bc40*/  LDL.LU.64 R20, [R1+0x1460] ;  /* 0x0014600001147983 */ /* 0x000f220000300a00 */
[----:B------:R-:W-:Y:S02]  /*1bc50*/  IMAD.MOV.U32 R13, RZ, RZ, R28 ;  /* 0x000000ffff0d7224 */ /* 0x000fe400078e001c */
[----:B------:R-:W-:Y:S02]  /*1bc60*/  IMAD.MOV.U32 R14, RZ, RZ, R2 ;  /* 0x000000ffff0e7224 */ /* 0x000fe400078e0002 */
[----:B------:R-:W-:-:S06]  /*1bc70*/  IMAD.MOV.U32 R15, RZ, RZ, R0 ;  /* 0x000000ffff0f7224 */ /* 0x000fcc00078e0000 */
[----:B------:R-:W-:Y:S01]  /*1bc80*/  IMAD.MOV.U32 R2, RZ, RZ, R26 ;  /* 0x000000ffff027224 */ /* 0x000fe200078e001a */
[----:B------:R0:W-:Y:S01]  /*1bc90*/  STL [R1+0x30], R24 ;  /* 0x0000301801007387 */ /* 0x0001e20000100800 */
[----:B------:R-:W-:Y:S02]  /*1bca0*/  IMAD.MOV.U32 R0, RZ, RZ, R27 ;  /* 0x000000ffff007224 */ /* 0x000fe400078e001b */
[----:B------:R-:W-:Y:S01]  /*1bcb0*/  IMAD.MOV.U32 R28, RZ, RZ, R25 ;  /* 0x000000ffff1c7224 */ /* 0x000fe200078e0019 */
[----:B------:R-:W3:Y:S04]  /*1bcc0*/  LDL.LU.64 R26, [R1+0x1458] ;  /* 0x00145800011a7983 */ /* 0x000ee80000300a00 */
[----:B0-----:R-:W3:Y:S01]  /*1bcd0*/  LDL.LU.64 R24, [R1+0x1450] ;  /* 0x0014500001187983 */ /* 0x001ee20000300a00 */
[----:B--2---:R-:W-:-:S15]  /*1bce0*/  HMMA.16816.F32 R12, R4, R16, R12 ;  /* 0x00000010040c723c */ /* 0x004fde000000180c */
[----:B------:R-:W-:-:S04]  /*1bcf0*/  NOP ;  /* 0x0000000000007918 */ /* 0x000fc80000000000 */
[----:B------:R4:W-:Y:S04]  /*1bd00*/  STL.64 [R1+0x10], R12 ;  /* 0x0000100c01007387 */ /* 0x0009e80000100a00 */
[----:B------:R0:W-:Y:S01]  /*1bd10*/  STL.64 [R1+0x18], R14 ;  /* 0x0000180e01007387 */ /* 0x0001e20000100a00 */
[----:B----4-:R-:W-:Y:S02]  /*1bd20*/  IMAD.MOV.U32 R12, RZ, RZ, R21 ;  /* 0x000000ffff0c7224 */ /* 0x010fe400078e0015 */
[----:B0-----:R-:W-:Y:S02]  /*1bd30*/  IMAD.MOV.U32 R14, RZ, RZ, R29 ;  /* 0x000000ffff0e7224 */ /* 0x001fe400078e001d */
[----:B------:R-:W-:Y:S01]  /*1bd40*/  IMAD.MOV.U32 R15, RZ, RZ, R3 ;  /* 0x000000ffff0f7224 */ /* 0x000fe200078e0003 */
[----:B------:R-:W2:Y:S01]  /*1bd50*/  LDL.LU R21, [R1+0x144c] ;  /* 0x00144c0001157983 */ /* 0x000ea20000300800 */
[----:B------:R-:W-:-:S03]  /*1bd60*/  IMAD.MOV.U32 R13, RZ, RZ, R20 ;  /* 0x000000ffff0d7224 */ /* 0x000fc600078e0014 */
[----:B------:R-:W2:Y:S04]  /*1bd70*/  LDL.LU R20, [R1+0x1448] ;  /* 0x0014480001147983 */ /* 0x000ea80000300800 */
[----:B------:R-:W4:Y:S04]  /*1bd80*/  LDL.LU R29, [R1+0x1444] ;  /* 0x00144400011d7983 */ /* 0x000f280000300800 */
[----:B------:R-:W4:Y:S04]  /*1bd90*/  LDL.LU R3, [R1+0x1440] ;  /* 0x0014400001037983 */ /* 0x000f280000300800 */
[----:B------:R-:W-:Y:S04]  /*1bda0*/  STL.64 [R1+0x1360], R14 ;  /* 0x0013600e01007387 */ /* 0x000fe80000100a00 */
[----:B------:R0:W-:Y:S04]  /*1bdb0*/  STL.64 [R1+0x1358], R12 ;  /* 0x0013580c01007387 */ /* 0x0001e80000100a00 */
[----:B0-----:R-:W4:Y:S04]  /*1bdc0*/  LDL.LU R12, [R1+0x70] ;  /* 0x00007000010c7983 */ /* 0x001f280000300800 */
[----:B------:R-:W4:Y:S01]  /*1bdd0*/  LDL.LU R13, [R1+0x74] ;  /* 0x00007400010d7983 */ /* 0x000f220000300800 */
[----:B---3--:R-:W-:-:S02]  /*1bde0*/  IMAD.MOV.U32 R14, RZ, RZ, R27 ;  /* 0x000000ffff0e7224 */ /* 0x008fc400078e001b */
[----:B------:R-:W-:Y:S02]  /*1bdf0*/  IMAD.MOV.U32 R15, RZ, RZ, R26 ;  /* 0x000000ffff0f7224 */ /* 0x000fe400078e001a */
[----:B------:R-:W-:Y:S02]  /*1be00*/  IMAD.MOV.U32 R9, RZ, RZ, R16 ;  /* 0x000000ffff097224 */ /* 0x000fe400078e0010 */
[----:B------:R-:W-:Y:S01]  /*1be10*/  IMAD.MOV.U32 R8, RZ, RZ, R17 ;  /* 0x000000ffff087224 */ /* 0x000fe200078e0011 */
[----:B------:R0:W-:Y:S01]  /*1be20*/  STL.64 [R1+0x1370], R14 ;  /* 0x0013700e01007387 */ /* 0x0001e20000100a00 */
[----:B--2---:R-:W-:Y:S03]  /*1be30*/  HMMA.16816.F32 R16, R4, R24, R20 ;  /* 0x000000180410723c */ /* 0x004fe60000001814 */
[----:B----4-:R-:W-:Y:S04]  /*1be40*/  STL.64 [R1+0x1368], R12 ;  /* 0x0013680c01007387 */ /* 0x010fe80000100a00 */
[----:B0-----:R-:W2:Y:S04]  /*1be50*/  LDL R14, [R1+0x28] ;  /* 0x00002800010e7983 */ /* 0x001ea80000100800 */
[----:B------:R-:W2:Y:S04]  /*1be60*/  LDL R15, [R1+0x2c] ;  /* 0x00002c00010f7983 */ /* 0x000ea80000100800 */
[----:B------:R-:W3:Y:S04]  /*1be70*/  LDL.LU R24, [R1+0xf0] ;  /* 0x0000f00001187983 */ /* 0x000ee80000300800 */
[----:B------:R-:W3:Y:S04]  /*1be80*/  LDL.LU R25, [R1+0xf4] ;  /* 0x0000f40001197983 */ /* 0x000ee80000300800 */
[----:B------:R-:W4:Y:S04]  /*1be90*/  LDL.LU R26, [R1+0xf8] ;  /* 0x0000f800011a7983 */ /* 0x000f280000300800 */
[----:B------:R-:W4:Y:S04]  /*1bea0*/  LDL.LU R27, [R1+0xfc] ;  /* 0x0000fc00011b7983 */ /* 0x000f280000300800 */
[----:B----4-:R-:W-:Y:S04]  /*1beb0*/  STL.64 [R1+0x13e8], R26 ;  /* 0x0013e81a01007387 */ /* 0x010fe80000100a00 */
[----:B---3--:R0:W-:Y:S04]  /*1bec0*/  STL.64 [R1+0x13e0], R24 ;  /* 0x0013e01801007387 */ /* 0x0081e80000100a00 */
[----:B0-----:R-:W3:Y:S04]  /*1bed0*/  LDL.LU R24, [R1+0x110] ;  /* 0x0001100001187983 */ /* 0x001ee80000300800 */
[----:B------:R-:W3:Y:S04]  /*1bee0*/  LDL.LU R25, [R1+0x114] ;  /* 0x0001140001197983 */ /* 0x000ee80000300800 */
[----:B------:R-:W4:Y:S04]  /*1bef0*/  LDL.LU R26, [R1+0x118] ;  /* 0x00011800011a7983 */ /* 0x000f280000300800 */
[----:B------:R-:W4:Y:S01]  /*1bf00*/  LDL.LU R27, [R1+0x11c] ;  /* 0x00011c00011b7983 */ /* 0x000f220000300800 */
[----:B------:R-:W-:-:S02]  /*1bf10*/  IMAD.MOV.U32 R13, RZ, RZ, R10 ;  /* 0x000000ffff0d7224 */ /* 0x000fc400078e000a */
[----:B------:R-:W-:Y:S02]  /*1bf20*/  IMAD.MOV.U32 R22, RZ, RZ, R18 ;  /* 0x000000ffff167224 */ /* 0x000fe400078e0012 */
[----:B------:R-:W-:Y:S02]  /*1bf30*/  IMAD.MOV.U32 R23, RZ, RZ, R19 ;  /* 0x000000ffff177224 */ /* 0x000fe400078e0013 */
[----:B------:R-:W-:Y:S02]  /*1bf40*/  IMAD.MOV.U32 R12, RZ, RZ, R11 ;  /* 0x000000ffff0c7224 */ /* 0x000fe400078e000b */
[----:B------:R-:W-:Y:S02]  /*1bf50*/  IMAD.MOV.U32 R20, RZ, RZ, R16 ;  /* 0x000000ffff147224 */ /* 0x000fe400078e0010 */
[----:B------:R-:W-:Y:S01]  /*1bf60*/  IMAD.MOV.U32 R21, RZ, RZ, R17 ;  /* 0x000000ffff157224 */ /* 0x000fe200078e0011 */
[----:B----4-:R-:W-:Y:S04]  /*1bf70*/  STL.64 [R1+0x13f8], R26 ;  /* 0x0013f81a01007387 */ /* 0x010fe80000100a00 */
[----:B---3--:R0:W-:Y:S02]  /*1bf80*/  STL.64 [R1+0x13f0], R24 ;  /* 0x0013f01801007387 */ /* 0x0081e40000100a00 */
[----:B0-----:R-:W-:-:S02]  /*1bf90*/  IMAD.MOV.U32 R25, RZ, RZ, R8 ;  /* 0x000000ffff197224 */ /* 0x001fc400078e0008 */
[----:B------:R-:W-:Y:S01]  /*1bfa0*/  IMAD.MOV.U32 R24, RZ, RZ, R9 ;  /* 0x000000ffff187224 */ /* 0x000fe200078e0009 */
[----:B------:R-:W3:Y:S04]  /*1bfb0*/  LDL.LU R8, [R1+0x130] ;  /* 0x0001300001087983 */ /* 0x000ee80000300800 */
[----:B------:R-:W3:Y:S04]  /*1bfc0*/  LDL.LU R9, [R1+0x134] ;  /* 0x0001340001097983 */ /* 0x000ee80000300800 */
[----:B------:R-:W3:Y:S04]  /*1bfd0*/  LDL.LU R10, [R1+0x138] ;  /* 0x00013800010a7983 */ /* 0x000ee80000300800 */
[----:B------:R-:W3:Y:S04]  /*1bfe0*/  LDL.LU R11, [R1+0x13c] ;  /* 0x00013c00010b7983 */ /* 0x000ee80000300800 */
[----:B------:R-:W4:Y:S04]  /*1bff0*/  LDL R19, [R1+0xed8] ;  /* 0x000ed80001137983 */ /* 0x000f280000100800 */
[----:B------:R-:W-:Y:S04]  /*1c000*/  STL.64 [R1+0x1410], R24 ;  /* 0x0014101801007387 */ /* 0x000fe80000100a00 */
[----:B------:R-:W-:Y:S04]  /*1c010*/  STL.64 [R1+0x1380], R22 ;  /* 0x0013801601007387 */ /* 0x000fe80000100a00 */
[----:B------:R0:W-:Y:S04]  /*1c020*/  STL.64 [R1+0x1378], R20 ;  /* 0x0013781401007387 */ /* 0x0001e80000100a00 */
[----:B0-----:R-:W2:Y:S04]  /*1c030*/  LDL.LU R20, [R1+0x80] ;  /* 0x0000800001147983 */ /* 0x001ea80000300800 */
[----:B------:R-:W2:Y:S01]  /*1c040*/  LDL.LU R21, [R1+0x84] ;  /* 0x0000840001157983 */ /* 0x000ea20000300800 */
[----:B------:R-:W-:-:S02]  /*1c050*/  IMAD.MOV.U32 R22, RZ, RZ, R3 ;  /* 0x000000ffff167224 */ /* 0x000fc400078e0003 */
[----:B------:R-:W-:Y:S01]  /*1c060*/  IMAD.MOV.U32 R23, RZ, RZ, R29 ;  /* 0x000000ffff177224 */ /* 0x000fe200078e001d */
[----:B------:R-:W3:Y:S04]  /*1c070*/  LDL.LU R3, [R1+0x143c] ;  /* 0x00143c0001037983 */ /* 0x000ee80000300800 */
[----:B------:R-:W3:Y:S04]  /*1c080*/  LDL.LU R29, [R1+0x1438] ;  /* 0x00143800011d7983 */ /* 0x000ee80000300800 */
[----:B------:R-:W3:Y:S04]  /*1c090*/  LDL.LU R24, [R1+0x100] ;  /* 0x0001000001187983 */ /* 0x000ee80000300800 */
[----:B------:R-:W3:Y:S04]  /*1c0a0*/  LDL.LU R25, [R1+0x104] ;  /* 0x0001040001197983 */ /* 0x000ee80000300800 */
[----:B------:R-:W3:Y:S04]  /*1c0b0*/  LDL.LU R26, [R1+0x108] ;  /* 0x00010800011a7983 */ /* 0x000ee80000300800 */
[----:B------:R-:W3:Y:S04]  /*1c0c0*/  LDL.LU R27, [R1+0x10c] ;  /* 0x00010c00011b7983 */ /* 0x000ee80000300800 */
[----:B------:R-:W-:Y:S04]  /*1c0d0*/  STL.64 [R1+0x13a0], R22 ;  /* 0x0013a01601007387 */ /* 0x000fe80000100a00 */
[----:B----4-:R-:W0:Y:S04]  /*1c0e0*/  LDSM.16.MT88.4 R16, [R19+UR5+0x5080] ;  /* 0x005080051310783b */ /* 0x010e280008004200 */
[----:B--2---:R1:W-:Y:S04]  /*1c0f0*/  STL.64 [R1+0x1398], R20 ;  /* 0x0013981401007387 */ /* 0x0043e80000100a00 */
[----:B-1----:R-:W2:Y:S04]  /*1c100*/  LDL.LU R20, [R1+0xb0] ;  /* 0x0000b00001147983 */ /* 0x002ea80000300800 */
[----:B------:R-:W2:Y:S04]  /*1c110*/  LDL.LU R21, [R1+0xb4] ;  /* 0x0000b40001157983 */ /* 0x000ea80000300800 */
[----:B------:R-:W4:Y:S04]  /*1c120*/  LDL.LU R22, [R1+0xb8] ;  /* 0x0000b80001167983 */ /* 0x000f280000300800 */
[----:B------:R-:W4:Y:S04]  /*1c130*/  LDL.LU R23, [R1+0xbc] ;  /* 0x0000bc0001177983 */ /* 0x000f280000300800 */
[----:B----4-:R-:W-:Y:S04]  /*1c140*/  STL.64 [R1+0x13b0], R22 ;  /* 0x0013b01601007387 */ /* 0x010fe80000100a00 */
        /* <DEDUP_REMOVED lines=15> */
[----:B------:R-:W2:Y:S04]  /*1c240*/  LDL.LU R22, [R1+0x128] ;  /* 0x0001280001167983 */ /* 0x000ea80000300800 */
[----:B------:R-:W2:Y:S04]  /*1c250*/  LDL.LU R23, [R1+0x12c] ;  /* 0x00012c0001177983 */ /* 0x000ea80000300800 */
[----:B0-----:R-:W-:Y:S04]  /*1c260*/  STL.64 [R1+0x60], R16 ;  /* 0x0000601001007387 */ /* 0x001fe80000100a00 */
[----:B------:R0:W-:Y:S04]  /*1c270*/  STL.64 [R1+0x68], R18 ;  /* 0x0000681201007387 */ /* 0x0001e80000100a00 */
[----:B0-----:R-:W4:Y:S04]  /*1c280*/  LDL.LU.64 R18, [R1+0x1430] ;  /* 0x0014300001127983 */ /* 0x001f280000300a00 */
[----:B------:R-:W3:Y:S02]  /*1c290*/  LDL.LU.64 R16, [R1+0x1428] ;  /* 0x0014280001107983 */ /* 0x000ee40000300a00 */
[----:B---3--:R-:W-:Y:S02]  /*1c2a0*/  HMMA.16816.F32 R4, R4, R16, R8 ;  /* 0x000000100404723c */ /* 0x008fe40000001808 */
[----:B------:R-:W3:Y:S04]  /*1c2b0*/  LDL.LU.64 R10, [R1+0x1420] ;  /* 0x00142000010a7983 */ /* 0x000ee80000300a00 */
[----:B------:R-:W3:-:S13]  /*1c2c0*/  LDL.LU.64 R8, [R1+0x1418] ;  /* 0x0014180001087983 */ /* 0x000eda0000300a00 */
[----:B------:R-:W-:Y:S04]  /*1c2d0*/  STL.64 [R1+0x1308], R6 ;  /* 0x0013080601007387 */ /* 0x000fe80000100a00 */
[----:B------:R0:W-:Y:S04]  /*1c2e0*/  STL.64 [R1+0x1300], R4 ;  /* 0x0013000401007387 */ /* 0x0001e80000100a00 */
[----:B0-----:R-:W2:Y:S04]  /*1c2f0*/  LDL.LU.64 R4, [R1+0x90] ;  /* 0x0000900001047983 */ /* 0x001ea80000300a00 */
[----:B------:R-:W2:Y:S01]  /*1c300*/  LDL.64 R6, [R1+0x98] ;  /* 0x0000980001067983 */ /* 0x000ea20000100a00 */
[----:B---3--:R-:W-:-:S15]  /*1c310*/  HMMA.16816.F32 R24, R8, R12, R24 ;  /* 0x0000000c0818723c */ /* 0x008fde0000001818 */
[----:B------:R-:W-:-:S04]  /*1c320*/  NOP ;  /* 0x0000000000007918 */ /* 0x000fc80000000000 */
[----:B------:R0:W-:Y:S04]  /*1c330*/  STL.64 [R1+0x100], R24 ;  /* 0x0001001801007387 */ /* 0x0001e80000100a00 */
[----:B------:R2:W-:Y:S04]  /*1c340*/  STL.64 [R1+0x108], R26 ;  /* 0x0001081a01007387 */ /* 0x0005e80000100a00 */
[----:B0-----:R-:W2:Y:S02]  /*1c350*/  LDL.LU.64 R24, [R1+0x1410] ;  /* 0x0014100001187983 */ /* 0x001ea40000300a00 */
[----:B--2---:R-:W-:Y:S02]  /*1c360*/  HMMA.16816.F32 R24, R8, R24, R20 ;  /* 0x000000180818723c */ /* 0x004fe40000001814 */
[----:B------:R-:W2:Y:S04]  /*1c370*/  LDL.LU.64 R22, [R1+0x1408] ;  /* 0x0014080001167983 */ /* 0x000ea80000300a00 */
[----:B------:R-:W2:-:S13]  /*1c380*/  LDL.LU.64 R20, [R1+0x1400] ;  /* 0x0014000001147983 */ /* 0x000e9a0000300a00 */
[----:B------:R-:W-:Y:S04]  /*1c390*/  STL.64 [R1+0x120], R24 ;  /* 0x0001201801007387 */ /* 0x000fe80000100a00 */
[----:B------:R0:W-:Y:S04]  /*1c3a0*/  STL.64 [R1+0x128], R26 ;  /* 0x0001281a01007387 */ /* 0x0001e80000100a00 */
[----:B0-----:R-:W3:Y:S04]  /*1c3b0*/  LDL.LU.64 R26, [R1+0x13f8] ;  /* 0x0013f800011a7983 */ /* 0x001ee80000300a00 */
[----:B------:R-:W3:Y:S02]  /*1c3c0*/  LDL.LU.64 R24, [R1+0x13f0] ;  /* 0x0013f00001187983 */ /* 0x000ee40000300a00 */
[----:B---3--:R-:W-:-:S15]  /*1c3d0*/  HMMA.16816.F32 R24, R8, R4, R24 ;  /* 0x000000040818723c */ /* 0x008fde0000001818 */
[----:B------:R-:W-:-:S04]  /*1c3e0*/  NOP ;  /* 0x0000000000007918 */ /* 0x000fc80000000000 */
[----:B------:R-:W-:Y:S04]  /*1c3f0*/  STL.64 [R1+0x110], R24 ;  /* 0x0001101801007387 */ /* 0x000fe80000100a00 */
[----:B------:R0:W-:Y:S04]  /*1c400*/  STL.64 [R1+0x118], R26 ;  /* 0x0001181a01007387 */ /* 0x0001e80000100a00 */
[----:B0-----:R-:W3:Y:S04]  /*1c410*/  LDL.LU.64 R26, [R1+0x13e8] ;  /* 0x0013e800011a7983 */ /* 0x001ee80000300a00 */
[----:B------:R-:W3:Y:S02]  /*1c420*/  LDL.LU.64 R24, [R1+0x13e0] ;  /* 0x0013e00001187983 */ /* 0x000ee40000300a00 */
[----:B---3--:R-:W-:Y:S02]  /*1c430*/  HMMA.16816.F32 R8, R8, R16, R24 ;  /* 0x000000100808723c */ /* 0x008fe40000001818 */
[----:B------:R-:W2:Y:S04]  /*1c440*/  LDL.LU.64 R26, [R1+0x13d8] ;  /* 0x0013d800011a7983 */ /* 0x000ea80000300a00 */
[----:B------:R-:W2:Y:S04]  /*1c450*/  LDL.LU.64 R24, [R1+0x13d0] ;  /* 0x0013d00001187983 */ /* 0x000ea80000300a00 */
[----:B----4-:R0:W-:Y:S04]  /*1c460*/  STL.64 [R1+0x13b8], R18 ;  /* 0x0013b81201007387 */ /* 0x0101e80000100a00 */
[----:B0-----:R-:W3:Y:S05]  /*1c470*/  LDL.64 R18, [R1+0x48] ;  /* 0x0000480001127983 */ /* 0x001eea0000100a00 */
[----:B------:R0:W-:Y:S04]  /*1c480*/  STL.64 [R1+0xf0], R8 ;  /* 0x0000f00801007387 */ /* 0x0001e80000100a00 */
[----:B------:R-:W-:Y:S04]  /*1c490*/  STL.64 [R1+0xf8], R10 ;  /* 0x0000f80a01007387 */ /* 0x000fe80000100a00 */
[----:B0-----:R-:W4:Y:S04]  /*1c4a0*/  LDL.LU R8, [R1+0xc0] ;  /* 0x0000c00001087983 */ /* 0x001f280000300800 */
[----:B------:R-:W4:Y:S01]  /*1c4b0*/  LDL.LU R9, [R1+0xc4] ;  /* 0x0000c40001097983 */ /* 0x000f220000300800 */
[----:B--2---:R-:W-:-:S15]  /*1c4c0*/  HMMA.16816.F32 R20, R24, R14, R20 ;  /* 0x0000000e1814723c */ /* 0x004fde0000001814 */
[----:B------:R-:W-:-:S04]  /*1c4d0*/  NOP ;  /* 0x0000000000007918 */ /* 0x000fc80000000000 */
[----:B------:R-:W-:Y:S04]  /*1c4e0*/  STL.64 [R1+0x1b0], R20 ;  /* 0x0001b01401007387 */ /* 0x000fe80000100a00 */
[----:B------:R0:W-:Y:S04]  /*1c4f0*/  STL.64 [R1+0x1b8], R22 ;  /* 0x0001b81601007387 */ /* 0x0001e80000100a00 */
[----:B0-----:R-:W2:Y:S04]  /*1c500*/  LDL.LU.64 R22, [R1+0x13c8] ;  /* 0x0013c80001167983 */ /* 0x001ea80000300a00 */
[----:B------:R-:W2:Y:S01]  /*1c510*/  LDL.LU.64 R20, [R1+0x13c0] ;  /* 0x0013c00001147983 */ /* 0x000ea20000300a00 */
[----:B------:R-:W-:-:S02]  /*1c520*/  IMAD.MOV.U32 R11, RZ, RZ, R3 ;  /* 0x000000ffff0b7224 */ /* 0x000fc400078e0003 */
[----:B---3--:R-:W-:Y:S02]  /*1c530*/  IMAD.MOV.U32 R4, RZ, RZ, R18 ;  /* 0x000000ffff047224 */ /* 0x008fe400078e0012 */
[----:B------:R-:W-:Y:S02]  /*1c540*/  IMAD.MOV.U32 R3, RZ, RZ, R19 ;  /* 0x000000ffff037224 */ /* 0x000fe400078e0013 */
[----:B------:R-:W-:Y:S01]  /*1c550*/  IMAD.MOV.U32 R10, RZ, RZ, R29 ;  /* 0x000000ffff0a7224 */ /* 0x000fe200078e001d */
[----:B--2---:R-:W-:Y:S01]  /*1c560*/  HMMA.16816.F32 R20, R24, R18, R20 ;  /* 0x000000121814723c */ /* 0x004fe20000001814 */
[----:B------:R-:W2:-:S15]  /*1c570*/  LDL.LU.64 R18, [R1+0x13b8] ;  /* 0x0013b80001127983 */ /* 0x000e9e0000300a00 */
[----:B------:R-:W-:-:S03]  /*1c580*/  NOP ;  /* 0x0000000000007918 */ /* 0x000fc60000000000 */
[----:B------:R-:W-:Y:S04]  /*1c590*/  STL.64 [R1+0x1a0], R20 ;  /* 0x0001a01401007387 */ /* 0x000fe80000100a00 */
[----:B------:R0:W-:Y:S01]  /*1c5a0*/  STL [R1+0x1a8], R22 ;  /* 0x0001a81601007387 */ /* 0x0001e20000100800 */
[----:B------:R-:W-:-:S03]  /*1c5b0*/  IMAD.MOV.U32 R29, RZ, RZ, R23 ;  /* 0x000000ffff1d7224 */ /* 0x000fc600078e0017 */
[----:B0-----:R-:W3:Y:S04]  /*1c5c0*/  LDL.LU.64 R22, [R1+0x13b0] ;  /* 0x0013b00001167983 */ /* 0x001ee80000300a00 */
[----:B------:R-:W3:Y:S01]  /*1c5d0*/  LDL.LU.64 R20, [R1+0x13a8] ;  /* 0x0013a80001147983 */ /* 0x000ee20000300a00 */
[----:B----4-:R-:W-:Y:S03]  /*1c5e0*/  HMMA.16816.F32 R8, R24, R6, R8 ;  /* 0x000000061808723c */ /* 0x010fe60000001808 */
[----:B------:R-:W-:-:S15]  /*1c5f0*/  STL [R1+0x12f8], R29 ;  /* 0x0012f81d01007387 */ /* 0x000fde0000100800 */
[----:B------:R-:W-:Y:S01]  /*1c600*/  NOP ;  /* 0x0000000000007918 */ /* 0x000fe20000000000 */
[----:B------:R0:W-:Y:S04]  /*1c610*/  STL.64 [R1+0x190], R8 ;  /* 0x0001900801007387 */ /* 0x0001e80000100a00 */
[----:B------:R1:W-:Y:S04]  /*1c620*/  STL.64 [R1+0x198], R10 ;  /* 0x0001980a01007387 */ /* 0x0003e80000100a00 */
[----:B0-----:R-:W4:Y:S01]  /*1c630*/  LDL.LU R8, [R1+0x30] ;  /* 0x0000300001087983 */ /* 0x001f220000300800 */
[----:B-1----:R-:W-:Y:S02]  /*1c640*/  IMAD.MOV.U32 R10, RZ, RZ, R2 ;  /* 0x000000ffff0a7224 */ /* 0x002fe400078e0002 */
[----:B------:R-:W-:-:S02]  /*1c650*/  IMAD.MOV.U32 R11, RZ, RZ, R0 ;  /* 0x000000ffff0b7224 */ /* 0x000fc400078e0000 */
[----:B--2---:R-:W-:Y:S02]  /*1c660*/  IMAD.MOV.U32 R2, RZ, RZ, R18 ;  /* 0x000000ffff027224 */ /* 0x004fe400078e0012 */
[----:B------:R-:W-:Y:S01]  /*1c670*/  IMAD.MOV.U32 R0, RZ, RZ, R19 ;  /* 0x000000ffff007224 */ /* 0x000fe200078e0013 */
[----:B---3--:R-:W-:Y:S01]  /*1c680*/  HMMA.16816.F32 R24, R24, R18, R20 ;  /* 0x000000121818723c */ /* 0x008fe20000001814 */
[----:B------:R-:W2:Y:S04]  /*1c690*/  LDL.LU.64 R22, [R1+0x13a0] ;  /* 0x0013a00001167983 */ /* 0x000ea80000300a00 */
[----:B------:R-:W2:-:S14]  /*1c6a0*/  LDL.LU.64 R20, [R1+0x1398] ;  /* 0x0013980001147983 */ /* 0x000e9c0000300a00 */
[----:B------:R-:W-:Y:S04]  /*1c6b0*/  STL.64 [R1+0xe0], R24 ;  /* 0x0000e01801007387 */ /* 0x000fe80000100a00 */
[----:B------:R-:W-:Y:S04]  /*1c6c0*/  STL.64 [R1+0xe8], R26 ;  /* 0x0000e81a01007387 */ /* 0x000fe80000100a00 */
[----:B------:R-:W2:Y:S04]  /*1c6d0*/  LDL.LU.64 R18, [R1+0x1390] ;  /* 0x0013900001127983 */ /* 0x000ea80000300a00 */
[----:B------:R-:W2:Y:S02]  /*1c6e0*/  LDL.LU.64 R16, [R1+0x1388] ;  /* 0x0013880001107983 */ /* 0x000ea40000300a00 */
[----:B--2---:R-:W-:Y:S02]  /*1c6f0*/  HMMA.16816.F32 R12, R16, R14, R20 ;  /* 0x0000000e100c723c */ /* 0x004fe40000001814 */
[----:B------:R-:W2:Y:S04]  /*1c700*/  LDL.LU.64 R22, [R1+0x1380] ;  /* 0x0013800001167983 */ /* 0x000ea80000300a00 */
[----:B------:R-:W3:-:S13]  /*1c710*/  LDL.LU.64 R20, [R1+0x1378] ;  /* 0x0013780001147983 */ /* 0x000eda0000300a00 */
[----:B------:R-:W-:Y:S04]  /*1c720*/  STL.64 [R1+0xd0], R12 ;  /* 0x0000d00c01007387 */ /* 0x000fe80000100a00 */
[----:B------:R0:W-:Y:S04]  /*1c730*/  STL.64 [R1+0xd8], R14 ;  /* 0x0000d80e01007387 */ /* 0x0001e80000100a00 */
[----:B0-----:R-:W2:Y:S04]  /*1c740*/  LDL.LU.64 R14, [R1+0x1370] ;  /* 0x00137000010e7983 */ /* 0x001ea80000300a00 */
[----:B------:R-:W2:Y:S01]  /*1c750*/  LDL.LU.64 R12, [R1+0x1368] ;  /* 0x00136800010c7983 */ /* 0x000ea20000300a00 */
[----:B------:R-:W-:-:S02]  /*1c760*/  IMAD.MOV.U32 R26, RZ, RZ, R4 ;  /* 0x000000ffff1a7224 */ /* 0x000fc400078e0004 */
[----:B------:R-:W-:-:S07]  /*1c770*/  IMAD.MOV.U32 R27, RZ, RZ, R3 ;  /* 0x000000ffff1b7224 */ /* 0x000fce00078e0003 */
[----:B--2---:R-:W-:Y:S01]  /*1c780*/  HMMA.16816.F32 R24, R16, R26, R12 ;  /* 0x0000001a1018723c */ /* 0x004fe2000000180c */
[----:B------:R-:W2:Y:S04]  /*1c790*/  LDL.LU.64 R14, [R1+0x1360] ;  /* 0x00136000010e7983 */ /* 0x000ea80000300a00 */
[----:B------:R-:W2:-:S14]  /*1c7a0*/  LDL.LU.64 R12, [R1+0x1358] ;  /* 0x00135800010c7983 */ /* 0x000e9c0000300a00 */
[----:B------:R-:W-:Y:S04]  /*1c7b0*/  STL.64 [R1+0xc0], R24 ;  /* 0x0000c01801007387 */ /* 0x000fe80000100a00 */
[----:B------:R0:W-:Y:S04]  /*1c7c0*/  STL.64 [R1+0xc8], R26 ;  /* 0x0000c81a01007387 */ /* 0x0001e80000100a00 */
[----:B0-----:R-:W3:Y:S01]  /*1c7d0*/  LDL R26, [R1+0x1d4] ;  /* 0x0001d400011a7983 */ /* 0x001ee20000100800 */
[----:B------:R-:W-:Y:S02]  /*1c7e0*/  IMAD.MOV.U32 R27, RZ, RZ, R0 ;  /* 0x000000ffff1b7224 */ /* 0x000fe400078e0000 */
[----:B------:R-:W-:Y:S01]  /*1c7f0*/  IMAD.MOV.U32 R9, RZ, RZ, R28 ;  /* 0x000000ffff097224 */ /* 0x000fe200078e001c */
[----:B--2---:R-:W-:-:S15]  /*1c800*/  HMMA.16816.F32 R12, R16, R6, R12 ;  /* 0x00000006100c723c */ /* 0x004fde000000180c */
[----:B------:R-:W-:-:S04]  /*1c810*/  NOP ;  /* 0x0000000000007918 */ /* 0x000fc80000000000 */
[----:B------:R-:W-:Y:S02]  /*1c820*/  IMAD.MOV.U32 R0, RZ, RZ, R15 ;  /* 0x000000ffff007224 */ /* 0x000fe400078e000f */
[----:B------:R-:W-:Y:S02]  /*1c830*/  IMAD.MOV.U32 R28, RZ, RZ, R12 ;  /* 0x000000ffff1c7224 */ /* 0x000fe400078e000c */
[----:B------:R-:W-:Y:S01]  /*1c840*/  IMAD.MOV.U32 R3, RZ, RZ, R13 ;  /* 0x000000ffff037224 */ /* 0x000fe200078e000d */
[----:B---3--:R0:W-:Y:S02]  /*1c850*/  STL [R1+0x1328], R26 ;  /* 0x0013281a01007387 */ /* 0x0081e40000100800 */
[----:B0-----:R-:W-:Y:S02]  /*1c860*/  IMAD.MOV.U32 R26, RZ, RZ, R2 ;  /* 0x000000ffff1a7224 */ /* 0x001fe400078e0002 */
[----:B------:R-:W-:Y:S02]  /*1c870*/  IMAD.MOV.U32 R2, RZ, RZ, R14 ;  /* 0x000000ffff027224 */ /* 0x000fe400078e000e */
[----:B------:R-:W2:Y:S04]  /*1c880*/  LDL.LU.64 R14, [R1+0x1350] ;  /* 0x00135000010e7983 */ /* 0x000ea80000300a00 */
[----:B------:R-:W2:Y:S04]  /*1c890*/  LDL.LU.64 R12, [R1+0x1348] ;  /* 0x00134800010c7983 */ /* 0x000ea80000300a00 */
[----:B------:R0:W-:Y:S04]  /*1c8a0*/  STL.64 [R1+0x1310], R6 ;  /* 0x0013100601007387 */ /* 0x0001e80000100a00 */
[----:B0-----:R-:W3:Y:S01]  /*1c8b0*/  LDL.LU.64 R6, [R1+0x48] ;  /* 0x0000480001067983 */ /* 0x001ee20000300a00 */
[----:B--2---:R-:W-:Y:S01]  /*1c8c0*/  HMMA.16816.F32 R12, R16, R26, R12 ;  /* 0x0000001a100c723c */ /* 0x004fe2000000180c */
[----:B------:R-:W-:-:S02]  /*1c8d0*/  IMAD.MOV.U32 R16, RZ, RZ, R20 ;  /* 0x000000ffff107224 */ /* 0x000fc400078e0014 */
[----:B------:R-:W-:Y:S02]  /*1c8e0*/  IMAD.MOV.U32 R17, RZ, RZ, R21 ;  /* 0x000000ffff117224 */ /* 0x000fe400078e0015 */
[----:B------:R-:W-:Y:S01]  /*1c8f0*/  IMAD.MOV.U32 R18, RZ, RZ, R22 ;  /* 0x000000ffff127224 */ /* 0x000fe200078e0016 */
[----:B---3--:R0:W-:Y:S01]  /*1c900*/  STL.64 [R1+0x1330], R6 ;  /* 0x0013300601007387 */ /* 0x0081e20000100a00 */
[----:B------:R-:W-:-:S03]  /*1c910*/  IMAD.MOV.U32 R19, RZ, RZ, R23 ;  /* 0x000000ffff137224 */ /* 0x000fc600078e0017 */
[----:B0-----:R-:W4:Y:S04]  /*1c920*/  LDL.LU.64 R6, [R1+0x28] ;  /* 0x0000280001067983 */ /* 0x001f280000300a00 */
[----:B------:R-:W-:Y:S04]  /*1c930*/  STL [R1+0x1264], R0 ;  /* 0x0012640001007387 */ /* 0x000fe80000100800 */
[----:B------:R-:W-:Y:S04]  /*1c940*/  STL [R1+0x1260], R2 ;  /* 0x0012600201007387 */ /* 0x000fe80000100800 */
[----:B------:R-:W-:Y:S04]  /*1c950*/  STL [R1+0x125c], R3 ;  /* 0x00125c0301007387 */ /* 0x000fe80000100800 */
[----:B------:R-:W-:Y:S04]  /*1c960*/  STL [R1+0x1258], R28 ;  /* 0x0012581c01007387 */ /* 0x000fe80000100800 */
[----:B------:R-:W4:Y:S04]  /*1c970*/  LDL.LU R20, [R1+0x1344] ;  /* 0x0013440001147983 */ /* 0x000f280000300800 */
[----:B------:R-:W-:Y:S04]  /*1c980*/  STL.64 [R1+0x70], R12 ;  /* 0x0000700c01007387 */ /* 0x000fe80000100a00 */
[----:B------:R-:W-:Y:S04]  /*1c990*/  STL.64 [R1+0x78], R14 ;  /* 0x0000780e01007387 */ /* 0x000fe80000100a00 */
[----:B------:R-:W4:Y:S04]  /*1c9a0*/  LDL.LU R21, [R1+0x1340] ;  /* 0x0013400001157983 */ /* 0x000f280000300800 */
[----:B------:R-:W4:Y:S04]  /*1c9b0*/  LDL.LU R22, [R1+0x133c] ;  /* 0x00133c0001167983 */ /* 0x000f280000300800 */
[----:B------:R-:W4:Y:S04]  /*1c9c0*/  LDL.LU R23, [R1+0x1338] ;  /* 0x0013380001177983 */ /* 0x000f280000300800 */
[----:B------:R-:W-:Y:S04]  /*1c9d0*/  STL.64 [R1+0x1320], R18 ;  /* 0x0013201201007387 */ /* 0x000fe80000100a00 */
[----:B------:R0:W-:Y:S04]  /*1c9e0*/  STL.64 [R1+0x1318], R16 ;  /* 0x0013181001007387 */ /* 0x0001e80000100a00 */
[----:B0-----:R-:W2:Y:S04]  /*1c9f0*/  LDL.LU R16, [R1+0x10] ;  /* 0x0000100001107983 */ /* 0x001ea80000300800 */
[----:B------:R-:W2:Y:S04]  /*1ca00*/  LDL.LU R17, [R1+0x14] ;  /* 0x0000140001117983 */ /* 0x000ea80000300800 */
[----:B------:R-:W2:Y:S04]  /*1ca10*/  LDL.LU R18, [R1+0x18] ;  /* 0x0000180001127983 */ /* 0x000ea80000300800 */
[----:B------:R-:W2:Y:S04]  /*1ca20*/  LDL.LU R19, [R1+0x1c] ;  /* 0x00001c0001137983 */ /* 0x000ea80000300800 */
[----:B------:R-:W3:Y:S01]  /*1ca30*/  LDL.64 R14, [R1+0xa8] ;  /* 0x0000a800010e7983 */ /* 0x000ee20000100a00 */
[----:B----4-:R-:W-:Y:S01]  /*1ca40*/  HMMA.16816.F32 R24, R20, R6, R8 ;  /* 0x000000061418723c */ /* 0x010fe20000001808 */
[----:B------:R-:W-:-:S02]  /*1ca50*/  IMAD.MOV.U32 R9, RZ, RZ, R6 ;  /* 0x000000ffff097224 */ /* 0x000fc400078e0006 */
[----:B------:R-:W-:Y:S02]  /*1ca60*/  IMAD.MOV.U32 R8, RZ, RZ, R7 ;  /* 0x000000ffff087224 */ /* 0x000fe400078e0007 */
[----:B------:R-:W2:-:S14]  /*1ca70*/  LDL.LU.64 R6, [R1+0x1330] ;  /* 0x0013300001067983 */ /* 0x000e9c0000300a00 */
[----:B------:R-:W-:Y:S02]  /*1ca80*/  IMAD.MOV.U32 R28, RZ, RZ, R27 ;  /* 0x000000ffff1c7224 */ /* 0x000fe400078e001b */
[----:B------:R-:W-:Y:S02]  /*1ca90*/  IMAD.MOV.U32 R3, RZ, RZ, R26 ;  /* 0x000000ffff037224 */ /* 0x000fe400078e001a */
[----:B------:R-:W-:Y:S02]  /*1caa0*/  IMAD.MOV.U32 R2, RZ, RZ, R25 ;  /* 0x000000ffff027224 */ /* 0x000fe400078e0019 */
[----:B------:R-:W-:Y:S01]  /*1cab0*/  IMAD.MOV.U32 R0, RZ, RZ, R24 ;  /* 0x000000ffff007224 */ /* 0x000fe200078e0018 */
[----:B------:R-:W4:Y:S04]  /*1cac0*/  LDL.LU R26, [R1+0x1328] ;  /* 0x00132800011a7983 */ /* 0x000f280000300800 */
[----:B------:R-:W3:Y:S04]  /*1cad0*/  LDL R27, [R1+0xed8] ;  /* 0x000ed800011b7983 */ /* 0x000ee80000100800 */
[----:B------:R-:W-:Y:S04]  /*1cae0*/  STL [R1+0x1274], R28 ;  /* 0x0012741c01007387 */ /* 0x000fe80000100800 */
[----:B------:R-:W-:Y:S04]  /*1caf0*/  STL [R1+0x1270], R3 ;  /* 0x0012700301007387 */ /* 0x000fe80000100800 */
[----:B------:R-:W-:Y:S04]  /*1cb00*/  STL [R1+0x126c], R2 ;  /* 0x00126c0201007387 */ /* 0x000fe80000100800 */
[----:B------:R-:W-:Y:S01]  /*1cb10*/  STL [R1+0x1268], R0 ;  /* 0x0012680001007387 */ /* 0x000fe20000100800 */
[----:B--2---:R-:W-:Y:S01]  /*1cb20*/  HMMA.16816.F32 R16, R20, R6, R16 ;  /* 0x000000061410723c */ /* 0x004fe20000001810 */
[----:B------:R-:W-:-:S02]  /*1cb30*/  IMAD.MOV.U32 R25, RZ, RZ, R6 ;  /* 0x000000ffff197224 */ /* 0x000fc400078e0006 */
[----:B------:R-:W-:-:S15]  /*1cb40*/  IMAD.MOV.U32 R24, RZ, RZ, R7 ;  /* 0x000000ffff187224 */ /* 0x000fde00078e0007 */
[----:B------:R-:W-:Y:S01]  /*1cb50*/  NOP ;  /* 0x0000000000007918 */ /* 0x000fe20000000000 */
[----:B------:R-:W-:Y:S04]  /*1cb60*/  STL.64 [R1+0x170], R16 ;  /* 0x0001701001007387 */ /* 0x000fe80000100a00 */
[----:B------:R0:W-:Y:S04]  /*1cb70*/  STL.64 [R1+0x178], R18 ;  /* 0x0001781201007387 */ /* 0x0001e80000100a00 */
[----:B0-----:R-:W2:Y:S04]  /*1cb80*/  LDL.LU.64 R18, [R1+0x1320] ;  /* 0x0013200001127983 */ /* 0x001ea80000300a00 */
[----:B------:R-:W2:Y:S04]  /*1cb90*/  LDL.LU.64 R16, [R1+0x1318] ;  /* 0x0013180001107983 */ /* 0x000ea80000300a00 */
[----:B------:R-:W2:Y:S04]  /*1cba0*/  LDL.LU.64 R6, [R1+0x1310] ;  /* 0x0013100001067983 */ /* 0x000ea80000300a00 */
[----:B------:R3:W-:Y:S01]  /*1cbb0*/  STL [R1+0x12fc], R24 ;  /* 0x0012fc1801007387 */ /* 0x0007e20000100800 */
[----:B------:R-:W0:Y:S01]  /*1cbc0*/  S2R R10, SR_TID.X ;  /* 0x00000000000a7919 */ /* 0x000e220000002100 */
[----:B--2---:R-:W-:Y:S01]  /*1cbd0*/  HMMA.16816.F32 R16, R20, R6, R16 ;  /* 0x000000061410723c */ /* 0x004fe20000001810 */
[----:B------:R-:W-:-:S02]  /*1cbe0*/  IMAD.MOV.U32 R29, RZ, RZ, R7 ;  /* 0x000000ffff1d7224 */ /* 0x000fc400078e0007 */
[----:B------:R-:W2:Y:S04]  /*1cbf0*/  LDL.LU.64 R6, [R1+0x1308] ;  /* 0x0013080001067983 */ /* 0x000ea80000300a00 */
[----:B------:R-:W2:Y:S01]  /*1cc00*/  LDL.LU.64 R4, [R1+0x1300] ;  /* 0x0013000001047983 */ /* 0x000ea20000300a00 */
[----:B0-----:R-:W-:-:S11]  /*1cc10*/  IMAD.SHL.U32 R11, R10, 0x2, RZ ;  /* 0x000000020a0b7824 */ /* 0x001fd600078e00ff */
[----:B------:R-:W-:Y:S01]  /*1cc20*/  IMAD.MOV.U32 R0, RZ, RZ, R19 ;  /* 0x000000ffff007224 */ /* 0x000fe200078e0013 */
[----:B------:R-:W-:Y:S01]  /*1cc30*/  LOP3.LUT R19, R10, 0x7, RZ, 0xc0, !PT ;  /* 0x000000070a137812 */ /* 0x000fe200078ec0ff */
[----:B------:R-:W-:-:S04]  /*1cc40*/  IMAD.MOV.U32 R2, RZ, RZ, R18 ;  /* 0x000000ffff027224 */ /* 0x000fc800078e0012 */
[----:B------:R-:W-:Y:S02]  /*1cc50*/  IMAD R19, R19, 0x110, RZ ;  /* 0x0000011013137824 */ /* 0x000fe400078e02ff */
[----:B------:R-:W-:Y:S02]  /*1cc60*/  IMAD.MOV.U32 R3, RZ, RZ, R17 ;  /* 0x000000ffff037224 */ /* 0x000fe400078e0011 */
[----:B------:R-:W-:Y:S01]  /*1cc70*/  IMAD.MOV.U32 R28, RZ, RZ, R16 ;  /* 0x000000ffff1c7224 */ /* 0x000fe200078e0010 */
[----:B------:R-:W-:Y:S01]  /*1cc80*/  LOP3.LUT R19, R19, 0x30, R11, 0x78, !PT ;  /* 0x0000003013137812 */ /* 0x000fe200078e780b */
[----:B------:R-:W-:Y:S04]  /*1cc90*/  STL [R1+0x1284], R0 ;  /* 0x0012840001007387 */ /* 0x000fe80000100800 */
[----:B------:R-:W-:Y:S04]  /*1cca0*/  STL [R1+0x1280], R2 ;  /* 0x0012800201007387 */ /* 0x000fe80000100800 */
[----:B------:R-:W-:Y:S01]  /*1ccb0*/  STL [R1+0x127c], R3 ;  /* 0x00127c0301007387 */ /* 0x000fe20000100800 */
[----:B------:R-:W-:-:S03]  /*1ccc0*/  LOP3.LUT R19, R19, 0x40, RZ, 0x3c, !PT ;  /* 0x0000004013137812 */ /* 0x000fc600078e3cff */
[----:B------:R-:W-:Y:S01]  /*1ccd0*/  STL [R1+0x1278], R28 ;  /* 0x0012781c01007387 */ /* 0x000fe20000100800 */
[----:B---3--:R-:W-:Y:S01]  /*1cce0*/  IMAD.MOV.U32 R24, RZ, RZ, R14 ;  /* 0x000000ffff187224 */ /* 0x008fe200078e000e */
[----:B--2---:R-:W-:Y:S01]  /*1ccf0*/  HMMA.16816.F32 R4, R20, R14, R4 ;  /* 0x0000000e1404723c */ /* 0x004fe20000001804 */
[----:B------:R-:W-:Y:S02]  /*1cd00*/  IMAD.MOV.U32 R22, RZ, RZ, R9 ;  /* 0x000000ffff167224 */ /* 0x000fe400078e0009 */
[----:B------:R-:W-:Y:S01]  /*1cd10*/  IMAD.MOV.U32 R23, RZ, RZ, R8 ;  /* 0x000000ffff177224 */ /* 0x000fe200078e0008 */
[----:B------:R-:W-:Y:S04]  /*1cd20*/  LDSM.16.M88.4 R12, [R19+UR5+0x9080] ;  /* 0x00908005130c783b */ /* 0x000fe80008000200 */
[----:B----4-:R-:W-:Y:S11]  /*1cd30*/  LDSM.16.MT88.4 R8, [R26+UR5+0x6000] ;  /* 0x006000051a08783b */ /* 0x010ff60008004200 */
[----:B------:R-:W-:Y:S04]  /*1cd40*/  STL.64 [R1+0x160], R4 ;  /* 0x0001600401007387 */ /* 0x000fe80000100a00 */
[----:B------:R-:W-:Y:S04]  /*1cd50*/  STL.64 [R1+0x168], R6 ;  /* 0x0001680601007387 */ /* 0x000fe80000100a00 */
[----:B------:R-:W0:Y:S04]  /*1cd60*/  LDSM.16.M88.4 R4, [R19+UR5+0x8080] ;  /* 0x008080051304783b */ /* 0x000e280008000200 */
[----:B0-----:R-:W-:Y:S04]  /*1cd70*/  STL.64 [R1+0x12d0], R6 ;  /* 0x0012d00601007387 */ /* 0x001fe80000100a00 */
[----:B------:R-:W-:Y:S04]  /*1cd80*/  STL.64 [R1+0x50], R8 ;  /* 0x0000500801007387 */ /* 0x000fe80000100a00 */
[----:B------:R-:W-:Y:S04]  /*1cd90*/  STL.64 [R1+0x58], R10 ;  /* 0x0000580a01007387 */ /* 0x000fe80000100a00 */
[----:B------:R-:W0:Y:S04]  /*1cda0*/  LDSM.16.M88.4 R8, [R19+UR5+0x8880] ;  /* 0x008880051308783b */ /* 0x000e280008000200 */
[----:B------:R1:W-:Y:S04]  /*1cdb0*/  STL.64 [R1+0x12c8], R4 ;  /* 0x0012c80401007387 */ /* 0x0003e80000100a00 */
[----:B------:R-:W2:Y:S04]  /*1cdc0*/  LDSM.16.M88.4 R16, [R19+UR5+0x9880] ;  /* 0x009880051310783b */ /* 0x000ea80008000200 */
[----:B-1----:R-:W3:Y:S04]  /*1cdd0*/  LDL.LU R4, [R1+0x60] ;  /* 0x0000600001047983 */ /* 0x002ee80000300800 */
[----:B------:R-:W3:Y:S04]  /*1cde0*/  LDL.LU R5, [R1+0x64] ;  /* 0x0000640001057983 */ /* 0x000ee80000300800 */
[----:B------:R-:W3:Y:S04]  /*1cdf0*/  LDL.LU R6, [R1+0x68] ;  /* 0x0000680001067983 */ /* 0x000ee80000300800 */
[----:B------:R-:W3:Y:S04]  /*1ce00*/  LDL.LU R7, [R1+0x6c] ;  /* 0x00006c0001077983 */ /* 0x000ee80000300800 */
[----:B0-----:R-:W-:Y:S04]  /*1ce10*/  STL [R1+0x114c], R10 ;  /* 0x00114c0a01007387 */ /* 0x001fe80000100800 */
[----:B------:R-:W-:Y:S04]  /*1ce20*/  STL [R1+0x1148], R11 ;  /* 0x0011480b01007387 */ /* 0x000fe80000100800 */
[----:B------:R-:W-:Y:S04]  /*1ce30*/  STL [R1+0x1144], R14 ;  /* 0x0011440e01007387 */ /* 0x000fe80000100800 */
[----:B------:R-:W-:Y:S04]  /*1ce40*/  STL [R1+0x1140], R15 ;  /* 0x0011400f01007387 */ /* 0x000fe80000100800 */
[----:B------:R0:W-:Y:S04]  /*1ce50*/  STL.64 [R1+0x12d8], R12 ;  /* 0x0012d80c01007387 */ /* 0x0001e80000100a00 */
[----:B0-----:R-:W3:Y:S04]  /*1ce60*/  LDL.LU R12, [R1+0x100] ;  /* 0x00010000010c7983 */ /* 0x001ee80000300800 */
[----:B------:R-:W3:Y:S04]  /*1ce70*/  LDL.LU R13, [R1+0x104] ;  /* 0x00010400010d7983 */ /* 0x000ee80000300800 */
[----:B------:R-:W3:Y:S04]  /*1ce80*/  LDL.LU R14, [R1+0x108] ;  /* 0x00010800010e7983 */ /* 0x000ee80000300800 */
[----:B------:R-:W3:Y:S04]  /*1ce90*/  LDL.LU R15, [R1+0x10c] ;  /* 0x00010c00010f7983 */ /* 0x000ee80000300800 */
[----:B--2---:R-:W-:Y:S04]  /*1cea0*/  STL [R1+0x128c], R16 ;  /* 0x00128c1001007387 */ /* 0x004fe80000100800 */
[----:B------:R-:W-:Y:S04]  /*1ceb0*/  STL [R1+0x1288], R17 ;  /* 0x0012881101007387 */ /* 0x000fe80000100800 */
[----:B------:R-:W-:Y:S04]  /*1cec0*/  STL [R1+0x1114], R18 ;  /* 0x0011141201007387 */ /* 0x000fe80000100800 */
[----:B------:R-:W-:Y:S04]  /*1ced0*/  STL [R1+0x1110], R19 ;  /* 0x0011101301007387 */ /* 0x000fe80000100800 */
[----:B------:R-:W0:Y:S02]  /*1cee0*/  LDSM.16.MT88.4 R16, [R26+UR5+0x6080] ;  /* 0x006080051a10783b */ /* 0x000e240008004200 */
[----:B0-----:R-:W-:-:S02]  /*1cef0*/  IMAD.MOV.U32 R0, RZ, RZ, R18 ;  /* 0x000000ffff007224 */ /* 0x001fc400078e0012 */
[----:B------:R-:W-:Y:S01]  /*1cf00*/  STL.64 [R1+0x30], R16 ;  /* 0x0000301001007387 */ /* 0x000fe20000100a00 */
[----:B------:R-:W-:-:S03]  /*1cf10*/  IMAD.MOV.U32 R2, RZ, RZ, R19 ;  /* 0x000000ffff027224 */ /* 0x000fc600078e0013 */
[----:B------:R-:W0:Y:S04]  /*1cf20*/  LDSM.16.MT88.4 R16, [R27+UR5+0x6000] ;  /* 0x006000051b10783b */ /* 0x000e280008004200 */
[----:B------:R-:W-:Y:S04]  /*1cf30*/  STL [R1+0x1294], R0 ;  /* 0x0012940001007387 */ /* 0x000fe80000100800 */
[----:B------:R-:W-:Y:S04]  /*1cf40*/  STL [R1+0x1290], R2 ;  /* 0x0012900201007387 */ /* 0x000fe80000100800 */
[----:B0-----:R-:W-:Y:S04]  /*1cf50*/  STL.64 [R1+0x10], R16 ;  /* 0x0000101001007387 */ /* 0x001fe80000100a00 */
[----:B------:R0:W-:Y:S01]  /*1cf60*/  STL.64 [R1+0x18], R18 ;  /* 0x0000181201007387 */ /* 0x0001e20000100a00 */
[----:B---3--:R-:W-:Y:S03]  /*1cf70*/  HMMA.16816.F32 R12, R4, R22, R12 ;  /* 0x00000016040c723c */ /* 0x008fe6000000180c */
[----:B------:R-:W1:-:S15]  /*1cf80*/  LDSM.16.MT88.4 R20, [R27+UR5+0x6080] ;  /* 0x006080051b14783b */ /* 0x000e5e0008004200 */
[----:B------:R-:W-:Y:S01]  /*1cf90*/  NOP ;  /* 0x0000000000007918 */ /* 0x000fe20000000000 */
[----:B0-----:R-:W-:Y:S02]  /*1cfa0*/  IMAD.MOV.U32 R19, RZ, RZ, R14 ;  /* 0x000000ffff137224 */ /* 0x001fe400078e000e */
[----:B------:R-:W-:Y:S02]  /*1cfb0*/  IMAD.MOV.U32 R14, RZ, RZ, R24 ;  /* 0x000000ffff0e7224 */ /* 0x000fe400078e0018 */
[----:B------:R-:W-:Y:S01]  /*1cfc0*/  IMAD.MOV.U32 R18, RZ, RZ, R15 ;  /* 0x000000ffff127224 */ /* 0x000fe200078e000f */
[----:B------:R-:W2:Y:S04]  /*1cfd0*/  LDL.LU R24, [R1+0x12fc] ;  /* 0x0012fc0001187983 */ /* 0x000ea80000300800 */
[----:B------:R-:W3:Y:S01]  /*1cfe0*/  LDL.LU R15, [R1+0xac] ;  /* 0x0000ac00010f7983 */ /* 0x000ee20000300800 */
[----:B------:R-:W-:-:S02]  /*1cff0*/  IMAD.MOV.U32 R28, RZ, RZ, R13 ;  /* 0x000000ffff1c7224 */ /* 0x000fc400078e000d */
[----:B------:R-:W-:Y:S01]  /*1d000*/  IMAD.MOV.U32 R3, RZ, RZ, R12 ;  /* 0x000000ffff037224 */ /* 0x000fe200078e000c */
[----:B---3--:R0:W-:Y:S04]  /*1d010*/  STL.64 [R1+0x12f0], R14 ;  /* 0x0012f00e01007387 */ /* 0x0081e80000100a00 */
[----:B0-----:R-:W3:Y:S01]  /*1d020*/  LDL.LU R14, [R1+0x98] ;  /* 0x00009800010e7983 */ /* 0x001ee20000300800 */
[----:B------:R-:W-:-:S03]  /*1d030*/  IMAD.MOV.U32 R15, RZ, RZ, R29 ;  /* 0x000000ffff0f7224 */ /* 0x000fc600078e001d */
[----:B------:R-:W4:Y:S04]  /*1d040*/  LDL.LU R29, [R1+0x12f8] ;  /* 0x0012f800011d7983 */ /* 0x000f280000300800 */
[----:B------:R-:W-:Y:S04]  /*1d050*/  STL [R1+0x12a4], R18 ;  /* 0x0012a41201007387 */ /* 0x000fe80000100800 */
[----:B------:R-:W-:Y:S04]  /*1d060*/  STL [R1+0x12a0], R19 ;  /* 0x0012a01301007387 */ /* 0x000fe80000100800 */
[----:B------:R-:W-:Y:S04]  /*1d070*/  STL [R1+0x129c], R28 ;  /* 0x00129c1c01007387 */ /* 0x000fe80000100800 */
[----:B------:R-:W-:Y:S04]  /*1d080*/  STL [R1+0x1298], R3 ;  /* 0x0012980301007387 */ /* 0x000fe80000100800 */
[----:B-1----:R-:W-:Y:S04]  /*1d090*/  STL.64 [R1+0x11a0], R22 ;  /* 0x0011a01601007387 */ /* 0x002fe80000100a00 */
[----:B------:R0:W-:Y:S04]  /*1d0a0*/  STL.64 [R1+0x1198], R20 ;  /* 0x0011981401007387 */ /* 0x0001e80000100a00 */
[----:B0-----:R-:W3:Y:S04]  /*1d0b0*/  LDL.LU R20, [R1+0x120] ;  /* 0x0001200001147983 */ /* 0x001ee80000300800 */
[----:B------:R-:W3:Y:S04]  /*1d0c0*/  LDL.LU R21, [R1+0x124] ;  /* 0x0001240001157983 */ /* 0x000ee80000300800 */
[----:B------:R-:W3:Y:S04]  /*1d0d0*/  LDL.LU R22, [R1+0x128] ;  /* 0x0001280001167983 */ /* 0x000ee80000300800 */
[----:B------:R-:W3:Y:S01]  /*1d0e0*/  LDL.LU R23, [R1+0x12c] ;  /* 0x00012c0001177983 */ /* 0x000ee20000300800 */
[----:B------:R-:W-:-:S02]  /*1d0f0*/  IMAD.MOV.U32 R18, RZ, RZ, R25 ;  /* 0x000000ffff127224 */ /* 0x000fc400078e0019 */
[----:B--2---:R-:W-:-:S07]  /*1d100*/  IMAD.MOV.U32 R19, RZ, RZ, R24 ;  /* 0x000000ffff137224 */ /* 0x004fce00078e0018 */
[----:B---3--:R-:W-:-:S15]  /*1d110*/  HMMA.16816.F32 R20, R4, R18, R20 ;  /* 0x000000120414723c */ /* 0x008fde0000001814 */
[----:B------:R-:W-:-:S04]  /*1d120*/  NOP ;  /* 0x0000000000007918 */ /* 0x000fc80000000000 */
[----:B------:R-:W-:Y:S02]  /*1d130*/  IMAD.MOV.U32 R0, RZ, RZ, R20 ;  /* 0x000000ffff007224 */ /* 0x000fe400078e0014 */
[----:B------:R-:W-:Y:S02]  /*1d140*/  IMAD.MOV.U32 R2, RZ, RZ, R21 ;  /* 0x000000ffff027224 */ /* 0x000fe400078e0015 */
[----:B------:R-:W-:Y:S02]  /*1d150*/  IMAD.MOV.U32 R16, RZ, RZ, R22 ;  /* 0x000000ffff107224 */ /* 0x000fe400078e0016 */
[----:B------:R-:W-:Y:S02]  /*1d160*/  IMAD.MOV.U32 R17, RZ, RZ, R23 ;  /* 0x000000ffff117224 */ /* 0x000fe400078e0017 */
[----:B------:R-:W0:Y:S04]  /*1d170*/  LDSM.16.MT88.4 R20, [R26+UR5+0x7000] ;  /* 0x007000051a14783b */ /* 0x000e280008004200 */
[----:B------:R-:W-:Y:S04]  /*1d180*/  STL [R1+0x12b4], R17 ;  /* 0x0012b41101007387 */ /* 0x000fe80000100800 */
[----:B------:R1:W-:Y:S04]  /*1d190*/  STL [R1+0x12b0], R16 ;  /* 0x0012b01001007387 */ /* 0x0003e80000100800 */
[----:B-1----:R-:W2:Y:S04]  /*1d1a0*/  LDL.LU R16, [R1+0x110] ;  /* 0x0001100001107983 */ /* 0x002ea80000300800 */
[----:B------:R-:W2:Y:S04]  /*1d1b0*/  LDL.LU R17, [R1+0x114] ;  /* 0x0001140001117983 */ /* 0x000ea80000300800 */
[----:B------:R-:W2:Y:S04]  /*1d1c0*/  LDL.LU R18, [R1+0x118] ;  /* 0x0001180001127983 */ /* 0x000ea80000300800 */
[----:B------:R-:W2:Y:S04]  /*1d1d0*/  LDL.LU R19, [R1+0x11c] ;  /* 0x00011c0001137983 */ /* 0x000ea80000300800 */
[----:B------:R-:W-:Y:S04]  /*1d1e0*/  STL [R1+0x12ac], R2 ;  /* 0x0012ac0201007387 */ /* 0x000fe80000100800 */
[----:B------:R-:W-:Y:S04]  /*1d1f0*/  STL [R1+0x12a8], R0 ;  /* 0x0012a80001007387 */ /* 0x000fe80000100800 */
[----:B0-----:R0:W-:Y:S04]  /*1d200*/  STL.64 [R1+0x40], R20 ;  /* 0x0000401401007387 */ /* 0x0011e80000100a00 */
[----:B------:R1:W-:Y:S04]  /*1d210*/  STL.64 [R1+0x48], R22 ;  /* 0x0000481601007387 */ /* 0x0003e80000100a00 */
[----:B0-----:R-:W3:Y:S04]  /*1d220*/  LDL.LU R20, [R1+0x190] ;  /* 0x0001900001147983 */ /* 0x001ee80000300800 */
[----:B------:R-:W3:Y:S04]  /*1d230*/  LDL.LU R21, [R1+0x194] ;  /* 0x0001940001157983 */ /* 0x000ee80000300800 */
[----:B-1----:R-:W2:Y:S04]  /*1d240*/  LDL.LU R22, [R1+0x198] ;  /* 0x0001980001167983 */ /* 0x002ea80000300800 */
[----:B------:R-:W2:Y:S04]  /*1d250*/  LDL.LU R23, [R1+0x19c] ;  /* 0x00019c0001177983 */ /* 0x000ea80000300800 */
[----:B--2---:R-:W-:Y:S04]  /*1d260*/  STL.64 [R1+0x12c0], R22 ;  /* 0x0012c01601007387 */ /* 0x004fe80000100a00 */
[----:B---3--:R0:W-:Y:S04]  /*1d270*/  STL.64 [R1+0x12b8], R20 ;  /* 0x0012b81401007387 */ /* 0x0081e80000100a00 */
[----:B0-----:R-:W2:Y:S04]  /*1d280*/  LDL.LU.64 R20, [R1+0x50] ;  /* 0x0000500001147983 */ /* 0x001ea80000300a00 */
[----:B------:R-:W3:Y:S01]  /*1d290*/  LDL.LU.64 R22, [R1+0x58] ;  /* 0x0000580001167983 */ /* 0x000ee20000300a00 */
[----:B------:R-:W-:-:S15]  /*1d2a0*/  HMMA.16816.F32 R12, R4, R14, R16 ;  /* 0x0000000e040c723c */ /* 0x000fde0000001810 */
[----:B------:R-:W-:-:S04]  /*1d2b0*/  NOP ;  /* 0x0000000000007918 */ /* 0x000fc80000000000 */
[----:B------:R-:W-:Y:S02]  /*1d2c0*/  IMAD.MOV.U32 R18, RZ, RZ, R12 ;  /* 0x000000ffff127224 */ /* 0x000fe400078e000c */
[----:B------:R-:W-:Y:S02]  /*1d2d0*/  IMAD.MOV.U32 R19, RZ, RZ, R13 ;  /* 0x000000ffff137224 */ /* 0x000fe400078e000d */
[----:B------:R-:W-:Y:S02]  /*1d2e0*/  IMAD.MOV.U32 R28, RZ, RZ, R14 ;  /* 0x000000ffff1c7224 */ /* 0x000fe400078e000e */
[----:B------:R-:W-:Y:S02]  /*1d2f0*/  IMAD.MOV.U32 R3, RZ, RZ, R15 ;  /* 0x000000ffff037224 */ /* 0x000fe400078e000f */
[----:B------:R-:W0:Y:S04]  /*1d300*/  LDSM.16.MT88.4 R12, [R26+UR5+0x7080] ;  /* 0x007080051a0c783b */ /* 0x000e280008004200 */
[----:B---3--:R-:W-:Y:S04]  /*1d310*/  STL.64 [R1+0x12e8], R22 ;  /* 0x0012e81601007387 */ /* 0x008fe80000100a00 */
[----:B--2---:R1:W-:Y:S04]  /*1d320*/  STL.64 [R1+0x12e0], R20 ;  /* 0x0012e01401007387 */ /* 0x0043e80000100a00 */
[----:B-1----:R-:W2:Y:S04]  /*1d330*/  LDL.LU R20, [R1+0xf0] ;  /* 0x0000f00001147983 */ /* 0x002ea80000300800 */
[----:B------:R-:W2:Y:S04]  /*1d340*/  LDL.LU R21, [R1+0xf4] ;  /* 0x0000f40001157983 */ /* 0x000ea80000300800 */
[----:B------:R-:W2:Y:S04]  /*1d350*/  LDL.LU R22, [R1+0xf8] ;  /* 0x0000f80001167983 */ /* 0x000ea80000300800 */
[----:B------:R-:W2:Y:S04]  /*1d360*/  LDL.LU R23, [R1+0xfc] ;  /* 0x0000fc0001177983 */ /* 0x000ea80000300800 */
[----:B0-----:R-:W-:Y:S04]  /*1d370*/  STL.64 [R1+0x20], R12 ;  /* 0x0000200c01007387 */ /* 0x001fe80000100a00 */
[----:B------:R-:W-:Y:S04]  /*1d380*/  STL.64 [R1+0x28], R14 ;  /* 0x0000280e01007387 */ /* 0x000fe80000100a00 */
[----:B------:R-:W0:Y:S04]  /*1d390*/  LDSM.16.MT88.4 R12, [R27+UR5+0x7000] ;  /* 0x007000051b0c783b */ /* 0x000e280008004200 */
[----:B------:R-:W1:Y:S01]  /*1d3a0*/  LDSM.16.MT88.4 R24, [R27+UR5+0x7080] ;  /* 0x007080051b18783b */ /* 0x000e620008004200 */
[----:B0-----:R-:W-:-:S03]  /*1d3b0*/  IMAD.MOV.U32 R10, RZ, RZ, R14 ;  /* 0x000000ffff0a7224 */ /* 0x001fc600078e000e */
[----:B------:R0:W-:Y:S01]  /*1d3c0*/  STL.64 [R1], R12 ;  /* 0x0000000c01007387 */ /* 0x0001e20000100a00 */
[----:B------:R-:W-:-:S03]  /*1d3d0*/  IMAD.MOV.U32 R11, RZ, RZ, R15 ;  /* 0x000000ffff0b7224 */ /* 0x000fc600078e000f */
[----:B------:R-:W2:Y:S04]  /*1d3e0*/  LDL.LU.64 R14, [R1+0x12f0] ;  /* 0x0012f000010e7983 */ /* 0x000ea80000300a00 */
[----:B------:R-:W-:Y:S04]  /*1d3f0*/  STL [R1+0x1154], R10 ;  /* 0x0011540a01007387 */ /* 0x000fe80000100800 */
[----:B------:R-:W-:Y:S01]  /*1d400*/  STL [R1+0x1150], R11 ;  /* 0x0011500b01007387 */ /* 0x000fe20000100800 */
[----:B--2---:R-:W-:Y:S03]  /*1d410*/  HMMA.16816.F32 R4, R4, R14, R20 ;  /* 0x0000000e0404723c */ /* 0x004fe60000001814 */
[----:B------:R-:W2:Y:S04]  /*1d420*/  LDL.LU.64 R22, [R1+0x12e8] ;  /* 0x0012e80001167983 */ /* 0x000ea80000300a00 */
[----:B------:R-:W3:Y:S04]  /*1d430*/  LDL.LU.64 R20, [R1+0x12e0] ;  /* 0x0012e00001147983 */ /* 0x000ee80000300a00 */
[----:B0-----:R-:W4:Y:S08]  /*1d440*/  LDL.LU.64 R12, [R1+0x12d8] ;  /* 0x0012d800010c7983 */ /* 0x001f300000300a00 */
[----:B------:R-:W-:-:S02]  /*1d450*/  IMAD.MOV.U32 R2, RZ, RZ, R6 ;  /* 0x000000ffff027224 */ /* 0x000fc400078e0006 */
[----:B------:R-:W-:Y:S02]  /*1d460*/  IMAD.MOV.U32 R0, RZ, RZ, R7 ;  /* 0x000000ffff007224 */ /* 0x000fe400078e0007 */
[----:B------:R-:W-:Y:S02]  /*1d470*/  IMAD.MOV.U32 R17, RZ, RZ, R4 ;  /* 0x000000ffff117224 */ /* 0x000fe400078e0004 */
[----:B------:R-:W-:Y:S01]  /*1d480*/  IMAD.MOV.U32 R16, RZ, RZ, R5 ;  /* 0x000000ffff107224 */ /* 0x000fe200078e0005 */
[----:B------:R-:W4:Y:S04]  /*1d490*/  LDL.LU.64 R6, [R1+0x12d0] ;  /* 0x0012d00001067983 */ /* 0x000f280000300a00 */
[----:B------:R-:W4:Y:S04]  /*1d4a0*/  LDL.LU.64 R4, [R1+0x12c8] ;  /* 0x0012c80001047983 */ /* 0x000f280000300a00 */
[----:B-1----:R-:W-:Y:S04]  /*1d4b0*/  STL.64 [R1+0x1068], R26 ;  /* 0x0010681a01007387 */ /* 0x002fe80000100a00 */
[----:B------:R0:W-:Y:S04]  /*1d4c0*/  STL.64 [R1+0x1060], R24 ;  /* 0x0010601801007387 */ /* 0x0001e80000100a00 */
[----:B0-----:R-:W4:Y:S04]  /*1d4d0*/  LDL.LU R24, [R1+0x1b0] ;  /* 0x0001b00001187983 */ /* 0x001f280000300800 */
[----:B------:R-:W4:Y:S04]  /*1d4e0*/  LDL.LU R25, [R1+0x1b4] ;  /* 0x0001b40001197983 */ /* 0x000f280000300800 */
[----:B------:R-:W4:Y:S04]  /*1d4f0*/  LDL.LU R26, [R1+0x1b8] ;  /* 0x0001b800011a7983 */ /* 0x000f280000300800 */
[----:B------:R-:W4:Y:S01]  /*1d500*/  LDL.LU R27, [R1+0x1bc] ;  /* 0x0001bc00011b7983 */ /* 0x000f220000300800 */
[----:B--2---:R-:W-:-:S02]  /*1d510*/  IMAD.MOV.U32 R11, RZ, RZ, R22 ;  /* 0x000000ffff0b7224 */ /* 0x004fc400078e0016 */
[----:B------:R-:W-:Y:S02]  /*1d520*/  IMAD.MOV.U32 R10, RZ, RZ, R23 ;  /* 0x000000ffff0a7224 */ /* 0x000fe400078e0017 */
[----:B---3--:R-:W-:Y:S02]  /*1d530*/  IMAD.MOV.U32 R15, RZ, RZ, R20 ;  /* 0x000000ffff0f7224 */ /* 0x008fe400078e0014 */
[----:B------:R-:W-:Y:S01]  /*1d540*/  IMAD.MOV.U32 R14, RZ, RZ, R21 ;  /* 0x000000ffff0e7224 */ /* 0x000fe200078e0015 */
[----:B----4-:R-:W-:Y:S01]  /*1d550*/  HMMA.16816.F32 R24, R20, R4, R24 ;  /* 0x000000041418723c */ /* 0x010fe20000001818 */
[----:B------:R-:W2:Y:S04]  /*1d560*/  LDL.LU.64 R22, [R1+0x12c0] ;  /* 0x0012c00001167983 */ /* 0x000ea80000300a00 */
[----:B------:R-:W2:Y:S04]  /*1d570*/  LDL.LU.64 R20, [R1+0x12b8] ;  /* 0x0012b80001147983 */ /* 0x000ea80000300a00 */
[----:B------:R-:W-:Y:S04]  /*1d580*/  STL.64 [R1+0x1240], R6 ;  /* 0x0012400601007387 */ /* 0x000fe80000100a00 */
[----:B------:R-:W-:Y:S06]  /*1d590*/  STL.64 [R1+0x1238], R4 ;  /* 0x0012380401007387 */ /* 0x000fec0000100a00 */
[----:B------:R-:W-:Y:S04]  /*1d5a0*/  STL.64 [R1+0x1160], R26 ;  /* 0x0011601a01007387 */ /* 0x000fe80000100a00 */
[----:B------:R0:W-:Y:S04]  /*1d5b0*/  STL.64 [R1+0x1158], R24 ;  /* 0x0011581801007387 */ /* 0x0001e80000100a00 */
[----:B0-----:R-:W3:Y:S04]  /*1d5c0*/  LDL.LU R24, [R1+0x1a0] ;  /* 0x0001a00001187983 */ /* 0x001ee80000300800 */
[----:B------:R-:W3:Y:S04]  /*1d5d0*/  LDL.LU R25, [R1+0x1a4] ;  /* 0x0001a40001197983 */ /* 0x000ee80000300800 */
[----:B------:R-:W3:Y:S01]  /*1d5e0*/  LDL.LU R26, [R1+0x1a8] ;  /* 0x0001a800011a7983 */ /* 0x000ee20000300800 */
[----:B------:R-:W-:-:S02]  /*1d5f0*/  IMAD.MOV.U32 R4, RZ, RZ, R15 ;  /* 0x000000ffff047224 */ /* 0x000fc400078e000f */
[----:B------:R-:W-:Y:S02]  /*1d600*/  IMAD.MOV.U32 R5, RZ, RZ, R14 ;  /* 0x000000ffff057224 */ /* 0x000fe400078e000e */
[----:B------:R-:W-:Y:S02]  /*1d610*/  IMAD.MOV.U32 R6, RZ, RZ, R11 ;  /* 0x000000ffff067224 */ /* 0x000fe400078e000b */
[----:B------:R-:W-:Y:S02]  /*1d620*/  IMAD.MOV.U32 R7, RZ, RZ, R10 ;  /* 0x000000ffff077224 */ /* 0x000fe400078e000a */
[----:B------:R-:W-:-:S05]  /*1d630*/  IMAD.MOV.U32 R27, RZ, RZ, R29 ;  /* 0x000000ffff1b7224 */ /* 0x000fca00078e001d */
[C---:B--2---:R-:W-:Y:S08]  /*1d640*/  HMMA.16816.F32 R20, R4.reuse, R12, R20 ;  /* 0x0000000c0414723c */ /* 0x044ff00000001814 */
[----:B---3--:R-:W-:Y:S11]  /*1d650*/  HMMA.16816.F32 R24, R4, R8, R24 ;  /* 0x000000080418723c */ /* 0x008ff60000001818 */
[----:B------:R-:W-:-:S02]  /*1d660*/  IMAD.MOV.U32 R14, RZ, RZ, R22 ;  /* 0x000000ffff0e7224 */ /* 0x000fc400078e0016 */
[----:B------:R-:W-:-:S06]  /*1d670*/  IMAD.MOV.U32 R15, RZ, RZ, R23 ;  /* 0x000000ffff0f7224 */ /* 0x000fcc00078e0017 */
[----:B------:R-:W-:Y:S02]  /*1d680*/  IMAD.MOV.U32 R10, RZ, RZ, R25 ;  /* 0x000000ffff0a7224 */ /* 0x000fe400078e0019 */
[----:B------:R-:W-:Y:S01]  /*1d690*/  IMAD.MOV.U32 R11, RZ, RZ, R26 ;  /* 0x000000ffff0b7224 */ /* 0x000fe200078e001a */
[----:B------:R-:W-:Y:S04]  /*1d6a0*/  STL [R1+0x110], R24 ;  /* 0x0001101801007387 */ /* 0x000fe80000100800 */
[----:B------:R-:W-:Y:S04]  /*1d6b0*/  STL.64 [R1+0x1230], R10 ;  /* 0x0012300a01007387 */ /* 0x000fe80000100a00 */
[----:B------:R-:W-:Y:S04]  /*1d6c0*/  STL.64 [R1+0x1228], R8 ;  /* 0x0012280801007387 */ /* 0x000fe80000100a00 */
[----:B------:R0:W-:Y:S04]  /*1d6d0*/  STL.64 [R1+0x100], R20 ;  /* 0x0001001401007387 */ /* 0x0001e80000100a00 */
[----:B------:R-:W-:Y:S04]  /*1d6e0*/  STL.64 [R1+0x1220], R14 ;  /* 0x0012200e01007387 */ /* 0x000fe80000100a00 */
[----:B------:R-:W-:Y:S04]  /*1d6f0*/  STL.64 [R1+0x1218], R12 ;  /* 0x0012180c01007387 */ /* 0x000fe80000100a00 */
[----:B0-----:R-:W2:Y:S04]  /*1d700*/  LDL.LU R20, [R1+0x10] ;  /* 0x0000100001147983 */ /* 0x001ea80000300800 */
[----:B------:R-:W2:Y:S04]  /*1d710*/  LDL.LU R21, [R1+0x14] ;  /* 0x0000140001157983 */ /* 0x000ea80000300800 */
[----:B------:R-:W3:Y:S04]  /*1d720*/  LDL.LU R22, [R1+0x18] ;  /* 0x0000180001167983 */ /* 0x000ee80000300800 */
[----:B------:R-:W3:Y:S01]  /*1d730*/  LDL.LU R23, [R1+0x1c] ;  /* 0x00001c0001177983 */ /* 0x000ee20000300800 */
[----:B------:R-:W-:-:S02]  /*1d740*/  IMAD.MOV.U32 R24, RZ, RZ, R17 ;  /* 0x000000ffff187224 */ /* 0x000fc400078e0011 */
[----:B------:R-:W-:Y:S02]  /*1d750*/  IMAD.MOV.U32 R25, RZ, RZ, R16 ;  /* 0x000000ffff197224 */ /* 0x000fe400078e0010 */
[----:B------:R-:W-:Y:S02]  /*1d760*/  IMAD.MOV.U32 R29, RZ, RZ, R27 ;  /* 0x000000ffff1d7224 */ /* 0x000fe400078e001b */
[----:B------:R-:W-:Y:S02]  /*1d770*/  IMAD.MOV.U32 R26, RZ, RZ, R2 ;  /* 0x000000ffff1a7224 */ /* 0x000fe400078e0002 */
[----:B------:R-:W-:Y:S01]  /*1d780*/  IMAD.MOV.U32 R27, RZ, RZ, R0 ;  /* 0x000000ffff1b7224 */ /* 0x000fe200078e0000 */
[----:B---3--:R-:W-:Y:S04]  /*1d790*/  STL.64 [R1+0x11f0], R22 ;  /* 0x0011f01601007387 */ /* 0x008fe80000100a00 */
[----:B--2---:R-:W-:Y:S04]  /*1d7a0*/  STL.64 [R1+0x11e8], R20 ;  /* 0x0011e81401007387 */ /* 0x004fe80000100a00 */
[----:B------:R-:W2:Y:S04]  /*1d7b0*/  LDL.LU R17, [R1+0x12b4] ;  /* 0x0012b40001117983 */ /* 0x000ea80000300800 */
[----:B------:R-:W3:Y:S04]  /*1d7c0*/  LDL.LU R16, [R1+0x12b0] ;  /* 0x0012b00001107983 */ /* 0x000ee80000300800 */
[----:B------:R-:W4:Y:S04]  /*1d7d0*/  LDL.LU R2, [R1+0x12ac] ;  /* 0x0012ac0001027983 */ /* 0x000f280000300800 */
[----:B------:R-:W2:Y:S04]  /*1d7e0*/  LDL.LU R0, [R1+0x12a8] ;  /* 0x0012a80001007983 */ /* 0x000ea80000300800 */
[----:B------:R0:W-:Y:S04]  /*1d7f0*/  STL.64 [R1+0x1170], R26 ;  /* 0x0011701a01007387 */ /* 0x0001e80000100a00 */
[----:B------:R1:W-:Y:S01]  /*1d800*/  STL.64 [R1+0x1168], R24 ;  /* 0x0011681801007387 */ /* 0x0003e20000100a00 */
[----:B0-----:R-:W-:-:S02]  /*1d810*/  IMAD.MOV.U32 R26, RZ, RZ, R28 ;  /* 0x000000ffff1a7224 */ /* 0x001fc400078e001c */
[----:B-1----:R-:W-:Y:S02]  /*1d820*/  IMAD.MOV.U32 R24, RZ, RZ, R18 ;  /* 0x000000ffff187224 */ /* 0x002fe400078e0012 */
[----:B------:R-:W-:Y:S01]  /*1d830*/  IMAD.MOV.U32 R27, RZ, RZ, R3 ;  /* 0x000000ffff1b7224 */ /* 0x000fe200078e0003 */
[----:B------:R-:W3:Y:S01]  /*1d840*/  LDL.LU R18, [R1+0x12a4] ;  /* 0x0012a40001127983 */ /* 0x000ee20000300800 */
[----:B------:R-:W-:-:S03]  /*1d850*/  IMAD.MOV.U32 R25, RZ, RZ, R19 ;  /* 0x000000ffff197224 */ /* 0x000fc600078e0013 */
[----:B------:R-:W3:Y:S04]  /*1d860*/  LDL.LU R19, [R1+0x12a0] ;  /* 0x0012a00001137983 */ /* 0x000ee80000300800 */
[----:B------:R-:W3:Y:S04]  /*1d870*/  LDL.LU R28, [R1+0x129c] ;  /* 0x00129c00011c7983 */ /* 0x000ee80000300800 */
[----:B------:R-:W3:Y:S04]  /*1d880*/  LDL.LU R3, [R1+0x1298] ;  /* 0x0012980001037983 */ /* 0x000ee80000300800 */
[----:B------:R-:W-:Y:S04]  /*1d890*/  STL.64 [R1+0x1180], R26 ;  /* 0x0011801a01007387 */ /* 0x000fe80000100a00 */
[----:B------:R4:W-:Y:S02]  /*1d8a0*/  STL.64 [R1+0x1178], R24 ;  /* 0x0011781801007387 */ /* 0x0009e40000100a00 */
[----:B----4-:R-:W-:-:S02]  /*1d8b0*/  IMAD.MOV.U32 R25, RZ, RZ, R2 ;  /* 0x000000ffff197224 */ /* 0x010fc400078e0002 */
[----:B--2---:R-:W-:Y:S02]  /*1d8c0*/  IMAD.MOV.U32 R24, RZ, RZ, R0 ;  /* 0x000000ffff187224 */ /* 0x004fe400078e0000 */
[----:B------:R-:W2:Y:S04]  /*1d8d0*/  LDL.LU R0, [R1+0x1294] ;  /* 0x0012940001007983 */ /* 0x000ea80000300800 */
[----:B------:R-:W4:Y:S01]  /*1d8e0*/  LDL.LU R2, [R1+0x1290] ;  /* 0x0012900001027983 */ /* 0x000f220000300800 */
[----:B---3--:R-:W-:Y:S02]  /*1d8f0*/  IMAD.MOV.U32 R26, RZ, RZ, R16 ;  /* 0x000000ffff1a7224 */ /* 0x008fe400078e0010 */
[----:B------:R-:W-:Y:S01]  /*1d900*/  IMAD.MOV.U32 R27, RZ, RZ, R17 ;  /* 0x000000ffff1b7224 */ /* 0x000fe200078e0011 */
[----:B------:R-:W3:Y:S04]  /*1d910*/  LDL.LU R16, [R1+0x128c] ;  /* 0x00128c0001107983 */ /* 0x000ee80000300800 */
[----:B------:R-:W3:Y:S04]  /*1d920*/  LDL.LU R17, [R1+0x1288] ;  /* 0x0012880001117983 */ /* 0x000ee80000300800 */
[----:B------:R-:W3:Y:S04]  /*1d930*/  LDL.LU R20, [R1+0x30] ;  /* 0x0000300001147983 */ /* 0x000ee80000300800 */
[----:B------:R-:W3:Y:S01]  /*1d940*/  LDL.LU R21, [R1+0x34] ;  /* 0x0000340001157983 */ /* 0x000ee20000300800 */
[----:B--2---:R-:W-:-:S02]  /*1d950*/  IMAD.MOV.U32 R22, RZ, RZ, R0 ;  /* 0x000000ffff167224 */ /* 0x004fc400078e0000 */
[----:B----4-:R-:W-:Y:S01]  /*1d960*/  IMAD.MOV.U32 R23, RZ, RZ, R2 ;  /* 0x000000ffff177224 */ /* 0x010fe200078e0002 */
[----:B------:R-:W2:Y:S04]  /*1d970*/  LDL.LU R0, [R1+0x1284] ;  /* 0x0012840001007983 */ /* 0x000ea80000300800 */
[----:B------:R-:W4:Y:S04]  /*1d980*/  LDL.LU R2, [R1+0x1280] ;  /* 0x0012800001027983 */ /* 0x000f280000300800 */
[----:B------:R-:W-:Y:S04]  /*1d990*/  STL.64 [R1+0x1250], R22 ;  /* 0x0012501601007387 */ /* 0x000fe80000100a00 */
[----:B---3--:R-:W-:Y:S04]  /*1d9a0*/  STL.64 [R1+0x1248], R20 ;  /* 0x0012481401007387 */ /* 0x008fe80000100a00 */
[----:B------:R0:W-:Y:S04]  /*1d9b0*/  STL.64 [R1+0x1190], R26 ;  /* 0x0011901a01007387 */ /* 0x0001e80000100a00 */
[----:B------:R1:W-:Y:S01]  /*1d9c0*/  STL.64 [R1+0x1188], R24 ;  /* 0x0011881801007387 */ /* 0x0003e20000100a00 */
[----:B0-----:R-:W-:-:S02]  /*1d9d0*/  IMAD.MOV.U32 R26, RZ, RZ, R19 ;  /* 0x000000ffff1a7224 */ /* 0x001fc400078e0013 */
[----:B------:R-:W-:Y:S02]  /*1d9e0*/  IMAD.MOV.U32 R27, RZ, RZ, R18 ;  /* 0x000000ffff1b7224 */ /* 0x000fe400078e0012 */
[----:B-1----:R-:W-:Y:S02]  /*1d9f0*/  IMAD.MOV.U32 R24, RZ, RZ, R3 ;  /* 0x000000ffff187224 */ /* 0x002fe400078e0003 */
[----:B------:R-:W-:Y:S01]  /*1da00*/  IMAD.MOV.U32 R25, RZ, RZ, R28 ;  /* 0x000000ffff197224 */ /* 0x000fe200078e001c */
[----:B------:R-:W3:Y:S04]  /*1da10*/  LDL.LU R3, [R1+0x127c] ;  /* 0x00127c0001037983 */ /* 0x000ee80000300800 */
[----:B------:R-:W2:Y:S04]  /*1da20*/  LDL.LU R28, [R1+0x1278] ;  /* 0x00127800011c7983 */ /* 0x000ea80000300800 */
[----:B------:R-:W-:Y:S04]  /*1da30*/  STL.64 [R1+0x11b0], R26 ;  /* 0x0011b01a01007387 */ /* 0x000fe80000100a00 */
[----:B------:R0:W-:Y:S04]  /*1da40*/  STL.64 [R1+0x11a8], R24 ;  /* 0x0011a81801007387 */ /* 0x0001e80000100a00 */
[----:B0-----:R-:W2:Y:S04]  /*1da50*/  LDL.LU R24, [R1+0x160] ;  /* 0x0001600001187983 */ /* 0x001ea80000300800 */
[----:B------:R-:W2:Y:S04]  /*1da60*/  LDL.LU R25, [R1+0x164] ;  /* 0x0001640001197983 */ /* 0x000ea80000300800 */
[----:B------:R-:W2:Y:S04]  /*1da70*/  LDL.LU R26, [R1+0x168] ;  /* 0x00016800011a7983 */ /* 0x000ea80000300800 */
[----:B------:R-:W2:Y:S04]  /*1da80*/  LDL.LU R27, [R1+0x16c] ;  /* 0x00016c00011b7983 */ /* 0x000ea80000300800 */
        /* <DEDUP_REMOVED lines=12> */
[----:B--2---:R4:W-:Y:S04]  /*1db50*/  STL.64 [R1+0x11c0], R26 ;  /* 0x0011c01a01007387 */ /* 0x0049e80000100a00 */
[----:B------:R0:W-:Y:S01]  /*1db60*/  STL.64 [R1+0x11b8], R24 ;  /* 0x0011b81801007387 */ /* 0x0001e20000100a00 */
[----:B----4-:R-:W-:-:S02]  /*1db70*/  IMAD.MOV.U32 R26, RZ, RZ, R2 ;  /* 0x000000ffff1a7224 */ /* 0x010fc400078e0002 */
[----:B0-----:R-:W-:Y:S02]  /*1db80*/  IMAD.MOV.U32 R24, RZ, RZ, R28 ;  /* 0x000000ffff187224 */ /* 0x001fe400078e001c */
[----:B------:R-:W-:Y:S01]  /*1db90*/  IMAD.MOV.U32 R27, RZ, RZ, R0 ;  /* 0x000000ffff1b7224 */ /* 0x000fe200078e0000 */
[----:B------:R-:W2:Y:S01]  /*1dba0*/  LDL.LU R28, [R1+0x1274] ;  /* 0x00127400011c7983 */ /* 0x000ea20000300800 */
[----:B---3--:R-:W-:-:S03]  /*1dbb0*/  IMAD.MOV.U32 R25, RZ, RZ, R3 ;  /* 0x000000ffff197224 */ /* 0x008fc600078e0003 */
[----:B------:R-:W3:Y:S04]  /*1dbc0*/  LDL.LU R3, [R1+0x1270] ;  /* 0x0012700001037983 */ /* 0x000ee80000300800 */
[----:B------:R-:W4:Y:S04]  /*1dbd0*/  LDL.LU R2, [R1+0x126c] ;  /* 0x00126c0001027983 */ /* 0x000f280000300800 */
        /* <DEDUP_REMOVED lines=10> */
[----:B---3--:R-:W-:-:S02]  /*1dc80*/  IMAD.MOV.U32 R26, RZ, RZ, R3 ;  /* 0x000000ffff1a7224 */ /* 0x008fc400078e0003 */
[----:B0-----:R-:W-:Y:S02]  /*1dc90*/  IMAD.MOV.U32 R24, RZ, RZ, R0 ;  /* 0x000000ffff187224 */ /* 0x001fe400078e0000 */
[----:B------:R-:W-:Y:S01]  /*1dca0*/  IMAD.MOV.U32 R27, RZ, RZ, R28 ;  /* 0x000000ffff1b7224 */ /* 0x000fe200078e001c */
[----:B------:R-:W2:Y:S01]  /*1dcb0*/  LDL.LU R0, [R1+0x1264] ;  /* 0x0012640001007983 */ /* 0x000ea20000300800 */
[----:B----4-:R-:W-:-:S03]  /*1dcc0*/  IMAD.MOV.U32 R25, RZ, RZ, R2 ;  /* 0x000000ffff197224 */ /* 0x010fc600078e0002 */
        /* <DEDUP_REMOVED lines=8> */
[----:B------:R-:W2:Y:S04]  /*1dd50*/  LDL.LU R27, [R1+0x7c] ;  /* 0x00007c00011b7983 */ /* 0x000ea80000300800 */
[----:B--2---:R-:W-:Y:S04]  /*1dd60*/  STL.64 [R1+0x1210], R26 ;  /* 0x0012101a01007387 */ /* 0x004fe80000100a00 */
[----:B------:R-:W-:Y:S04]  /*1dd70*/  STL.64 [R1+0x1208], R24 ;  /* 0x0012081801007387 */ /* 0x000fe80000100a00 */
[----:B------:R-:W2:Y:S04]  /*1dd80*/  LDL.LU.64 R22, [R1+0x1250] ;  /* 0x0012500001167983 */ /* 0x000ea80000300a00 */
[----:B------:R-:W2:Y:S04]  /*1dd90*/  LDL.LU.64 R20, [R1+0x1248] ;  /* 0x0012480001147983 */ /* 0x000ea80000300a00 */
        /* <DEDUP_REMOVED lines=15> */
[----:B------:R-:W2:Y:S01]  /*1de90*/  LDL.LU.64 R12, [R1+0x1218] ;  /* 0x00121800010c7983 */ /* 0x000ea20000300a00 */
[----:B------:R-:W-:-:S02]  /*1dea0*/  IMAD.MOV.U32 R24, RZ, RZ, R28 ;  /* 0x000000ffff187224 */ /* 0x000fc400078e001c */
[----:B----4-:R-:W-:Y:S02]  /*1deb0*/  IMAD.MOV.U32 R25, RZ, RZ, R3 ;  /* 0x000000ffff197224 */ /* 0x010fe400078e0003 */
[----:B---3--:R-:W-:Y:S02]  /*1dec0*/  IMAD.MOV.U32 R26, RZ, RZ, R2 ;  /* 0x000000ffff1a7224 */ /* 0x008fe400078e0002 */
[----:B------:R-:W-:-:S07]  /*1ded0*/  IMAD.MOV.U32 R27, RZ, RZ, R0 ;  /* 0x000000ffff1b7224 */ /* 0x000fce00078e0000 */
[----:B--2---:R-:W-:-:S15]  /*1dee0*/  HMMA.16816.F32 R24, R20, R12, R24 ;  /* 0x0000000c1418723c */ /* 0x004fde0000001818 */
[----:B------:R-:W-:-:S04]  /*1def0*/  NOP ;  /* 0x0000000000007918 */ /* 0x000fc80000000000 */
[----:B------:R-:W-:Y:S04]  /*1df00*/  STL.64 [R1+0xb0], R24 ;  /* 0x0000b01801007387 */ /* 0x000fe80000100a00 */
[----:B------:R0:W-:Y:S04]  /*1df10*/  STL.64 [R1+0xb8], R26 ;  /* 0x0000b81a01007387 */ /* 0x0001e80000100a00 */
[----:B0-----:R-:W2:Y:S04]  /*1df20*/  LDL.LU.64 R26, [R1+0x1210] ;  /* 0x00121000011a7983 */ /* 0x001ea80000300a00 */
[----:B------:R-:W2:Y:S02]  /*1df30*/  LDL.LU.64 R24, [R1+0x1208] ;  /* 0x0012080001187983 */ /* 0x000ea40000300a00 */
[----:B--2---:R-:W-:Y:S02]  /*1df40*/  HMMA.16816.F32 R20, R20, R16, R24 ;  /* 0x000000101414723c */ /* 0x004fe40000001818 */
[----:B------:R-:W2:Y:S04]  /*1df50*/  LDL.LU.64 R26, [R1+0x1200] ;  /* 0x00120000011a7983 */ /* 0x000ea80000300a00 */
[----:B------:R-:W2:-:S13]  /*1df60*/  LDL.LU.64 R24, [R1+0x11f8] ;  /* 0x0011f80001187983 */ /* 0x000e9a0000300a00 */
        /* <DEDUP_REMOVED lines=50> */
[----:B0-----:R-:W2:Y:S02]  /*1e290*/  LDL.LU.64 R24, [R1+0x1178] ;  /* 0x0011780001187983 */ /* 0x001ea40000300a00 */
[----:B--2---:R-:W-:-:S15]  /*1e2a0*/  HMMA.16816.F32 R24, R20, R12, R24 ;  /* 0x0000000c1418723c */ /* 0x004fde0000001818 */
[----:B------:R-:W-:-:S04]  /*1e2b0*/  NOP ;  /* 0x0000000000007918 */ /* 0x000fc80000000000 */
[----:B------:R-:W-:Y:S02]  /*1e2c0*/  IMAD.MOV.U32 R3, RZ, RZ, R26 ;  /* 0x000000ffff037224 */ /* 0x000fe400078e001a */
[----:B------:R-:W-:Y:S02]  /*1e2d0*/  IMAD.MOV.U32 R2, RZ, RZ, R27 ;  /* 0x000000ffff027224 */ /* 0x000fe400078e001b */
[----:B------:R-:W-:Y:S02]  /*1e2e0*/  IMAD.MOV.U32 R0, RZ, RZ, R24 ;  /* 0x000000ffff007224 */ /* 0x000fe400078e0018 */
[----:B------:R-:W-:Y:S01]  /*1e2f0*/  IMAD.MOV.U32 R28, RZ, RZ, R25 ;  /* 0x000000ffff1c7224 */ /* 0x000fe200078e0019 */
[----:B------:R-:W2:Y:S04]  /*1e300*/  LDL.LU.64 R26, [R1+0x1170] ;  /* 0x00117000011a7983 */ /* 0x000ea80000300a00 */
[----:B------:R-:W2:Y:S02]  /*1e310*/  LDL.LU.64 R24, [R1+0x1168] ;  /* 0x0011680001187983 */ /* 0x000ea40000300a00 */
[----:B--2---:R-:W-:Y:S02]  /*1e320*/  HMMA.16816.F32 R20, R20, R16, R24 ;  /* 0x000000101414723c */ /* 0x004fe40000001818 */
[----:B------:R-:W2:Y:S04]  /*1e330*/  LDL.LU.64 R26, [R1+0x1160] ;  /* 0x00116000011a7983 */ /* 0x000ea80000300a00 */
[----:B------:R-:W2:Y:S04]  /*1e340*/  LDL.LU.64 R24, [R1+0x1158] ;  /* 0x0011580001187983 */ /* 0x000ea80000300a00 */
[----:B------:R0:W-:Y:S04]  /*1e350*/  STL.64 [R1+0x1130], R18 ;  /* 0x0011301201007387 */ /* 0x0001e80000100a00 */
[----:B------:R-:W2:Y:S04]  /*1e360*/  LDL.LU.64 R16, [R1+0x40] ;  /* 0x0000400001107983 */ /* 0x000ea80000300a00 */
[----:B0-----:R-:W2:Y:S04]  /*1e370*/  LDL.LU.64 R18, [R1+0x48] ;  /* 0x0000480001127983 */ /* 0x001ea80000300a00 */
[----:B------:R0:W-:Y:S04]  /*1e380*/  STL.64 [R1+0x1030], R22 ;  /* 0x0010301601007387 */ /* 0x0001e80000100a00 */
[----:B------:R1:W-:Y:S01]  /*1e390*/  STL.64 [R1+0x1138], R20 ;  /* 0x0011381401007387 */ /* 0x0003e20000100a00 */
[----:B0-----:R-:W-:-:S03]  /*1e3a0*/  IMAD.MOV.U32 R22, RZ, RZ, R11 ;  /* 0x000000ffff167224 */ /* 0x001fc600078e000b */
[----:B-1----:R-:W3:Y:S01]  /*1e3b0*/  LDL.LU R20, [R1+0x110] ;  /* 0x0001100001147983 */ /* 0x002ee20000300800 */
[----:B------:R-:W-:-:S03]  /*1e3c0*/  IMAD.MOV.U32 R21, RZ, RZ, R10 ;  /* 0x000000ffff157224 */ /* 0x000fc600078e000a */
[----:B------:R-:W4:Y:S04]  /*1e3d0*/  LDL.LU R10, [R1+0x1154] ;  /* 0x00115400010a7983 */ /* 0x000f280000300800 */
[----:B------:R-:W3:Y:S01]  /*1e3e0*/  LDL.LU R11, [R1+0x1150] ;  /* 0x00115000010b7983 */ /* 0x000ee20000300800 */
[----:B------:R-:W-:Y:S01]  /*1e3f0*/  IMAD.MOV.U32 R23, RZ, RZ, R29 ;  /* 0x000000ffff177224 */ /* 0x000fe200078e001d */
[----:B--2---:R-:W-:-:S15]  /*1e400*/  HMMA.16816.F32 R24, R16, R6, R24 ;  /* 0x000000061018723c */ /* 0x004fde0000001818 */
[----:B------:R-:W-:-:S04]  /*1e410*/  NOP ;  /* 0x0000000000007918 */ /* 0x000fc80000000000 */
[----:B------:R0:W-:Y:S04]  /*1e420*/  STL.64 [R1+0x230], R24 ;  /* 0x0002301801007387 */ /* 0x0001e80000100a00 */
[----:B------:R4:W-:Y:S01]  /*1e430*/  STL.64 [R1+0x238], R26 ;  /* 0x0002381a01007387 */ /* 0x0009e20000100a00 */
[----:B------:R-:W-:-:S03]  /*1e440*/  IMAD.MOV.U32 R29, RZ, RZ, R24 ;  /* 0x000000ffff1d7224 */ /* 0x000fc600078e0018 */
[----:B0-----:R-:W2:Y:S04]  /*1e450*/  LDL.LU R24, [R1] ;  /* 0x0000000001187983 */ /* 0x001ea80000300800 */
[----:B------:R-:W2:Y:S01]  /*1e460*/  LDL.LU R25, [R1+0x4] ;  /* 0x0000040001197983 */ /* 0x000ea20000300800 */
[----:B----4-:R-:W-:Y:S02]  /*1e470*/  IMAD.MOV.U32 R26, RZ, RZ, R10 ;  /* 0x000000ffff1a7224 */ /* 0x010fe400078e000a */
[----:B---3--:R-:W-:Y:S01]  /*1e480*/  IMAD.MOV.U32 R27, RZ, RZ, R11 ;  /* 0x000000ffff1b7224 */ /* 0x008fe200078e000b */
[----:B------:R-:W3:Y:S04]  /*1e490*/  LDL.LU R10, [R1+0x114c] ;  /* 0x00114c00010a7983 */ /* 0x000ee80000300800 */
[----:B------:R-:W3:Y:S04]  /*1e4a0*/  LDL.LU R11, [R1+0x1148] ;  /* 0x00114800010b7983 */ /* 0x000ee80000300800 */
[----:B------:R0:W-:Y:S02]  /*1e4b0*/  STL.64 [R1+0x10b8], R26 ;  /* 0x0010b81a01007387 */ /* 0x0001e40000100a00 */
[----:B0-----:R-:W-:-:S02]  /*1e4c0*/  IMAD.MOV.U32 R26, RZ, RZ, R14 ;  /* 0x000000ffff1a7224 */ /* 0x001fc400078e000e */
[----:B------:R-:W-:Y:S01]  /*1e4d0*/  IMAD.MOV.U32 R27, RZ, RZ, R15 ;  /* 0x000000ffff1b7224 */ /* 0x000fe200078e000f */
[----:B--2---:R0:W-:Y:S04]  /*1e4e0*/  STL.64 [R1+0x10b0], R24 ;  /* 0x0010b01801007387 */ /* 0x0041e80000100a00 */
[----:B0-----:R-:W2:Y:S04]  /*1e4f0*/  LDL.LU R24, [R1+0x100] ;  /* 0x0001000001187983 */ /* 0x001ea80000300800 */
[----:B------:R-:W2:Y:S04]  /*1e500*/  LDL.LU R25, [R1+0x104] ;  /* 0x0001040001197983 */ /* 0x000ea80000300800 */
[----:B------:R-:W2:Y:S04]  /*1e510*/  LDL.LU R14, [R1+0x1144] ;  /* 0x00114400010e7983 */ /* 0x000ea80000300800 */
[----:B------:R-:W2:Y:S01]  /*1e520*/  LDL.LU R15, [R1+0x1140] ;  /* 0x00114000010f7983 */ /* 0x000ea20000300800 */
[----:B---3--:R-:W-:Y:S03]  /*1e530*/  HMMA.16816.F32 R20, R16, R10, R20 ;  /* 0x0000000a1014723c */ /* 0x008fe60000001814 */
[----:B------:R0:W-:-:S15]  /*1e540*/  STL [R1+0xee0], R29 ;  /* 0x000ee01d01007387 */ /* 0x0001de0000100800 */
[----:B------:R-:W-:Y:S01]  /*1e550*/  NOP ;  /* 0x0000000000007918 */ /* 0x000fe20000000000 */
[----:B------:R-:W-:Y:S02]  /*1e560*/  IMAD.MOV.U32 R8, RZ, RZ, R20 ;  /* 0x000000ffff087224 */ /* 0x000fe400078e0014 */
[----:B------:R-:W-:Y:S01]  /*1e570*/  IMAD.MOV.U32 R9, RZ, RZ, R22 ;  /* 0x000000ffff097224 */ /* 0x000fe200078e0016 */
[----:B------:R1:W-:Y:S01]  /*1e580*/  STL.64 [R1+0x210], R20 ;  /* 0x0002101401007387 */ /* 0x0003e20000100a00 */
[----:B------:R-:W-:-:S03]  /*1e590*/  IMAD.MOV.U32 R12, RZ, RZ, R21 ;  /* 0x000000ffff0c7224 */ /* 0x000fc600078e0015 */
[----:B------:R-:W-:Y:S01]  /*1e5a0*/  STL.64 [R1+0x218], R22 ;  /* 0x0002181601007387 */ /* 0x000fe20000100a00 */
[----:B------:R-:W-:Y:S02]  /*1e5b0*/  IMAD.MOV.U32 R13, RZ, RZ, R23 ;  /* 0x000000ffff0d7224 */ /* 0x000fe400078e0017 */
[----:B0-----:R-:W-:Y:S01]  /*1e5c0*/  IMAD.MOV.U32 R29, RZ, RZ, R19 ;  /* 0x000000ffff1d7224 */ /* 0x001fe200078e0013 */
[----:B-1----:R-:W3:Y:S04]  /*1e5d0*/  LDL.LU.64 R20, [R1+0x1138] ;  /* 0x0011380001147983 */ /* 0x002ee80000300a00 */
[----:B------:R-:W-:Y:S04]  /*1e5e0*/  STL [R1+0xef0], R8 ;  /* 0x000ef00801007387 */ /* 0x000fe80000100800 */
[----:B------:R0:W-:Y:S04]  /*1e5f0*/  STL [R1+0xeec], R9 ;  /* 0x000eec0901007387 */ /* 0x0001e80000100800 */
[----:B------:R1:W-:Y:S04]  /*1e600*/  STL.64 [R1+0x10e8], R10 ;  /* 0x0010e80a01007387 */ /* 0x0003e80000100a00 */
[----:B------:R-:W-:Y:S04]  /*1e610*/  STL [R1+0xee8], R12 ;  /* 0x000ee80c01007387 */ /* 0x000fe80000100800 */
[----:B------:R-:W-:Y:S01]  /*1e620*/  STL [R1+0xee4], R13 ;  /* 0x000ee40d01007387 */ /* 0x000fe20000100800 */
[----:B0-----:R-:W-:Y:S01]  /*1e630*/  IMAD.MOV.U32 R9, RZ, RZ, R18 ;  /* 0x000000ffff097224 */ /* 0x001fe200078e0012 */
[----:B--2---:R-:W-:Y:S02]  /*1e640*/  HMMA.16816.F32 R24, R16, R14, R24 ;  /* 0x0000000e1018723c */ /* 0x004fe40000001818 */
[----:B------:R-:W2:-:S15]  /*1e650*/  LDL.LU.64 R18, [R1+0x1130] ;  /* 0x0011300001127983 */ /* 0x000e9e0000300a00 */
[----:B------:R-:W-:Y:S02]  /*1e660*/  NOP ;  /* 0x0000000000007918 */ /* 0x000fe40000000000 */
[----:B------:R-:W-:Y:S04]  /*1e670*/  STL.64 [R1+0x1c0], R24 ;  /* 0x0001c01801007387 */ /* 0x000fe80000100a00 */
[----:B------:R-:W-:Y:S04]  /*1e680*/  STL.64 [R1+0x1c8], R26 ;  /* 0x0001c81a01007387 */ /* 0x000fe80000100a00 */
[----:B------:R-:W-:Y:S04]  /*1e690*/  STL.64 [R1+0x10e0], R14 ;  /* 0x0010e00e01007387 */ /* 0x000fe80000100a00 */
[----:B------:R-:W4:Y:S04]  /*1e6a0*/  LDL.LU.64 R4, [R1+0x1e0] ;  /* 0x0001e00001047983 */ /* 0x000f280000300a00 */
[----:B------:R-:W-:Y:S04]  /*1e6b0*/  STL.64 [R1+0x10f8], R6 ;  /* 0x0010f80601007387 */ /* 0x000fe80000100a00 */
[----:B----4-:R-:W-:Y:S04]  /*1e6c0*/  STL.64 [R1+0x10f0], R4 ;  /* 0x0010f00401007387 */ /* 0x010fe80000100a00 */
[----:B------:R-:W4:Y:S01]  /*1e6d0*/  LDL.LU.64 R22, [R1+0x1d8] ;  /* 0x0001d80001167983 */ /* 0x000f220000300a00 */
[----:B------:R-:W-:-:S02]  /*1e6e0*/  IMAD.MOV.U32 R8, RZ, RZ, R16 ;  /* 0x000000ffff087224 */ /* 0x000fc400078e0010 */
[----:B------:R-:W-:Y:S02]  /*1e6f0*/  IMAD.MOV.U32 R16, RZ, RZ, R24 ;  /* 0x000000ffff107224 */ /* 0x000fe400078e0018 */
[----:B-1----:R-:W-:Y:S02]  /*1e700*/  IMAD.MOV.U32 R10, RZ, RZ, R17 ;  /* 0x000000ffff0a7224 */ /* 0x002fe400078e0011 */
[----:B------:R-:W-:Y:S01]  /*1e710*/  IMAD.MOV.U32 R17, RZ, RZ, R26 ;  /* 0x000000ffff117224 */ /* 0x000fe200078e001a */
[----:B----4-:R2:W-:Y:S04]  /*1e720*/  STL.64 [R1+0x1048], R22 ;  /* 0x0010481601007387 */ /* 0x0105e80000100a00 */
[----:B---3--:R0:W-:Y:S01]  /*1e730*/  STL.64 [R1+0x1040], R20 ;  /* 0x0010401401007387 */ /* 0x0081e20000100a00 */
[----:B--2---:R-:W-:-:S03]  /*1e740*/  IMAD.MOV.U32 R22, RZ, RZ, R19 ;  /* 0x000000ffff167224 */ /* 0x004fc600078e0013 */
[----:B0-----:R-:W2:Y:S04]  /*1e750*/  LDL.LU R20, [R1+0x30] ;  /* 0x0000300001147983 */ /* 0x001ea80000300800 */
[----:B------:R-:W2:Y:S04]  /*1e760*/  LDL.LU R21, [R1+0x34] ;  /* 0x0000340001157983 */ /* 0x000ea80000300800 */
[----:B------:R-:W3:Y:S01]  /*1e770*/  LDL.LU R19, [R1+0x112c] ;  /* 0x00112c0001137983 */ /* 0x000ee20000300800 */
[----:B------:R-:W-:-:S03]  /*1e780*/  IMAD.MOV.U32 R23, RZ, RZ, R18 ;  /* 0x000000ffff177224 */ /* 0x000fc600078e0012 */
[----:B------:R-:W4:Y:S04]  /*1e790*/  LDL.LU R18, [R1+0x1128] ;  /* 0x0011280001127983 */ /* 0x000f280000300800 */
[----:B------:R-:W2:Y:S04]  /*1e7a0*/  LDL.LU R24, [R1+0x20] ;  /* 0x0000200001187983 */ /* 0x000ea80000300800 */
[----:B------:R-:W2:Y:S04]  /*1e7b0*/  LDL.LU R25, [R1+0x24] ;  /* 0x0000240001197983 */ /* 0x000ea80000300800 */
[----:B------:R-:W2:Y:S04]  /*1e7c0*/  LDL.LU R26, [R1+0x28] ;  /* 0x00002800011a7983 */ /* 0x000ea80000300800 */
[----:B------:R-:W2:Y:S04]  /*1e7d0*/  LDL.LU R27, [R1+0x2c] ;  /* 0x00002c00011b7983 */ /* 0x000ea80000300800 */
[----:B--2---:R-:W-:Y:S04]  /*1e7e0*/  STL.64 [R1+0x1108], R26 ;  /* 0x0011081a01007387 */ /* 0x004fe80000100a00 */
[----:B------:R-:W-:Y:S04]  /*1e7f0*/  STL.64 [R1+0x1100], R24 ;  /* 0x0011001801007387 */ /* 0x000fe80000100a00 */
[----:B------:R-:W-:Y:S04]  /*1e800*/  STL.64 [R1+0x1058], R22 ;  /* 0x0010581601007387 */ /* 0x000fe80000100a00 */
[----:B------:R0:W-:Y:S04]  /*1e810*/  STL.64 [R1+0x1050], R20 ;  /* 0x0010501401007387 */ /* 0x0001e80000100a00 */
[----:B0-----:R-:W2:Y:S04]  /*1e820*/  LDL.LU R20, [R1+0x50] ;  /* 0x0000500001147983 */ /* 0x001ea80000300800 */
[----:B------:R-:W2:Y:S04]  /*1e830*/  LDL.LU R21, [R1+0x54] ;  /* 0x0000540001157983 */ /* 0x000ea80000300800 */
[----:B------:R-:W2:Y:S04]  /*1e840*/  LDL.LU R22, [R1+0x58] ;  /* 0x0000580001167983 */ /* 0x000ea80000300800 */
[----:B------:R-:W2:Y:S01]  /*1e850*/  LDL.LU R23, [R1+0x5c] ;  /* 0x00005c0001177983 */ /* 0x000ea20000300800 */
[----:B------:R-:W-:-:S02]  /*1e860*/  IMAD.MOV.U32 R5, RZ, RZ, R8 ;  /* 0x000000ffff057224 */ /* 0x000fc400078e0008 */
[----:B------:R-:W-:Y:S02]  /*1e870*/  IMAD.MOV.U32 R7, RZ, RZ, R9 ;  /* 0x000000ffff077224 */ /* 0x000fe400078e0009 */
[----:B------:R-:W-:Y:S01]  /*1e880*/  IMAD.MOV.U32 R6, RZ, RZ, R10 ;  /* 0x000000ffff067224 */ /* 0x000fe200078e000a */
[----:B--2---:R-:W-:Y:S04]  /*1e890*/  STL.64 [R1+0x1078], R22 ;  /* 0x0010781601007387 */ /* 0x004fe80000100a00 */
[----:B------:R0:W-:Y:S04]  /*1e8a0*/  STL.64 [R1+0x1070], R20 ;  /* 0x0010701401007387 */ /* 0x0001e80000100a00 */
[----:B0-----:R-:W2:Y:S04]  /*1e8b0*/  LDL.LU R20, [R1+0x60] ;  /* 0x0000600001147983 */ /* 0x001ea80000300800 */
[----:B------:R-:W2:Y:S01]  /*1e8c0*/  LDL.LU R21, [R1+0x64] ;  /* 0x0000640001157983 */ /* 0x000ea20000300800 */
[----:B----4-:R-:W-:-:S02]  /*1e8d0*/  IMAD.MOV.U32 R22, RZ, RZ, R18 ;  /* 0x000000ffff167224 */ /* 0x010fc400078e0012 */
[----:B---3--:R-:W-:Y:S01]  /*1e8e0*/  IMAD.MOV.U32 R23, RZ, RZ, R19 ;  /* 0x000000ffff177224 */ /* 0x008fe200078e0013 */
[----:B------:R-:W3:Y:S04]  /*1e8f0*/  LDL.LU R18, [R1+0x1124] ;  /* 0x0011240001127983 */ /* 0x000ee80000300800 */
[----:B------:R-:W4:Y:S04]  /*1e900*/  LDL.LU R19, [R1+0x1120] ;  /* 0x0011200001137983 */ /* 0x000f280000300800 */
        /* <DEDUP_REMOVED lines=31> */
[----:B------:R-:W2:Y:S01]  /*1eb00*/  LDL.LU R23, [R1+0xac] ;  /* 0x0000ac0001177983 */ /* 0x000ea20000300800 */
[----:B------:R-:W-:-:S02]  /*1eb10*/  IMAD.MOV.U32 R4, RZ, RZ, R5 ;  /* 0x000000ffff047224 */ /* 0x000fc400078e0005 */
[----:B------:R-:W-:Y:S02]  /*1eb20*/  IMAD.MOV.U32 R5, RZ, RZ, R6 ;  /* 0x000000ffff057224 */ /* 0x000fe400078e0006 */
[----:B------:R-:W-:Y:S01]  /*1eb30*/  IMAD.MOV.U32 R6, RZ, RZ, R7 ;  /* 0x000000ffff067224 */ /* 0x000fe200078e0007 */
[----:B--2---:R4:W-:Y:S04]  /*1eb40*/  STL.64 [R1+0x10c8], R22 ;  /* 0x0010c81601007387 */ /* 0x0049e80000100a00 */
[----:B------:R0:W-:Y:S01]  /*1eb50*/  STL.64 [R1+0x10c0], R20 ;  /* 0x0010c01401007387 */ /* 0x0001e20000100a00 */
[----:B----4-:R-:W-:-:S03]  /*1eb60*/  IMAD.MOV.U32 R22, RZ, RZ, R18 ;  /* 0x000000ffff167224 */ /* 0x010fc600078e0012 */
[----:B0-----:R-:W2:Y:S04]  /*1eb70*/  LDL.LU R20, [R1+0x70] ;  /* 0x0000700001147983 */ /* 0x001ea80000300800 */
[----:B------:R-:W2:Y:S04]  /*1eb80*/  LDL.LU R21, [R1+0x74] ;  /* 0x0000740001157983 */ /* 0x000ea80000300800 */
[----:B------:R-:W4:Y:S01]  /*1eb90*/  LDL.LU R18, [R1+0x1114] ;  /* 0x0011140001127983 */ /* 0x000f220000300800 */
[----:B---3--:R-:W-:-:S03]  /*1eba0*/  IMAD.MOV.U32 R23, RZ, RZ, R19 ;  /* 0x000000ffff177224 */ /* 0x008fc600078e0013 */
[----:B------:R-:W4:Y:S01]  /*1ebb0*/  LDL.LU R19, [R1+0x1110] ;  /* 0x0011100001137983 */ /* 0x000f220000300800 */
[----:B------:R-:W-:-:S03]  /*1ebc0*/  IMAD.MOV.U32 R7, RZ, RZ, R29 ;  /* 0x000000ffff077224 */ /* 0x000fc600078e001d */
[----:B------:R-:W-:Y:S04]  /*1ebd0*/  STL.64 [R1+0x10d8], R22 ;  /* 0x0010d81601007387 */ /* 0x000fe80000100a00 */
[----:B----4-:R-:W-:Y:S01]  /*1ebe0*/  HMMA.16816.F32 R4, R4, R18, R24 ;  /* 0x000000120404723c */ /* 0x010fe20000001818 */
[----:B--2---:R0:W-:Y:S04]  /*1ebf0*/  STL.64 [R1+0x10d0], R20 ;  /* 0x0010d01401007387 */ /* 0x0041e80000100a00 */
[----:B0-----:R-:W2:Y:S04]  /*1ec00*/  LDL.LU R20, [R1+0xb0] ;  /* 0x0000b00001147983 */ /* 0x001ea80000300800 */
[----:B------:R-:W2:Y:S04]  /*1ec10*/  LDL.LU R21, [R1+0xb4] ;  /* 0x0000b40001157983 */ /* 0x000ea80000300800 */
[----:B------:R-:W2:Y:S04]  /*1ec20*/  LDL.LU R22, [R1+0xb8] ;  /* 0x0000b80001167983 */ /* 0x000ea80000300800 */
[----:B------:R-:W2:Y:S04]  /*1ec30*/  LDL.LU R23, [R1+0xbc] ;  /* 0x0000bc0001177983 */ /* 0x000ea80000300800 */
[----:B------:R-:W-:Y:S04]  /*1ec40*/  STL [R1+0xef8], R16 ;  /* 0x000ef81001007387 */ /* 0x000fe80000100800 */
[----:B------:R-:W-:Y:S04]  /*1ec50*/  STL [R1+0xef4], R17 ;  /* 0x000ef41101007387 */ /* 0x000fe80000100800 */
[----:B------:R-:W3:Y:S04]  /*1ec60*/  LDL.LU.64 R26, [R1+0x1108] ;  /* 0x00110800011a7983 */ /* 0x000ee80000300a00 */
[----:B------:R-:W3:Y:S04]  /*1ec70*/  LDL.LU.64 R24, [R1+0x1100] ;  /* 0x0011000001187983 */ /* 0x000ee80000300a00 */
[----:B------:R-:W-:Y:S04]  /*1ec80*/  STL.64 [R1+0x170], R4 ;  /* 0x0001700401007387 */ /* 0x000fe80000100a00 */
[----:B------:R0:W-:Y:S04]  /*1ec90*/  STL.64 [R1+0x178], R6 ;  /* 0x0001780601007387 */ /* 0x0001e80000100a00 */
[----:B0-----:R-:W3:Y:S04]  /*1eca0*/  LDL.LU.64 R6, [R1+0x10f8] ;  /* 0x0010f80001067983 */ /* 0x001ee80000300a00 */
[----:B------:R-:W4:Y:S01]  /*1ecb0*/  LDL.LU.64 R4, [R1+0x10f0] ;  /* 0x0010f00001047983 */ /* 0x000f220000300a00 */
[----:B---3--:R-:W-:-:S15]  /*1ecc0*/  HMMA.16816.F32 R8, R24, R6, R8 ;  /* 0x000000061808723c */ /* 0x008fde0000001808 */
[----:B------:R-:W-:-:S04]  /*1ecd0*/  NOP ;  /* 0x0000000000007918 */ /* 0x000fc80000000000 */
[----:B------:R-:W-:Y:S04]  /*1ece0*/  STL.64 [R1+0x220], R8 ;  /* 0x0002200801007387 */ /* 0x000fe80000100a00 */
[----:B------:R0:W-:Y:S04]  /*1ecf0*/  STL.64 [R1+0x228], R10 ;  /* 0x0002280a01007387 */ /* 0x0001e80000100a00 */
[----:B0-----:R-:W3:Y:S02]  /*1ed00*/  LDL.LU.64 R10, [R1+0x10e8] ;  /* 0x0010e800010a7983 */ /* 0x001ee40000300a00 */
[----:B---3--:R-:W-:-:S15]  /*1ed10*/  HMMA.16816.F32 R12, R24, R10, R12 ;  /* 0x0000000a180c723c */ /* 0x008fde000000180c */
[----:B------:R-:W-:-:S04]  /*1ed20*/  NOP ;  /* 0x0000000000007918 */ /* 0x000fc80000000000 */
[----:B------:R-:W-:Y:S04]  /*1ed30*/  STL.64 [R1+0x1f0], R12 ;  /* 0x0001f00c01007387 */ /* 0x000fe80000100a00 */
[----:B------:R0:W-:Y:S04]  /*1ed40*/  STL.64 [R1+0x1f8], R14 ;  /* 0x0001f80e01007387 */ /* 0x0001e80000100a00 */
[----:B0-----:R-:W2:Y:S02]  /*1ed50*/  LDL.LU.64 R14, [R1+0x10e0] ;  /* 0x0010e000010e7983 */ /* 0x001ea40000300a00 */
        /* <DEDUP_REMOVED lines=44> */
[----:B------:R-:W3:Y:S01]  /*1f020*/  LDL.LU R6, [R1+0x4bc] ;  /* 0x0004bc0001067983 */ /* 0x000ee20000300800 */
[----:B--2---:R-:W-:Y:S03]  /*1f030*/  HMMA.16816.F32 R8, R24, R10, R20 ;  /* 0x0000000a1808723c */ /* 0x004fe60000001814 */
[----:B------:R-:W2:Y:S04]  /*1f040*/  LDL.LU.64 R22, [R1+0x1048] ;  /* 0x0010480001167983 */ /* 0x000ea80000300a00 */
[----:B------:R-:W2:-:S12]  /*1f050*/  LDL.LU.64 R20, [R1+0x1040] ;  /* 0x0010400001147983 */ /* 0x000e980000300a00 */
[----:B------:R0:W-:Y:S04]  /*1f060*/  STL.64 [R1+0x160], R8 ;  /* 0x0001600801007387 */ /* 0x0001e80000100a00 */
[----:B------:R1:W-:Y:S01]  /*1f070*/  STL.64 [R1+0x168], R10 ;  /* 0x0001680a01007387 */ /* 0x0003e20000100a00 */
[----:B0-----:R-:W-:-:S03]  /*1f080*/  IMAD.MOV.U32 R8, RZ, RZ, R0 ;  /* 0x000000ffff087224 */ /* 0x001fc600078e0000 */
[----:B------:R-:W2:Y:S01]  /*1f090*/  LDL.LU R0, [R1+0x1038] ;  /* 0x0010380001007983 */ /* 0x000ea20000300800 */
[----:B------:R-:W-:Y:S02]  /*1f0a0*/  IMAD.MOV.U32 R9, RZ, RZ, R28 ;  /* 0x000000ffff097224 */ /* 0x000fe400078e001c */
[----:B-1----:R-:W-:Y:S02]  /*1f0b0*/  IMAD.MOV.U32 R10, RZ, RZ, R3 ;  /* 0x000000ffff0a7224 */ /* 0x002fe400078e0003 */
[----:B------:R-:W-:-:S07]  /*1f0c0*/  IMAD.MOV.U32 R11, RZ, RZ, R2 ;  /* 0x000000ffff0b7224 */ /* 0x000fce00078e0002 */
[----:B------:R-:W-:Y:S01]  /*1f0d0*/  HMMA.16816.F32 R8, R24, R14, R8 ;  /* 0x0000000e1808723c */ /* 0x000fe20000001808 */
[----:B------:R-:W0:Y:S01]  /*1f0e0*/  LDC R14, c[0x0][0x3a8] ;  /* 0x0000ea00ff0e7b82 */ /* 0x000e220000000800 */
[----:B------:R-:W2:Y:S01]  /*1f0f0*/  LDL.LU R15, [R1+0xc84] ;  /* 0x000c8400010f7983 */ /* 0x000ea20000300800 */
[----:B---3--:R-:W-:-:S15]  /*1f100*/  VIADD R6, R6, 0x1 ;  /* 0x0000000106067836 */ /* 0x008fde0000000000 */
[----:B------:R-:W-:Y:S01]  /*1f110*/  NOP ;  /* 0x0000000000007918 */ /* 0x000fe20000000000 */
[----:B------:R-:W-:Y:S04]  /*1f120*/  STL.64 [R1+0xf0], R8 ;  /* 0x0000f00801007387 */ /* 0x000fe80000100a00 */
[----:B------:R1:W-:Y:S01]  /*1f130*/  STL.64 [R1+0xf8], R10 ;  /* 0x0000f80a01007387 */ /* 0x0003e20000100a00 */
[----:B0-----:R-:W-:-:S04]  /*1f140*/  IMAD.SHL.U32 R14, R14, 0x80, RZ ;  /* 0x000000800e0e7824 */ /* 0x001fc800078e00ff */
[----:B------:R-:W-:Y:S01]  /*1f150*/  IMAD.SHL.U32 R14, R14, 0x2, RZ ;  /* 0x000000020e0e7824 */ /* 0x000fe200078e00ff */
[----:B-1----:R-:W3:Y:S04]  /*1f160*/  LDL.LU R10, [R1+0xca8] ;  /* 0x000ca800010a7983 */ /* 0x002ee80000300800 */
[----:B------:R-:W3:Y:S04]  /*1f170*/  LDL.LU R11, [R1+0xc7c] ;  /* 0x000c7c00010b7983 */ /* 0x000ee80000300800 */
[----:B------:R-:W3:Y:S04]  /*1f180*/  LDL.LU R7, [R1+0xca0] ;  /* 0x000ca00001077983 */ /* 0x000ee80000300800 */
[----:B------:R-:W3:Y:S04]  /*1f190*/  LDL.LU R17, [R1+0xc74] ;  /* 0x000c740001117983 */ /* 0x000ee80000300800 */
[----:B------:R-:W3:Y:S04]  /*1f1a0*/  LDL.LU R16, [R1+0xc98] ;  /* 0x000c980001107983 */ /* 0x000ee80000300800 */
[----:B------:R-:W3:Y:S01]  /*1f1b0*/  LDL.LU R13, [R1+0xc6c] ;  /* 0x000c6c00010d7983 */ /* 0x000ee20000300800 */
[----:B----4-:R-:W-:-:S03]  /*1f1c0*/  IADD3 R2, P0, PT, R4, R14, RZ ;  /* 0x0000000e04027210 */ /* 0x010fc60007f1e0ff */
[----:B------:R-:W4:Y:S04]  /*1f1d0*/  LDL.LU R12, [R1+0xc90] ;  /* 0x000c9000010c7983 */ /* 0x000f280000300800 */
[----:B------:R-:W3:Y:S04]  /*1f1e0*/  LDL.LU R9, [R1+0xc64] ;  /* 0x000c640001097983 */ /* 0x000ee80000300800 */
[----:B------:R-:W3:Y:S04]  /*1f1f0*/  LDL.LU R8, [R1+0xc88] ;  /* 0x000c880001087983 */ /* 0x000ee80000300800 */
[----:B------:R-:W3:Y:S04]  /*1f200*/  LDL.LU R29, [R1+0xc5c] ;  /* 0x000c5c00011d7983 */ /* 0x000ee80000300800 */
[----:B------:R-:W3:Y:S04]  /*1f210*/  LDL.LU R28, [R1+0xc80] ;  /* 0x000c8000011c7983 */ /* 0x000ee80000300800 */
[----:B------:R0:W-:Y:S04]  /*1f220*/  STL [R1+0xefc], R2 ;  /* 0x000efc0201007387 */ /* 0x0001e80000100800 */
[----:B0-----:R-:W3:Y:S01]  /*1f230*/  LDL.LU R2, [R1+0xc8c] ;  /* 0x000c8c0001027983 */ /* 0x001ee20000300800 */
[----:B--2---:R-:W-:-:S05]  /*1f240*/  IADD3 R3, P1, PT, R22, R14, RZ ;  /* 0x0000000e16037210 */ /* 0x004fca0007f3e0ff */
[----:B------:R0:W-:Y:S04]  /*1f250*/  STL [R1+0xf00], R3 ;  /* 0x000f000301007387 */ /* 0x0001e80000100800 */
[----:B0-----:R-:W2:Y:S01]  /*1f260*/  LDL.LU R3, [R1+0xc94] ;  /* 0x000c940001037983 */ /* 0x001ea20000300800 */
[--C-:B------:R-:W-:Y:S02]  /*1f270*/  IMAD.X R4, R5, 0x1, R0.reuse, P0 ;  /* 0x0000000105047824 */ /* 0x100fe400000e0600 */
[----:B------:R-:W-:-:S03]  /*1f280*/  IMAD.X R5, R23, 0x1, R0, P1 ;  /* 0x0000000117057824 */ /* 0x000fc600008e0600 */
[----:B------:R0:W-:Y:S04]  /*1f290*/  STL [R1+0xf04], R4 ;  /* 0x000f040401007387 */ /* 0x0001e80000100800 */
[----:B0-----:R-:W2:Y:S04]  /*1f2a0*/  LDL.LU R4, [R1+0xc9c] ;  /* 0x000c9c0001047983 */ /* 0x001ea80000300800 */
[----:B------:R-:W-:Y:S04]  /*1f2b0*/  STL [R1+0x4bc], R6 ;  /* 0x0004bc0601007387 */ /* 0x000fe80000100800 */
[----:B------:R-:W2:Y:S04]  /*1f2c0*/  LDL.LU.64 R22, [R1+0x1030] ;  /* 0x0010300001167983 */ /* 0x000ea80000300a00 */
[----:B------:R0:W-:Y:S04]  /*1f2d0*/  STL [R1+0xf08], R5 ;  /* 0x000f080501007387 */ /* 0x0001e80000100800 */
[----:B0-----:R-:W3:Y:S01]  /*1f2e0*/  LDL.LU R5, [R1+0xca4] ;  /* 0x000ca40001057983 */ /* 0x001ee20000300800 */
[----:B--2---:R-:W-:-:S15]  /*1f2f0*/  HMMA.16816.F32 R20, R24, R18, R20 ;  /* 0x000000121814723c */ /* 0x004fde0000001814 */
[----:B------:R-:W-:-:S04]  /*1f300*/  NOP ;  /* 0x0000000000007918 */ /* 0x000fc80000000000 */
[----:B------:R-:W-:Y:S04]  /*1f310*/  STL.64 [R1+0xd0], R20 ;  /* 0x0000d01401007387 */ /* 0x000fe80000100a00 */
[----:B------:R0:W-:Y:S01]  /*1f320*/  STL.64 [R1+0xd8], R22 ;  /* 0x0000d81601007387 */ /* 0x0001e20000100a00 */
[----:B------:R-:W-:-:S03]  /*1f330*/  IMAD.MOV.U32 R6, RZ, RZ, R23 ;  /* 0x000000ffff067224 */ /* 0x000fc600078e0017 */
[----:B0-----:R-:W2:Y:S04]  /*1f340*/  LDL R22, [R1+0x4bc] ;  /* 0x0004bc0001167983 */ /* 0x001ea80000100800 */
[----:B------:R-:W2:Y:S01]  /*1f350*/  LDL.LU R23, [R1+0xcac] ;  /* 0x000cac0001177983 */ /* 0x000ea20000300800 */
[-C--:B---3--:R-:W-:Y:S02]  /*1f360*/  IADD3 R5, P2, PT, R5, R14.reuse, RZ ;  /* 0x0000000e05057210 */ /* 0x088fe40007f5e0ff */
[-C--:B------:R-:W-:Y:S02]  /*1f370*/  IADD3 R4, P3, PT, R4, R14.reuse, RZ ;  /* 0x0000000e04047210 */ /* 0x080fe40007f7e0ff */
[-C--:B------:R-:W-:Y:S01]  /*1f380*/  IADD3 R3, P4, PT, R3, R14.reuse, RZ ;  /* 0x0000000e03037210 */ /* 0x080fe20007f9e0ff */
[----:B------:R-:W-:Y:S01]  /*1f390*/  STL [R1+0xf0c], R6 ;  /* 0x000f0c0601007387 */ /* 0x000fe20000100800 */
[----:B------:R-:W-:-:S02]  /*1f3a0*/  IADD3 R2, P5, PT, R2, R14, RZ ;  /* 0x0000000e02027210 */ /* 0x000fc40007fbe0ff */
[-C--:B------:R-:W-:Y:S01]  /*1f3b0*/  IADD3 R15, P6, PT, R15, R14.reuse, RZ ;  /* 0x0000000e0f0f7210 */ /* 0x080fe20007fde0ff */
[--C-:B------:R-:W-:Y:S01]  /*1f3c0*/  IMAD.X R7, R7, 0x1, R0.reuse, P2 ;  /* 0x0000000107077824 */ /* 0x100fe200010e0600 */
[-C--:B------:R-:W-:Y:S01]  /*1f3d0*/  IADD3 R17, P2, PT, R17, R14.reuse, RZ ;  /* 0x0000000e11117210 */ /* 0x080fe20007f5e0ff */
[--C-:B------:R-:W-:Y:S01]  /*1f3e0*/  IMAD.X R16, R16, 0x1, R0.reuse, P3 ;  /* 0x0000000110107824 */ /* 0x100fe200018e0600 */
[-C--:B------:R-:W-:Y:S01]  /*1f3f0*/  IADD3 R13, P3, PT, R13, R14.reuse, RZ ;  /* 0x0000000e0d0d7210 */ /* 0x080fe20007f7e0ff */
[--C-:B----4-:R-:W-:Y:S01]  /*1f400*/  IMAD.X R12, R12, 0x1, R0.reuse, P4 ;  /* 0x000000010c0c7824 */ /* 0x110fe200020e0600 */
[-C--:B------:R-:W-:Y:S01]  /*1f410*/  IADD3 R9, P4, PT, R9, R14.reuse, RZ ;  /* 0x0000000e09097210 */ /* 0x080fe20007f9e0ff */
[--C-:B------:R-:W-:Y:S01]  /*1f420*/  IMAD.X R8, R8, 0x1, R0.reuse, P5 ;  /* 0x0000000108087824 */ /* 0x100fe200028e0600 */
[-C--:B------:R-:W-:Y:S01]  /*1f430*/  IADD3 R29, P5, PT, R29, R14.reuse, RZ ;  /* 0x0000000e1d1d7210 */ /* 0x080fe20007fbe0ff */
[----:B------:R-:W-:Y:S01]  /*1f440*/  IMAD.X R28, R28, 0x1, R0, P6 ;  /* 0x000000011c1c7824 */ /* 0x000fe200030e0600 */
[----:B--2---:R-:W-:-:S05]  /*1f450*/  IADD3 R23, P1, PT, R23, R14, RZ ;  /* 0x0000000e17177210 */ /* 0x004fca0007f3e0ff */
[----:B------:R-:W-:Y:S04]  /*1f460*/  STL [R1+0xcac], R23 ;  /* 0x000cac1701007387 */ /* 0x000fe80000100800 */
[----:B------:R-:W-:Y:S01]  /*1f470*/  STL [R1+0xca4], R5 ;  /* 0x000ca40501007387 */ /* 0x000fe20000100800 */
[----:B------:R-:W-:-:S03]  /*1f480*/  IMAD.X R10, R10, 0x1, R0, P1 ;  /* 0x000000010a0a7824 */ /* 0x000fc600008e0600 */
[----:B------:R-:W-:Y:S01]  /*1f490*/  STL [R1+0xc9c], R4 ;  /* 0x000c9c0401007387 */ /* 0x000fe20000100800 */
[----:B------:R-:W-:-:S03]  /*1f4a0*/  IADD3 R11, P1, PT, R11, R14, RZ ;  /* 0x0000000e0b0b7210 */ /* 0x000fc60007f3e0ff */
        /* <DEDUP_REMOVED lines=13> */
[----:B0-----:R-:W2:Y:S04]  /*1f580*/  LDL.LU R0, [R1+0xc54] ;  /* 0x000c540001007983 */ /* 0x001ea80000300800 */
[----:B------:R-:W-:Y:S04]  /*1f590*/  STL [R1+0xc5c], R29 ;  /* 0x000c5c1d01007387 */ /* 0x000fe80000100800 */
[----:B------:R-:W3:Y:S04]  /*1f5a0*/  LDL.LU R6, [R1+0xc44] ;  /* 0x000c440001067983 */ /* 0x000ee80000300800 */
[----:B------:R-:W-:Y:S04]  /*1f5b0*/  STL [R1+0xc80], R28 ;  /* 0x000c801c01007387 */ /* 0x000fe80000100800 */
[----:B---3--:R0:W-:Y:S04]  /*1f5c0*/  STL [R1+0x1020], R6 ;  /* 0x0010200601007387 */ /* 0x0081e80000100800 */
[----:B0-----:R-:W3:Y:S04]  /*1f5d0*/  LDL.LU R6, [R1+0xc70] ;  /* 0x000c700001067983 */ /* 0x001ee80000300800 */
[----:B---3--:R0:W-:Y:S04]  /*1f5e0*/  STL [R1+0x1024], R6 ;  /* 0x0010240601007387 */ /* 0x0081e80000100800 */
[----:B0-----:R-:W3:Y:S01]  /*1f5f0*/  LDL.LU R6, [R1+0xc4c] ;  /* 0x000c4c0001067983 */ /* 0x001ee20000300800 */
[----:B------:R-:W-:-:S02]  /*1f600*/  ISETP.NE.U32.AND P0, PT, R22, UR7, PT ;  /* 0x0000000716007c0c */ /* 0x000fc4000bf05070 */
[----:B--2---:R-:W-:Y:S01]  /*1f610*/  IADD3 R0, P6, PT, R0, R14, RZ ;  /* 0x0000000e00007210 */ /* 0x004fe20007fde0ff */
[----:B---3--:R0:W-:Y:S04]  /*1f620*/  STL [R1+0x1028], R6 ;  /* 0x0010280601007387 */ /* 0x0081e80000100800 */
[----:B0-----:R-:W2:Y:S04]  /*1f630*/  LDL.LU R6, [R1+0xc78] ;  /* 0x000c780001067983 */ /* 0x001ea80000300800 */
        /* <DEDUP_REMOVED lines=26> */
[----:B------:R0:W-:Y:S04]  /*1f7e0*/  STL [R1+0xc54], R0 ;  /* 0x000c540001007387 */ /* 0x0001e80000100800 */
[----:B0-----:R-:W2:Y:S02]  /*1f7f0*/  LDL.LU R0, [R1+0x102c] ;  /* 0x00102c0001007983 */ /* 0x001ea40000300800 */
[----:B--2---:R-:W-:-:S05]  /*1f800*/  IMAD.X R6, R6, 0x1, R0, P1 ;  /* 0x0000000106067824 */ /* 0x004fca00008e0600 */
[----:B------:R0:W-:Y:S04]  /*1f810*/  STL [R1+0xc78], R6 ;  /* 0x000c780601007387 */ /* 0x0001e80000100800 */
[----:B0-----:R-:W2:Y:S02]  /*1f820*/  LDL.LU R6, [R1+0x1028] ;  /* 0x0010280001067983 */ /* 0x001ea40000300800 */
[----:B--2---:R-:W-:-:S05]  /*1f830*/  IADD3 R6, P1, PT, R6, R14, RZ ;  /* 0x0000000e06067210 */ /* 0x004fca0007f3e0ff */
[----:B------:R0:W-:Y:S04]  /*1f840*/  STL [R1+0xc4c], R6 ;  /* 0x000c4c0601007387 */ /* 0x0001e80000100800 */
[----:B0-----:R-:W2:Y:S02]  /*1f850*/  LDL.LU R6, [R1+0x1024] ;  /* 0x0010240001067983 */ /* 0x001ea40000300800 */
[----:B--2---:R-:W-:-:S05]  /*1f860*/  IMAD.X R6, R6, 0x1, R0, P2 ;  /* 0x0000000106067824 */ /* 0x004fca00010e0600 */
[----:B------:R0:W-:Y:S04]  /*1f870*/  STL [R1+0xc70], R6 ;  /* 0x000c700601007387 */ /* 0x0001e80000100800 */
[----:B0-----:R-:W2:Y:S01]  /*1f880*/  LDL.LU R6, [R1+0x1020] ;  /* 0x0010200001067983 */ /* 0x001ea20000300800 */
[--C-:B---3--:R-:W-:Y:S01]  /*1f890*/  IMAD.X R24, R24, 0x1, R0.reuse, P3 ;  /* 0x0000000118187824 */ /* 0x108fe200018e0600 */
[-C--:B----4-:R-:W-:Y:S01]  /*1f8a0*/  IADD3 R25, P3, PT, R25, R14.reuse, RZ ;  /* 0x0000000e19197210 */ /* 0x090fe20007f7e0ff */
[--C-:B------:R-:W-:Y:S01]  /*1f8b0*/  IMAD.X R26, R26, 0x1, R0.reuse, P4 ;  /* 0x000000011a1a7824 */ /* 0x100fe200020e0600 */
[-C--:B------:R-:W-:Y:S01]  /*1f8c0*/  IADD3 R27, P4, PT, R27, R14.reuse, RZ ;  /* 0x0000000e1b1b7210 */ /* 0x080fe20007f9e0ff */
        /* <DEDUP_REMOVED lines=16> */
[----:B------:R-:W-:Y:S01]  /*1f9d0*/  IMAD.X R29, R29, 0x1, R0, P3 ;  /* 0x000000011d1d7824 */ /* 0x000fe200018e0600 */
[----:B------:R-:W-:-:S02]  /*1f9e0*/  IADD3 R28, P3, PT, R28, R14, RZ ;  /* 0x0000000e1c1c7210 */ /* 0x000fc40007f7e0ff */
[----:B--2---:R-:W-:-:S05]  /*1f9f0*/  IADD3 R6, P2, PT, R6, R14, RZ ;  /* 0x0000000e06067210 */ /* 0x004fca0007f5e0ff */
[----:B------:R-:W-:Y:S04]  /*1fa00*/  STL [R1+0xc44], R6 ;  /* 0x000c440601007387 */ /* 0x000fe80000100800 */
[----:B------:R-:W-:Y:S04]  /*1fa10*/  STL [R1+0xc68], R24 ;  /* 0x000c681801007387 */ /* 0x000fe80000100800 */
[----:B------:R-:W-:Y:S04]  /*1fa20*/  STL [R1+0xc3c], R25 ;  /* 0x000c3c1901007387 */ /* 0x000fe80000100800 */
[----:B------:R-:W-:Y:S04]  /*1fa30*/  STL [R1+0xc60], R26 ;  /* 0x000c601a01007387 */ /* 0x000fe80000100800 */
[----:B------:R-:W-:Y:S04]  /*1fa40*/  STL [R1+0xc34], R27 ;  /* 0x000c341b01007387 */ /* 0x000fe80000100800 */
        /* <DEDUP_REMOVED lines=17> */
[----:B------:R-:W-:Y:S04]  /*1fb60*/  STL [R1+0xc20], R17 ;  /* 0x000c201101007387 */ /* 0x000fe80000100800 */
[----:B------:R-:W-:Y:S01]  /*1fb70*/  STL [R1+0xbf4], R16 ;  /* 0x000bf41001007387 */ /* 0x000fe20000100800 */
[----:B------:R-:W-:-:S03]  /*1fb80*/  IADD3 R8, P2, PT, R8, R14, RZ ;  /* 0x0000000e08087210 */ /* 0x000fc60007f5e0ff */
        /* <DEDUP_REMOVED lines=13> */
[----:B--2---:R-:W-:-:S03]  /*1fc60*/  IMAD.X R14, R14, 0x1, R0, P4 ;  /* 0x000000010e0e7824 */ /* 0x004fc600020e0600 */
        /* <DEDUP_REMOVED lines=30> */
[----:B--2---:R-:W-:-:S05]  /*1fe50*/  IADD3 R6, P4, PT, R6, R14, RZ ;  /* 0x0000000e06067210 */ /* 0x004fca0007f9e0ff */
[----:B------:R0:W-:Y:S04]  /*1fe60*/  STL [R1+0xbd4], R6 ;  /* 0x000bd40601007387 */ /* 0x0001e80000100800 */
[----:B0-----:R-:W2:Y:S02]  /*1fe70*/  LDL.LU R6, [R1+0x1018] ;  /* 0x0010180001067983 */ /* 0x001ea40000300800 */
[----:B--2---:R-:W-:-:S05]  /*1fe80*/  IMAD.X R6, R6, 0x1, R0, P5 ;  /* 0x0000000106067824 */ /* 0x004fca00028e0600 */
[----:B------:R0:W-:Y:S04]  /*1fe90*/  STL [R1+0xbf8], R6 ;  /* 0x000bf80601007387 */ /* 0x0001e80000100800 */
[----:B0-----:R-:W2:Y:S02]  /*1fea0*/  LDL.LU R6, [R1+0x1014] ;  /* 0x0010140001067983 */ /* 0x001ea40000300800 */
[----:B--2---:R-:W-:-:S05]  /*1feb0*/  IADD3 R6, P5, PT, R6, R14, RZ ;  /* 0x0000000e06067210 */ /* 0x004fca0007fbe0ff */
[----:B------:R0:W-:Y:S04]  /*1fec0*/  STL [R1+0xbcc], R6 ;  /* 0x000bcc0601007387 */ /* 0x0001e80000100800 */
[----:B0-----:R-:W2:Y:S01]  /*1fed0*/  LDL.LU R6, [R1+0x1010] ;  /* 0x0010100001067983 */ /* 0x001ea20000300800 */
[--C-:B----4-:R-:W-:Y:S01]  /*1fee0*/  IMAD.X R25, R25, 0x1, R0.reuse, P1 ;  /* 0x0000000119197824 */ /* 0x110fe200008e0600 */
        /* <DEDUP_REMOVED lines=18> */
[----:B------:R-:W-:Y:S01]  /*20010*/  IADD3 R9, P5, PT, R9, R14, RZ ;  /* 0x0000000e09097210 */ /* 0x000fe20007fbe0ff */
[----:B------:R-:W-:-:S02]  /*20020*/  IMAD.X R28, R28, 0x1, R0, P1 ;  /* 0x000000011c1c7824 */ /* 0x000fc400008e0600 */
[----:B--2---:R-:W-:Y:S01]  /*20030*/  IMAD.X R6, R6, 0x1, R0, P6 ;  /* 0x0000000106067824 */ /* 0x004fe200030e0600 */
[----:B---3--:R-:W-:-:S04]  /*20040*/  IADD3 R24, P6, PT, R24, R14, RZ ;  /* 0x0000000e18187210 */ /* 0x008fc80007fde0ff */
        /* <DEDUP_REMOVED lines=38> */
[----:B--2---:R-:W-:-:S03]  /*202b0*/  IADD3 R0, P1, PT, R0, R14, RZ ;  /* 0x0000000e00007210 */ /* 0x004fc60007f3e0ff */
        /* <DEDUP_REMOVED lines=1365> */
[----:B------:R-:W-:Y:S01]  /*25810*/  IADD3 R11, P3, PT, R11, UR10, RZ ;  /* 0x0000000a0b0b7c10 */ /* 0x000fe2000ff7e0ff */
[--C-:B------:R-:W-:Y:S01]  /*25820*/  IMAD.X R7, R7, 0x1, R0.reuse, P4 ;  /* 0x0000000107077824 */ /* 0x100fe200020e0600 */
[----:B------:R-:W-:Y:S01]  /*25830*/  IADD3 R17, P4, PT, R17, UR10, RZ ;  /* 0x0000000a11117c10 */ /* 0x000fe2000ff9e0ff */
[--C-:B------:R-:W-:Y:S01]  /*25840*/  IMAD.X R16, R16, 0x1, R0.reuse, P5 ;  /* 0x0000000110107824 */ /* 0x100fe200028e0600 */
[----:B------:R-:W-:Y:S01]  /*25850*/  IADD3 R13, P5, PT, R13, UR10, RZ ;  /* 0x0000000a0d0d7c10 */ /* 0x000fe2000ffbe0ff */
[--C-:B------:R-:W-:Y:S01]  /*25860*/  IMAD.X R12, R12, 0x1, R0.reuse, P6 ;  /* 0x000000010c0c7824 */ /* 0x100fe200030e0600 */
[----:B------:R-:W-:Y:S01]  /*25870*/  IADD3 R9, P6, PT, R9, UR10, RZ ;  /* 0x0000000a09097c10 */ /* 0x000fe2000ffde0ff */
[----:B--2---:R-:W-:Y:S01]  /*25880*/  IMAD.X R6, R6, 0x1, R0, P1 ;  /* 0x0000000106067824 */ /* 0x004fe200008e0600 */
[----:B---3--:R-:W-:-:S04]  /*25890*/  IADD3 R24, P1, PT, R24, R14, RZ ;  /* 0x0000000e18187210 */ /* 0x008fc80007f3e0ff */
[----:B------:R0:W-:Y:S04]  /*258a0*/  STL [R1+0x528], R6 ;  /* 0x0005280601007387 */ /* 0x0001e80000100800 */
        /* <DEDUP_REMOVED lines=25> */
[----:B0-----:R-:W2:Y:S01]  /*25a40*/  LDL.LU R6, [R1+0xd80] ;  /* 0x000d800001067983 */ /* 0x001ea20000300800 */
[----:B------:R-:W-:Y:S01]  /*25a50*/  IMAD.X R8, R8, 0x1, R0, P1 ;  /* 0x0000000108087824 */ /* 0x000fe200008e0600 */
[----:B------:R-:W-:-:S04]  /*25a60*/  IADD3 R29, P1, PT, R29, UR10, RZ ;  /* 0x0000000a1d1d7c10 */ /* 0x000fc8000ff3e0ff */
[----:B------:R-:W-:Y:S01]  /*25a70*/  STL [R1+0xcbc], R8 ;  /* 0x000cbc0801007387 */ /* 0x000fe20000100800 */
[----:B------:R-:W-:-:S03]  /*25a80*/  IMAD.X R28, R28, 0x1, R0, P2 ;  /* 0x000000011c1c7824 */ /* 0x000fc600010e0600 */
[----:B--2---:R0:W-:Y:S04]  /*25a90*/  STL [R1+0xf2c], R6 ;  /* 0x000f2c0601007387 */ /* 0x0041e80000100800 */
[----:B------:R1:W-:Y:S04]  /*25aa0*/  STL [R1+0xd90], R29 ;  /* 0x000d901d01007387 */ /* 0x0003e80000100800 */
[----:B0-----:R-:W2:Y:S04]  /*25ab0*/  LDL.LU R6, [R1+0xd88] ;  /* 0x000d880001067983 */ /* 0x001ea80000300800 */
[----:B------:R0:W-:Y:S04]  /*25ac0*/  STL [R1+0xcc4], R28 ;  /* 0x000cc41c01007387 */ /* 0x0001e80000100800 */
[----:B------:R-:W3:Y:S04]  /*25ad0*/  LDL.LU R24, [R1+0xda4] ;  /* 0x000da40001187983 */ /* 0x000ee80000300800 */
[----:B------:R-:W4:Y:S04]  /*25ae0*/  LDL.LU R25, [R1+0xd78] ;  /* 0x000d780001197983 */ /* 0x000f280000300800 */
[----:B------:R-:W3:Y:S04]  /*25af0*/  LDL.LU R26, [R1+0xd9c] ;  /* 0x000d9c00011a7983 */ /* 0x000ee80000300800 */
        /* <DEDUP_REMOVED lines=22> */
[----:B-1----:R-:W4:Y:S04]  /*25c60*/  LDL.LU R29, [R1+0xd18] ;  /* 0x000d1800011d7983 */ /* 0x002f280000300800 */
[----:B0-----:R-:W4:Y:S04]  /*25c70*/  LDL.LU R28, [R1+0xd3c] ;  /* 0x000d3c00011c7983 */ /* 0x001f280000300800 */
[----:B------:R0:W-:Y:S04]  /*25c80*/  STL [R1+0xf10], R0 ;  /* 0x000f100001007387 */ /* 0x0001e80000100800 */
[----:B0-----:R-:W4:Y:S01]  /*25c90*/  LDL.LU R0, [R1+0xdac] ;  /* 0x000dac0001007983 */ /* 0x001f220000300800 */
[----:B--2---:R-:W-:-:S05]  /*25ca0*/  IADD3 R6, P2, PT, R6, UR10, RZ ;  /* 0x0000000a06067c10 */ /* 0x004fca000ff5e0ff */
[----:B------:R0:W-:Y:S04]  /*25cb0*/  STL [R1+0xd88], R6 ;  /* 0x000d880601007387 */ /* 0x0001e80000100800 */
[----:B0-----:R-:W2:Y:S01]  /*25cc0*/  LDL.LU R6, [R1+0xf2c] ;  /* 0x000f2c0001067983 */ /* 0x001ea20000300800 */
[----:B---3--:R-:W-:Y:S02]  /*25cd0*/  IADD3.X R24, PT, PT, R24, UR4, RZ, P4, !PT ;  /* 0x0000000418187c10 */ /* 0x008fe4000a7fe4ff */
[----:B----4-:R-:W-:Y:S02]  /*25ce0*/  IADD3 R25, P4, PT, R25, UR10, RZ ;  /* 0x0000000a19197c10 */ /* 0x010fe4000ff9e0ff */
[----:B------:R-:W-:Y:S02]  /*25cf0*/  IADD3.X R26, PT, PT, R26, UR4, RZ, P5, !PT ;  /* 0x000000041a1a7c10 */ /* 0x000fe4000affe4ff */
[----:B------:R-:W-:-:S02]  /*25d00*/  IADD3 R27, P5, PT, R27, UR10, RZ ;  /* 0x0000000a1b1b7c10 */ /* 0x000fc4000ffbe0ff */
[----:B------:R-:W-:Y:S02]  /*25d10*/  IADD3.X R18, PT, PT, R18, UR4, RZ, P6, !PT ;  /* 0x0000000412127c10 */ /* 0x000fe4000b7fe4ff */
[----:B------:R-:W-:Y:S02]  /*25d20*/  IADD3 R19, P6, PT, R19, UR10, RZ ;  /* 0x0000000a13137c10 */ /* 0x000fe4000ffde0ff */
[----:B------:R-:W-:Y:S02]  /*25d30*/  IADD3.X R20, PT, PT, R20, UR4, RZ, P1, !PT ;  /* 0x0000000414147c10 */ /* 0x000fe40008ffe4ff */
[----:B------:R-:W-:Y:S02]  /*25d40*/  IADD3 R21, P1, PT, R21, UR10, RZ ;  /* 0x0000000a15157c10 */ /* 0x000fe4000ff3e0ff */
[----:B------:R-:W-:Y:S02]  /*25d50*/  IADD3.X R22, PT, PT, R22, UR4, RZ, P2, !PT ;  /* 0x0000000416167c10 */ /* 0x000fe400097fe4ff */
[----:B------:R-:W-:-:S02]  /*25d60*/  IADD3 R23, P2, PT, R23, UR10, RZ ;  /* 0x0000000a17177c10 */ /* 0x000fc4000ff5e0ff */
[----:B------:R-:W-:-:S05]  /*25d70*/  IADD3.X R0, PT, PT, R0, UR4, RZ, P3, !PT ;  /* 0x0000000400007c10 */ /* 0x000fca0009ffe4ff */
[----:B------:R0:W-:Y:S01]  /*25d80*/  STL [R1+0xdac], R0 ;  /* 0x000dac0001007387 */ /* 0x0001e20000100800 */
[----:B------:R-:W-:Y:S02]  /*25d90*/  IADD3.X R3, PT, PT, R3, UR4, RZ, P4, !PT ;  /* 0x0000000403037c10 */ /* 0x000fe4000a7fe4ff */
[----:B------:R-:W-:Y:S02]  /*25da0*/  IADD3 R2, P4, PT, R2, UR10, RZ ;  /* 0x0000000a02027c10 */ /* 0x000fe4000ff9e0ff */
[----:B------:R-:W-:Y:S02]  /*25db0*/  IADD3.X R14, PT, PT, R14, UR4, RZ, P5, !PT ;  /* 0x000000040e0e7c10 */ /* 0x000fe4000affe4ff */
[----:B------:R-:W-:Y:S02]  /*25dc0*/  IADD3 R15, P5, PT, R15, UR10, RZ ;  /* 0x0000000a0f0f7c10 */ /* 0x000fe4000ffbe0ff */
[----:B------:R-:W-:Y:S02]  /*25dd0*/  IADD3.X R10, PT, PT, R10, UR4, RZ, P6, !PT ;  /* 0x000000040a0a7c10 */ /* 0x000fe4000b7fe4ff */
[----:B------:R-:W-:-:S02]  /*25de0*/  IADD3 R11, P6, PT, R11, UR10, RZ ;  /* 0x0000000a0b0b7c10 */ /* 0x000fc4000ffde0ff */
[----:B------:R-:W-:Y:S02]  /*25df0*/  IADD3.X R7, PT, PT, R7, UR4, RZ, P1, !PT ;  /* 0x0000000407077c10 */ /* 0x000fe40008ffe4ff */
[----:B------:R-:W-:Y:S02]  /*25e00*/  IADD3 R17, P1, PT, R17, UR10, RZ ;  /* 0x0000000a11117c10 */ /* 0x000fe4000ff3e0ff */
[----:B------:R-:W-:Y:S02]  /*25e10*/  IADD3.X R16, PT, PT, R16, UR4, RZ, P2, !PT ;  /* 0x0000000410107c10 */ /* 0x000fe400097fe4ff */
[----:B------:R-:W-:Y:S02]  /*25e20*/  IADD3 R13, P2, PT, R13, UR10, RZ ;  /* 0x0000000a0d0d7c10 */ /* 0x000fe4000ff5e0ff */
[----:B--2---:R-:W-:-:S05]  /*25e30*/  IADD3 R6, P3, PT, R6, UR10, RZ ;  /* 0x0000000a06067c10 */ /* 0x004fca000ff7e0ff */
[----:B------:R-:W-:Y:S04]  /*25e40*/  STL [R1+0xd80], R6 ;  /* 0x000d800601007387 */ /* 0x000fe80000100800 */
[----:B------:R-:W-:Y:S04]  /*25e50*/  STL [R1+0xda4], R24 ;  /* 0x000da41801007387 */ /* 0x000fe80000100800 */
[----:B------:R-:W-:Y:S04]  /*25e60*/  STL [R1+0xd78], R25 ;  /* 0x000d781901007387 */ /* 0x000fe80000100800 */
[----:B------:R-:W-:Y:S04]  /*25e70*/  STL [R1+0xd9c], R26 ;  /* 0x000d9c1a01007387 */ /* 0x000fe80000100800 */
[----:B------:R-:W-:Y:S04]  /*25e80*/  STL [R1+0xd70], R27 ;  /* 0x000d701b01007387 */ /* 0x000fe80000100800 */
[----:B------:R-:W-:Y:S04]  /*25e90*/  STL [R1+0xd94], R18 ;  /* 0x000d941201007387 */ /* 0x000fe80000100800 */
[----:B------:R-:W-:Y:S01]  /*25ea0*/  STL [R1+0xd68], R19 ;  /* 0x000d681301007387 */ /* 0x000fe20000100800 */
[----:B------:R-:W-:-:S03]  /*25eb0*/  IADD3.X R5, PT, PT, R5, UR4, RZ, P3, !PT ;  /* 0x0000000405057c10 */ /* 0x000fc60009ffe4ff */
[----:B------:R-:W-:Y:S01]  /*25ec0*/  STL [R1+0xd8c], R20 ;  /* 0x000d8c1401007387 */ /* 0x000fe20000100800 */
[----:B------:R-:W-:-:S03]  /*25ed0*/  IADD3 R4, P3, PT, R4, UR10, RZ ;  /* 0x0000000a04047c10 */ /* 0x000fc6000ff7e0ff */
        /* <DEDUP_REMOVED lines=19> */
[----:B0-----:R-:W2:Y:S01]  /*26010*/  LDL.LU R0, [R1+0xd08] ;  /* 0x000d080001007983 */ /* 0x001ea20000300800 */
[----:B------:R-:W-:-:S02]  /*26020*/  IADD3.X R8, PT, PT, R8, UR4, RZ, P4, !PT ;  /* 0x0000000408087c10 */ /* 0x000fc4000a7fe4ff */
[----:B------:R-:W-:-:S03]  /*26030*/  IADD3 R29, P4, PT, R29, UR10, RZ ;  /* 0x0000000a1d1d7c10 */ /* 0x000fc6000ff9e0ff */
[----:B------:R-:W-:Y:S04]  /*26040*/  STL [R1+0xd44], R8 ;  /* 0x000d440801007387 */ /* 0x000fe80000100800 */
[----:B--2---:R0:W-:Y:S04]  /*26050*/  STL [R1+0xf24], R0 ;  /* 0x000f240001007387 */ /* 0x0041e80000100800 */
[----:B------:R-:W-:Y:S04]  /*26060*/  STL [R1+0xd18], R29 ;  /* 0x000d181d01007387 */ /* 0x000fe80000100800 */
[----:B0-----:R-:W2:Y:S01]  /*26070*/  LDL.LU R0, [R1+0xd34] ;  /* 0x000d340001007983 */ /* 0x001ea20000300800 */
[----:B------:R-:W-:-:S05]  /*26080*/  IADD3.X R28, PT, PT, R28, UR4, RZ, P5, !PT ;  /* 0x000000041c1c7c10 */ /* 0x000fca000affe4ff */
[----:B------:R-:W-:Y:S04]  /*26090*/  STL [R1+0xd3c], R28 ;  /* 0x000d3c1c01007387 */ /* 0x000fe80000100800 */
[----:B--2---:R0:W-:Y:S04]  /*260a0*/  STL [R1+0xf28], R0 ;  /* 0x000f280001007387 */ /* 0x0041e80000100800 */
[----:B0-----:R-:W2:Y:S04]  /*260b0*/  LDL.LU R0, [R1+0xd10] ;  /* 0x000d100001007983 */ /* 0x001ea80000300800 */
        /* <DEDUP_REMOVED lines=27> */
[----:B------:R-:W3:Y:S01]  /*26270*/  LDL.LU R28, [R1+0xdd0] ;  /* 0x000dd000011c7983 */ /* 0x000ee20000300800 */
[----:B--2---:R-:W-:-:S05]  /*26280*/  IADD3 R0, P5, PT, R0, UR10, RZ ;  /* 0x0000000a00007c10 */ /* 0x004fca000ffbe0ff */
[----:B------:R0:W-:Y:S04]  /*26290*/  STL [R1+0xd10], R0 ;  /* 0x000d100001007387 */ /* 0x0001e80000100800 */
[----:B0-----:R-:W2:Y:S02]  /*262a0*/  LDL.LU R0, [R1+0xf28] ;  /* 0x000f280001007983 */ /* 0x001ea40000300800 */
[----:B--2---:R-:W-:-:S05]  /*262b0*/  IADD3.X R0, PT, PT, R0, UR4, RZ, P6, !PT ;  /* 0x0000000400007c10 */ /* 0x004fca000b7fe4ff */
        /* <DEDUP_REMOVED lines=23> */
[----:B--2---:R-:W-:-:S05]  /*26430*/  IADD3 R0, P6, PT, R0, UR10, RZ ;  /* 0x0000000a00007c10 */ /* 0x004fca000ffde0ff */
[----:B------:R0:W-:Y:S04]  /*26440*/  STL [R1+0xd08], R0 ;  /* 0x000d080001007387 */ /* 0x0001e80000100800 */
        /* <DEDUP_REMOVED lines=29> */
[----:B0-----:R-:W2:Y:S01]  /*26620*/  LDL.LU R0, [R1+0x4c8] ;  /* 0x0004c80001007983 */ /* 0x001ea20000300800 */
[----:B------:R-:W-:-:S02]  /*26630*/  IADD3 R8, P1, PT, R8, UR10, RZ ;  /* 0x0000000a08087c10 */ /* 0x000fc4000ff3e0ff */
[----:B------:R-:W-:-:S03]  /*26640*/  IADD3.X R29, PT, PT, R29, UR4, RZ, P2, !PT ;  /* 0x000000041d1d7c10 */ /* 0x000fc600097fe4ff */
[----:B------:R-:W-:Y:S04]  /*26650*/  STL [R1+0xdd4], R8 ;  /* 0x000dd40801007387 */ /* 0x000fe80000100800 */
[----:B--2---:R0:W-:Y:S04]  /*26660*/  STL [R1+0xf1c], R0 ;  /* 0x000f1c0001007387 */ /* 0x0041e80000100800 */
[----:B------:R-:W-:Y:S04]  /*26670*/  STL [R1+0x4d8], R29 ;  /* 0x0004d81d01007387 */ /* 0x000fe80000100800 */
[----:B0-----:R-:W2:Y:S01]  /*26680*/  LDL.LU R0, [R1+0xddc] ;  /* 0x000ddc0001007983 */ /* 0x001ea20000300800 */
[----:B------:R-:W-:-:S05]  /*26690*/  IADD3 R28, P2, PT, R28, UR10, RZ ;  /* 0x0000000a1c1c7c10 */ /* 0x000fca000ff5e0ff */
        /* <DEDUP_REMOVED lines=31> */
[----:B--2---:R-:W-:-:S05]  /*26890*/  IADD3.X R0, PT, PT, R0, UR4, RZ, P3, !PT ;  /* 0x0000000400007c10 */ /* 0x004fca0009ffe4ff */
[----:B------:R0:W-:Y:S04]  /*268a0*/  STL [R1+0x4d0], R0 ;  /* 0x0004d00001007387 */ /* 0x0001e80000100800 */
[----:B0-----:R-:W2:Y:S02]  /*268b0*/  LDL.LU R0, [R1+0xf20] ;  /* 0x000f200001007983 */ /* 0x001ea40000300800 */
[----:B--2---:R-:W-:-:S05]  /*268c0*/  IADD3 R0, P3, PT, R0, UR10, RZ ;  /* 0x0000000a00007c10 */ /* 0x004fca000ff7e0ff */
[----:B------:R0:W-:Y:S04]  /*268d0*/  STL [R1+0xddc], R0 ;  /* 0x000ddc0001007387 */ /* 0x0001e80000100800 */
[----:B0-----:R-:W2:Y:S01]  /*268e0*/  LDL.LU R0, [R1+0xf1c] ;  /* 0x000f1c0001007983 */ /* 0x001ea20000300800 */
[----:B----4-:R-:W-:Y:S02]  /*268f0*/  IADD3.X R24, PT, PT, R24, UR4, RZ, P5, !PT ;  /* 0x0000000418187c10 */ /* 0x010fe4000affe4ff */
[----:B---3--:R-:W-:Y:S02]  /*26900*/  IADD3 R25, P5, PT, R25, UR10, RZ ;  /* 0x0000000a19197c10 */ /* 0x008fe4000ffbe0ff */
        /* <DEDUP_REMOVED lines=18> */
[----:B--2---:R-:W-:Y:S02]  /*26a30*/  IADD3.X R0, PT, PT, R0, UR4, RZ, P4, !PT ;  /* 0x0000000400007c10 */ /* 0x004fe4000a7fe4ff */
[----:B------:R-:W-:-:S03]  /*26a40*/  IADD3 R6, P4, PT, R6, UR10, RZ ;  /* 0x0000000a06067c10 */ /* 0x000fc6000ff9e0ff */
        /* <DEDUP_REMOVED lines=85> */
[----:B--2---:R-:W-:-:S05]  /*26fa0*/  IADD3 R0, P1, PT, R0, UR10, RZ ;  /* 0x0000000a00007c10 */ /* 0x004fca000ff3e0ff */
[----:B------:R0:W-:Y:S04]  /*26fb0*/  STL [R1+0xe5c], R0 ;  /* 0x000e5c0001007387 */ /* 0x0001e80000100800 */
[----:B0-----:R0:W5:Y:S04]  /*26fc0*/  LDL.LU R0, [R1+0xf10] ;  /* 0x000f100001007983 */ /* 0x0011680000300800 */
[----:B------:R1:W-:Y:S04]  /*26fd0*/  STL [R1+0xe28], R6 ;  /* 0x000e280601007387 */ /* 0x0003e80000100800 */
[----:B-1----:R0:W5:Y:S04]  /*26fe0*/  LDL.LU R6, [R1+0xf0c] ;  /* 0x000f0c0001067983 */ /* 0x0021680000300800 */
[----:B------:R1:W-:Y:S04]  /*26ff0*/  STL [R1+0xe64], R5 ;  /* 0x000e640501007387 */ /* 0x0003e80000100800 */
[----:B-1----:R-:W2:Y:S04]  /*27000*/  LDL.LU R5, [R1+0xf08] ;  /* 0x000f080001057983 */ /* 0x002ea80000300800 */
[----:B------:R1:W-:Y:S04]  /*27010*/  STL [R1+0xe30], R4 ;  /* 0x000e300401007387 */ /* 0x0003e80000100800 */
[----:B-1----:R-:W3:Y:S04]  /*27020*/  LDL.LU R4, [R1+0xf04] ;  /* 0x000f040001047983 */ /* 0x002ee80000300800 */
[----:B------:R1:W-:Y:S04]  /*27030*/  STL [R1+0xe6c], R3 ;  /* 0x000e6c0301007387 */ /* 0x0003e80000100800 */
[----:B-1----:R-:W4:Y:S04]  /*27040*/  LDL.LU R3, [R1+0xf00] ;  /* 0x000f000001037983 */ /* 0x002f280000300800 */
[----:B------:R1:W-:Y:S04]  /*27050*/  STL [R1+0xe38], R2 ;  /* 0x000e380201007387 */ /* 0x0003e80000100800 */
[----:B-1----:R-:W2:Y:S04]  /*27060*/  LDL.LU R2, [R1+0xefc] ;  /* 0x000efc0001027983 */ /* 0x002ea80000300800 */
[----:B------:R1:W-:Y:S01]  /*27070*/  STL [R1+0xe74], R16 ;  /* 0x000e741001007387 */ /* 0x0003e20000100800 */
[----:B------:R-:W-:-:S02]  /*27080*/  IADD3.X R13, PT, PT, R13, UR4, RZ, P1, !PT ;  /* 0x000000040d0d7c10 */ /* 0x000fc40008ffe4ff */
[----:B------:R-:W-:Y:S01]  /*27090*/  IADD3 R29, P1, PT, R29, UR10, RZ ;  /* 0x0000000a1d1d7c10 */ /* 0x000fe2000ff3e0ff */
[----:B-1----:R0:W5:Y:S04]  /*270a0*/  LDL.LU R16, [R1+0xef8] ;  /* 0x000ef80001107983 */ /* 0x0021680000300800 */
[----:B------:R1:W-:Y:S01]  /*270b0*/  STL [R1+0xe40], R17 ;  /* 0x000e401101007387 */ /* 0x0003e20000100800 */
[----:B------:R-:W-:Y:S02]  /*270c0*/  IADD3.X R28, PT, PT, R28, UR4, RZ, P2, !PT ;  /* 0x000000041c1c7c10 */ /* 0x000fe400097fe4ff */
[----:B------:R-:W-:Y:S01]  /*270d0*/  IADD3 R24, P2, PT, R24, UR10, RZ ;  /* 0x0000000a18187c10 */ /* 0x000fe2000ff5e0ff */
[----:B-1----:R0:W5:Y:S04]  /*270e0*/  LDL.LU R17, [R1+0xef4] ;  /* 0x000ef40001117983 */ /* 0x0021680000300800 */
        /* <DEDUP_REMOVED lines=18> */
[----:B------:R-:W-:Y:S01]  /*27210*/  IADD3.X R14, PT, PT, R14, UR4, RZ, P2, !PT ;  /* 0x000000040e0e7c10 */ /* 0x000fe200097fe4ff */
[----:B-1----:R0:W5:Y:S04]  /*27220*/  LDL.LU R29, [R1+0xee0] ;  /* 0x000ee000011d7983 */ /* 0x0021680000300800 */
        /* <DEDUP_REMOVED lines=8> */
[----:B-1----:R-:W1:Y:S01]  /*272b0*/  S2R R28, SR_TID.X ;  /* 0x00000000001c7919 */ /* 0x002e620000002100 */
[----:B------:R-:W-:-:S02]  /*272c0*/  IADD3.X R15, PT, PT, R15, UR4, RZ, P3, !PT ;  /* 0x000000040f0f7c10 */ /* 0x000fc40009ffe4ff */
[----:B------:R-:W-:Y:S01]  /*272d0*/  STL [R1+0xe78], R21 ;  /* 0x000e781501007387 */ /* 0x000fe20000100800 */
[----:B------:R-:W-:-:S03]  /*272e0*/  IADD3.X R11, PT, PT, R11, UR4, RZ, P5, !PT ;  /* 0x000000040b0b7c10 */ /* 0x000fc6000affe4ff */
[----:B------:R-:W-:Y:S01]  /*272f0*/  STL [R1+0xeb0], R22 ;  /* 0x000eb01601007387 */ /* 0x000fe20000100800 */
[----:B------:R-:W-:-:S03]  /*27300*/  IADD3.X R10, PT, PT, R10, UR4, RZ, P4, !PT ;  /* 0x000000040a0a7c10 */ /* 0x000fc6000a7fe4ff */
[----:B------:R-:W-:Y:S04]  /*27310*/  STL [R1+0xe80], R23 ;  /* 0x000e801701007387 */ /* 0x000fe80000100800 */
[----:B------:R-:W-:Y:S04]  /*27320*/  STL [R1+0xe88], R14 ;  /* 0x000e880e01007387 */ /* 0x000fe80000100800 */
[----:B------:R-:W-:Y:S04]  /*27330*/  STL [R1+0xe90], R15 ;  /* 0x000e900f01007387 */ /* 0x000fe80000100800 */
[----:B------:R3:W-:Y:S04]  /*27340*/  STL [R1+0xea0], R11 ;  /* 0x000ea00b01007387 */ /* 0x0007e80000100800 */
[----:B------:R2:W-:Y:S01]  /*27350*/  STL [R1+0xe98], R10 ;  /* 0x000e980a01007387 */ /* 0x0005e20000100800 */
[----:B------:R-:W-:-:S02]  /*27360*/  IADD3.X R7, PT, PT, R7, UR4, RZ, P6, !PT ;  /* 0x0000000407077c10 */ /* 0x000fc4000b7fe4ff */
[----:B-1----:R-:W-:-:S05]  /*27370*/  LOP3.LUT R28, R28, 0x3f, RZ, 0xc0, !PT ;  /* 0x0000003f1c1c7812 */ /* 0x002fca00078ec0ff */
[----:B------:R-:W-:Y:S02]  /*27380*/  IMAD.SHL.U32 R28, R28, 0x2, RZ ;  /* 0x000000021c1c7824 */ /* 0x000fe400078e00ff */
[----:B---3--:R-:W-:Y:S02]  /*27390*/  IMAD.MOV.U32 R11, RZ, RZ, R4 ;  /* 0x000000ffff0b7224 */ /* 0x008fe400078e0004 */
[----:B--2---:R-:W-:Y:S02]  /*273a0*/  IMAD.MOV.U32 R10, RZ, RZ, R2 ;  /* 0x000000ffff0a7224 */ /* 0x004fe400078e0002 */
[----:B----4-:R-:W-:Y:S02]  /*273b0*/  IMAD.MOV.U32 R2, RZ, RZ, R3 ;  /* 0x000000ffff027224 */ /* 0x010fe400078e0003 */
[----:B------:R-:W-:-:S05]  /*273c0*/  IMAD.MOV.U32 R3, RZ, RZ, R5 ;  /* 0x000000ffff037224 */ /* 0x000fca00078e0005 */
[----:B------:R0:W-:Y:S04]  /*273d0*/  STL.64 [R1+0x1d8], R2 ;  /* 0x0001d80201007387 */ /* 0x0001e80000100a00 */
[----:B------:R0:W-:Y:S04]  /*273e0*/  STL [R1+0xea8], R7 ;  /* 0x000ea80701007387 */ /* 0x0001e80000100800 */
[----:B------:R0:W-:Y:S01]  /*273f0*/  STL.64 [R1+0x1e0], R10 ;  /* 0x0001e00a01007387 */ /* 0x0001e20000100a00 */
[----:B------:R-:W-:Y:S05]  /*27400*/  @P0 BRA `(.L_x_1) ;  /* 0xfffffe1400300947 */ /* 0x000fea000383ffff */
[----:B0-----:R-:W2:Y:S04]  /*27410*/  LDL.LU R7, [R1+0xec] ;  /* 0x0000ec0001077983 */ /* 0x001ea80000300800 */
[----:B------:R-:W3:Y:S04]  /*27420*/  LDL.LU R27, [R1+0xe8] ;  /* 0x0000e800011b7983 */ /* 0x000ee80000300800 */
[----:B---3--:R0:W-:Y:S04]  /*27430*/  STL [R1+0xf4c], R27 ;  /* 0x000f4c1b01007387 */ /* 0x0081e80000100800 */
[----:B0-----:R-:W3:Y:S04]  /*27440*/  LDL.LU R27, [R1+0x174] ;  /* 0x00017400011b7983 */ /* 0x001ee80000300800 */
[----:B---3--:R0:W-:Y:S04]  /*27450*/  STL [R1+0xf54], R27 ;  /* 0x000f541b01007387 */ /* 0x0081e80000100800 */
[----:B0-----:R-:W3:Y:S04]  /*27460*/  LDL.LU R27, [R1+0x17c] ;  /* 0x00017c00011b7983 */ /* 0x001ee80000300800 */
[----:B---3--:R0:W-:Y:S04]  /*27470*/  STL [R1+0xf5c], R27 ;  /* 0x000f5c1b01007387 */ /* 0x0081e80000100800 */
[----:B0-----:R-:W3:Y:S04]  /*27480*/  LDL.LU R27, [R1+0xe4] ;  /* 0x0000e400011b7983 */ /* 0x001ee80000300800 */
[----:B---3--:R2:W-:Y:S04]  /*27490*/  STL [R1+0xf64], R27 ;  /* 0x000f641b01007387 */ /* 0x0085e80000100800 */
[----:B------:R-:W3:Y:S01]  /*274a0*/  LDL.LU R26, [R1+0xe0] ;  /* 0x0000e000011a7983 */ /* 0x000ee20000300800 */
[----:B--2---:R-:W-:-:S03]  /*274b0*/  IMAD.MOV.U32 R27, RZ, RZ, R7 ;  /* 0x000000ffff1b7224 */ /* 0x004fc600078e0007 */
[----:B---3--:R0:W-:Y:S04]  /*274c0*/  STL [R1+0xf48], R26 ;  /* 0x000f481a01007387 */ /* 0x0081e80000100800 */
[----:B0-----:R-:W2:Y:S04]  /*274d0*/  LDL.LU R26, [R1+0xd8] ;  /* 0x0000d800011a7983 */ /* 0x001ea80000300800 */
[----:B--2---:R0:W-:Y:S04]  /*274e0*/  STL [R1+0xf50], R26 ;  /* 0x000f501a01007387 */ /* 0x0041e80000100800 */
[----:B0-----:R-:W2:Y:S04]  /*274f0*/  LDL.LU R26, [R1+0x154] ;  /* 0x00015400011a7983 */ /* 0x001ea80000300800 */
[----:B--2---:R0:W-:Y:S04]  /*27500*/  STL [R1+0xf58], R26 ;  /* 0x000f581a01007387 */ /* 0x0041e80000100800 */
[----:B0-----:R-:W2:Y:S04]  /*27510*/  LDL.LU R26, [R1+0x15c] ;  /* 0x00015c00011a7983 */ /* 0x001ea80000300800 */
[----:B--2---:R0:W-:Y:S04]  /*27520*/  STL [R1+0xf60], R26 ;  /* 0x000f601a01007387 */ /* 0x0041e80000100800 */
[----:B0-----:R-:W2:Y:S04]  /*27530*/  LDL.LU R26, [R1+0xd4] ;  /* 0x0000d400011a7983 */ /* 0x001ea80000300800 */
[----:B--2---:R-:W-:Y:S04]  /*27540*/  STL [R1+0xf68], R26 ;  /* 0x000f681a01007387 */ /* 0x004fe80000100800 */
[----:B------:R-:W2:Y:S04]  /*27550*/  LDL.LU R25, [R1+0x178] ;  /* 0x0001780001197983 */ /* 0x000ea80000300800 */
[----:B--2---:R0:W-:Y:S04]  /*27560*/  STL [R1+0xf44], R25 ;  /* 0x000f441901007387 */ /* 0x0041e80000100800 */
[----:B0-----:R-:W2:Y:S04]  /*27570*/  LDL.LU R25, [R1+0xd0] ;  /* 0x0000d00001197983 */ /* 0x001ea80000300800 */
[----:B------:R-:W3:Y:S04]  /*27580*/  LDL.LU R24, [R1+0x170] ;  /* 0x0001700001187983 */ /* 0x000ee80000300800 */
[----:B---3--:R0:W-:Y:S04]  /*27590*/  STL [R1+0xf40], R24 ;  /* 0x000f401801007387 */ /* 0x0081e80000100800 */
[----:B0-----:R-:W3:Y:S04]  /*275a0*/  LDL.LU R24, [R1+0x158] ;  /* 0x0001580001187983 */ /* 0x001ee80000300800 */
[----:B------:R-:W4:Y:S04]  /*275b0*/  LDL.LU R23, [R1+0x18c] ;  /* 0x00018c0001177983 */ /* 0x000f280000300800 */
[----:B----4-:R0:W-:Y:S04]  /*275c0*/  STL [R1+0xf3c], R23 ;  /* 0x000f3c1701007387 */ /* 0x0101e80000100800 */
[----:B0-----:R-:W4:Y:S04]  /*275d0*/  LDL.LU R23, [R1+0x150] ;  /* 0x0001500001177983 */ /* 0x001f280000300800 */
[----:B------:R-:W2:Y:S04]  /*275e0*/  LDL.LU R22, [R1+0x184] ;  /* 0x0001840001167983 */ /* 0x000ea80000300800 */
[----:B--2---:R0:W-:Y:S04]  /*275f0*/  STL [R1+0xf38], R22 ;  /* 0x000f381601007387 */ /* 0x0041e80000100800 */
[----:B0-----:R-:W2:Y:S04]  /*27600*/  LDL.LU R22, [R1+0xfc] ;  /* 0x0000fc0001167983 */ /* 0x001ea80000300800 */
        /* <DEDUP_REMOVED lines=9> */
[----:B-----5:R0:W-:Y:S04]  /*276a0*/  STL [R1+0xf24], R17 ;  /* 0x000f241101007387 */ /* 0x0201e80000100800 */
[----:B0-----:R-:W2:Y:S04]  /*276b0*/  LDL.LU R17, [R1+0xf0] ;  /* 0x0000f00001117983 */ /* 0x001ea80000300800 */
[----:B--2---:R0:W-:Y:S04]  /*276c0*/  STL [R1+0xf28], R17 ;  /* 0x000f281101007387 */ /* 0x0041e80000100800 */
[----:B0-----:R-:W2:Y:S04]  /*276d0*/  LDL.LU R17, [R1+0xf8] ;  /* 0x0000f80001117983 */ /* 0x001ea80000300800 */
[----:B------:R-:W2:Y:S04]  /*276e0*/  LDL.LU R18, [R1+0x180] ;  /* 0x0001800001127983 */ /* 0x000ea80000300800 */
[----:B------:R0:W-:Y:S04]  /*276f0*/  STL [R1+0xf20], R16 ;  /* 0x000f201001007387 */ /* 0x0001e80000100800 */
[----:B0-----:R-:W2:Y:S04]  /*27700*/  LDL.LU R16, [R1+0x198] ;  /* 0x0001980001107983 */ /* 0x001ea80000300800 */
[----:B------:R-:W2:Y:S04]  /*27710*/  LDL.LU R15, [R1+0x1bc] ;  /* 0x0001bc00010f7983 */ /* 0x000ea80000300800 */
[----:B--2---:R0:W-:Y:S04]  /*27720*/  STL [R1+0xf1c], R15 ;  /* 0x000f1c0f01007387 */ /* 0x0041e80000100800 */
[----:B0-----:R-:W2:Y:S04]  /*27730*/  LDL.LU R15, [R1+0x190] ;  /* 0x00019000010f7983 */ /* 0x001ea80000300800 */
[----:B------:R0:W-:Y:S04]  /*27740*/  STL [R1+0xf14], R13 ;  /* 0x000f140d01007387 */ /* 0x0001e80000100800 */
        /* <DEDUP_REMOVED lines=16> */
[----:B------:R-:W2:Y:S01]  /*27850*/  LDL.LU R7, [R1+0x20c] ;  /* 0x00020c0001077983 */ /* 0x000ea20000300800 */
[----:B------:R-:W-:-:S03]  /*27860*/  IMAD.MOV.U32 R26, RZ, RZ, R6 ;  /* 0x000000ffff1a7224 */ /* 0x000fc600078e0006 */
        /* <DEDUP_REMOVED lines=15> */
[----:B--2---:R0:W-:Y:S04]  /*27960*/  STL [R1+0xeec], R29 ;  /* 0x000eec1d01007387 */ /* 0x0041e80000100800 */
[----:B0-----:R-:W2:Y:S04]  /*27970*/  LDL.LU R29, [R1+0x224] ;  /* 0x00022400011d7983 */ /* 0x001ea80000300800 */
[----:B------:R-:W2:Y:S01]  /*27980*/  LDL.LU R28, [R1+0x200] ;  /* 0x00020000011c7983 */ /* 0x000ea20000300800 */
[----:B------:R-:W-:-:S03]  /*27990*/  F2FP.F16.F32.PACK_AB R27, R26, R27 ;  /* 0x0000001b1a1b723e */ /* 0x000fc600000000ff */
[----:B--2---:R0:W-:Y:S04]  /*279a0*/  STL [R1+0xee8], R28 ;  /* 0x000ee81c01007387 */ /* 0x0041e80000100800 */
[----:B0-----:R-:W2:Y:S04]  /*279b0*/  LDL.LU R28, [R1+0x1a8] ;  /* 0x0001a800011c7983 */ /* 0x001ea80000300800 */
[----:B------:R-:W2:Y:S04]  /*279c0*/  LDL.LU R0, [R1+0x228] ;  /* 0x0002280001007983 */ /* 0x000ea80000300800 */
[----:B------:R-:W2:Y:S04]  /*279d0*/  LDL.LU R3, [R1+0x238] ;  /* 0x0002380001037983 */ /* 0x000ea80000300800 */
[----:B------:R-:W2:Y:S04]  /*279e0*/  LDL.LU R2, [R1+0x220] ;  /* 0x0002200001027983 */ /* 0x000ea80000300800 */
[----:B------:R-:W2:Y:S04]  /*279f0*/  LDL.LU R26, [R1+0xf68] ;  /* 0x000f6800011a7983 */ /* 0x000ea80000300800 */
[----:B------:R0:W-:Y:S04]  /*27a00*/  STL [R1+0x1c], R27 ;  /* 0x00001c1b01007387 */ /* 0x0001e80000100800 */
[----:B0-----:R-:W2:Y:S02]  /*27a10*/  LDL.LU R27, [R1+0xf64] ;  /* 0x000f6400011b7983 */ /* 0x001ea40000300800 */
[----:B--2---:R-:W-:-:S02]  /*27a20*/  F2FP.F16.F32.PACK_AB R27, R26, R27 ;  /* 0x0000001b1a1b723e */ /* 0x004fc400000000ff */
        /* <DEDUP_REMOVED lines=12> */
[----:B------:R-:W2:Y:S02]  /*27af0*/  LDL.LU R26, [R1+0xf48] ;  /* 0x000f4800011a7983 */ /* 0x000ea40000300800 */
[----:B--2---:R-:W-:Y:S02]  /*27b00*/  F2FP.F16.F32.PACK_AB R26, R25, R26 ;  /* 0x0000001a191a723e */ /* 0x004fe400000000ff */
[----:B------:R-:W3:Y:S02]  /*27b10*/  LDL.LU R25, [R1+0xf44] ;  /* 0x000f440001197983 */ /* 0x000ee40000300800 */
[----:B---3--:R-:W-:Y:S02]  /*27b20*/  F2FP.F16.F32.PACK_AB R25, R24, R25 ;  /* 0x000000191819723e */ /* 0x008fe400000000ff */
[----:B------:R-:W4:Y:S02]  /*27b30*/  LDL.LU R24, [R1+0xf40] ;  /* 0x000f400001187983 */ /* 0x000f240000300800 */
[----:B----4-:R-:W-:-:S02]  /*27b40*/  F2FP.F16.F32.PACK_AB R24, R23, R24 ;  /* 0x000000181718723e */ /* 0x010fc400000000ff */
[----:B------:R-:W2:Y:S02]  /*27b50*/  LDL.LU R23, [R1+0xf3c] ;  /* 0x000f3c0001177983 */ /* 0x000ea40000300800 */
[----:B--2---:R-:W-:Y:S02]  /*27b60*/  F2FP.F16.F32.PACK_AB R23, R22, R23 ;  /* 0x000000171617723e */ /* 0x004fe400000000ff */
[----:B------:R-:W2:Y:S02]  /*27b70*/  LDL.LU R22, [R1+0xf38] ;  /* 0x000f380001167983 */ /* 0x000ea40000300800 */
[----:B--2---:R-:W-:Y:S02]  /*27b80*/  F2FP.F16.F32.PACK_AB R22, R21, R22 ;  /* 0x000000161516723e */ /* 0x004fe400000000ff */
[----:B------:R-:W2:Y:S02]  /*27b90*/  LDL.LU R21, [R1+0xf34] ;  /* 0x000f340001157983 */ /* 0x000ea40000300800 */
[----:B--2---:R-:W-:-:S02]  /*27ba0*/  F2FP.F16.F32.PACK_AB R21, R20, R21 ;  /* 0x000000151415723e */ /* 0x004fc400000000ff */
        /* <DEDUP_REMOVED lines=36> */
[----:B------:R-:W2:Y:S04]  /*27df0*/  LDL.LU R28, [R1+0xee8] ;  /* 0x000ee800011c7983 */ /* 0x000ea80000300800 */
[----:B------:R0:W-:Y:S04]  /*27e00*/  STL [R1+0xc], R29 ;  /* 0x00000c1d01007387 */ /* 0x0001e80000100800 */
[----:B0-----:R-:W2:Y:S02]  /*27e10*/  LDL.LU R29, [R1+0xee4] ;  /* 0x000ee400011d7983 */ /* 0x001ea40000300800 */
[----:B--2---:R-:W-:-:S02]  /*27e20*/  F2FP.F16.F32.PACK_AB R28, R29, R28 ;  /* 0x0000001c1d1c723e */ /* 0x004fc400000000ff */
[----:B------:R-:W2:Y:S01]  /*27e30*/  LDL.LU R29, [R1+0xee0] ;  /* 0x000ee000011d7983 */ /* 0x000ea20000300800 */
[----:B------:R-:W-:-:S03]  /*27e40*/  F2FP.F16.F32.PACK_AB R3, R0, R3 ;  /* 0x000000030003723e */ /* 0x000fc600000000ff */
[----:B------:R1:W-:Y:S01]  /*27e50*/  STL [R1+0x8], R28 ;  /* 0x0000081c01007387 */ /* 0x0003e20000100800 */
[----:B--2---:R-:W-:-:S05]  /*27e60*/  F2FP.F16.F32.PACK_AB R0, R2, R29 ;  /* 0x0000001d0200723e */ /* 0x004fca00000000ff */
[----:B------:R1:W-:Y:S04]  /*27e70*/  STL [R1], R0 ;  /* 0x0000000001007387 */ /* 0x0003e80000100800 */
[----:B------:R1:W-:Y:S02]  /*27e80*/  STL [R1+0x4], R3 ;  /* 0x0000040301007387 */ /* 0x0003e40000100800 */
.L_x_0:
[----:B------:R-:W-:Y:S01]  /*27e90*/  STL.64 [R1+0xf60], R22 ;  /* 0x000f601601007387 */ /* 0x000fe20000100a00 */
[----:B-----5:R-:W2:Y:S01]  /*27ea0*/  S2R R2, SR_TID.X ;  /* 0x0000000000027919 */ /* 0x020ea20000002100 */
[----:B------:R-:W3:Y:S01]  /*27eb0*/  S2UR UR5, SR_CgaCtaId ;  /* 0x00000000000579c3 */ /* 0x000ee20000008800 */
[----:B------:R-:W4:Y:S01]  /*27ec0*/  LDCU.128 UR12, c[0x0][0x390] ;  /* 0x00007200ff0c77ac */ /* 0x000f220008000c00 */
[----:B------:R0:W-:Y:S04]  /*27ed0*/  STL.64 [R1+0xf58], R20 ;  /* 0x000f581401007387 */ /* 0x0001e80000100a00 */
[----:B0-----:R-:W4:Y:S04]  /*27ee0*/  LDL.LU R20, [R1] ;  /* 0x0000000001147983 */ /* 0x001f280000300800 */
[----:B------:R-:W4:Y:S04]  /*27ef0*/  LDL.LU R21, [R1+0x4] ;  /* 0x0000040001157983 */ /* 0x000f280000300800 */
[----:B------:R-:W4:Y:S04]  /*27f00*/  LDL.LU R22, [R1+0x8] ;  /* 0x0000080001167983 */ /* 0x000f280000300800 */
[----:B------:R-:W4:Y:S04]  /*27f10*/  LDL.LU R23, [R1+0xc] ;  /* 0x00000c0001177983 */ /* 0x000f280000300800 */
[----:B------:R0:W-:Y:S04]  /*27f20*/  STL.64 [R1+0xf50], R26 ;  /* 0x000f501a01007387 */ /* 0x0001e80000100a00 */
[----:B0-----:R-:W4:Y:S01]  /*27f30*/  LDL R26, [R1+0x4c0] ;  /* 0x0004c000011a7983 */ /* 0x001f220000100800 */
[C---:B-12---:R-:W-:Y:S01]  /*27f40*/  IMAD.SHL.U32 R28, R2.reuse, 0x10, RZ ;  /* 0x00000010021c7824 */ /* 0x046fe200078e00ff */
[----:B------:R-:W-:Y:S01]  /*27f50*/  UMOV UR4, 0x400 ;  /* 0x0000040000047882 */ /* 0x000fe20000000000 */
[----:B------:R-:W-:Y:S01]  /*27f60*/  IMAD.SHL.U32 R3, R2, 0x20, RZ ;  /* 0x0000002002037824 */ /* 0x000fe200078e00ff */
[----:B---3--:R-:W-:Y:S01]  /*27f70*/  ULEA UR4, UR5, UR4, 0x18 ;  /* 0x0000000405047291 */ /* 0x008fe2000f8ec0ff */
[----:B------:R-:W0:Y:S01]  /*27f80*/  S2R R27, SR_TID.X ;  /* 0x00000000001b7919 */ /* 0x000e220000002100 */
[----:B------:R-:W-:Y:S01]  /*27f90*/  LOP3.LUT R28, R28, 0xf0, RZ, 0xc0, !PT ;  /* 0x000000f01c1c7812 */ /* 0x000fe200078ec0ff */
[----:B------:R-:W-:Y:S01]  /*27fa0*/  IMAD.SHL.U32 R29, R2, 0x8, RZ ;  /* 0x00000008021d7824 */ /* 0x000fe200078e00ff */
[----:B------:R-:W-:Y:S01]  /*27fb0*/  LOP3.LUT R3, R3, 0x200, RZ, 0xc0, !PT ;  /* 0x0000020003037812 */ /* 0x000fe200078ec0ff */
[----:B------:R1:W-:Y:S01]  /*27fc0*/  STL.64 [R1+0xf48], R24 ;  /* 0x000f481801007387 */ /* 0x0003e20000100a00 */
[----:B------:R-:W2:Y:S02]  /*27fd0*/  LDCU UR5, c[0x0][0x3b4] ;  /* 0x00007680ff0577ac */ /* 0x000ea40008000800 */
[----:B------:R-:W-:-:S02]  /*27fe0*/  IADD3 R3, PT, PT, R3, UR4, R28 ;  /* 0x0000000403037c10 */ /* 0x000fc4000fffe01c */
[----:B------:R-:W-:Y:S02]  /*27ff0*/  LOP3.LUT R28, R29, 0x100, RZ, 0xc0, !PT ;  /* 0x000001001d1c7812 */ /* 0x000fe400078ec0ff */
[----:B0-----:R-:W-:-:S04]  /*28000*/  LOP3.LUT R27, R27, 0x3f, RZ, 0xc0, !PT ;  /* 0x0000003f1b1b7812 */ /* 0x001fc800078ec0ff */
[----:B-1----:R-:W-:Y:S01]  /*28010*/  LEA R24, R27, UR4, 0x4 ;  /* 0x000000041b187c11 */ /* 0x002fe2000f8e20ff */
[----:B------:R-:W0:Y:S01]  /*28020*/  LDCU UR4, c[0x0][0x3b8] ;  /* 0x00007700ff0477ac */ /* 0x000e220008000800 */
[----:B------:R-:W-:Y:S01]  /*28030*/  BAR.SYNC.DEFER_BLOCKING 0x0 ;  /* 0x0000000000007b1d */ /* 0x000fe20000010000 */
[C---:B----4-:R-:W-:Y:S02]  /*28040*/  VIADD R0, R26.reuse, 0x1 ;  /* 0x000000011a007836 */ /* 0x050fe40000000000 */
[----:B------:R-:W-:-:S03]  /*28050*/  VIADD R2, R26, 0x2 ;  /* 0x000000021a027836 */ /* 0x000fc60000000000 */
[----:B------:R-:W-:Y:S01]  /*28060*/  ISETP.GE.AND P5, PT, R0, UR15, PT ;  /* 0x0000000f00007c0c */ /* 0x000fe2000bfa6270 */
[----:B------:R-:W-:Y:S01]  /*28070*/  VIADD R0, R26, 0x3 ;  /* 0x000000031a007836 */ /* 0x000fe20000000000 */
[----:B------:R-:W-:Y:S01]  /*28080*/  ISETP.GE.AND P4, PT, R2, UR15, PT ;  /* 0x0000000f02007c0c */ /* 0x000fe2000bf86270 */
[----:B------:R-:W-:-:S03]  /*28090*/  VIADD R2, R26, 0x4 ;  /* 0x000000041a027836 */ /* 0x000fc60000000000 */
[----:B------:R-:W-:Y:S01]  /*280a0*/  ISETP.GE.AND P3, PT, R0, UR15, PT ;  /* 0x0000000f00007c0c */ /* 0x000fe2000bf66270 */
[----:B------:R-:W-:Y:S01]  /*280b0*/  IMAD.IADD R0, R28, 0x1, R3 ;  /* 0x000000011c007824 */ /* 0x000fe200078e0203 */
[----:B------:R-:W-:-:S04]  /*280c0*/  ISETP.GE.AND P1, PT, R2, UR15, PT ;  /* 0x0000000f02007c0c */ /* 0x000fc8000bf26270 */
[----:B------:R1:W-:Y:S04]  /*280d0*/  STSM.16.M88.4 [R0], R20 ;  /* 0x0000001400007844 */ /* 0x0003e80000000200 */
[----:B-1----:R-:W3:Y:S04]  /*280e0*/  LDL.LU.64 R22, [R1+0xf60] ;  /* 0x000f600001167983 */ /* 0x002ee80000300a00 */
[----:B------:R-:W3:Y:S01]  /*280f0*/  LDL.LU.64 R20, [R1+0xf58] ;  /* 0x000f580001147983 */ /* 0x000ee20000300a00 */
[----:B------:R-:W-:Y:S06]  /*28100*/  BAR.SYNC.DEFER_BLOCKING 0x0 ;  /* 0x0000000000007b1d */ /* 0x000fec0000010000 */
[----:B------:R-:W-:Y:S04]  /*28110*/  STL [R1+0x30], R24 ;  /* 0x0000301801007387 */ /* 0x000fe80000100800 */
[----:B------:R-:W1:Y:S01]  /*28120*/  LDS.128 R24, [R24] ;  /* 0x0000000018187984 */ /* 0x000e620000000c00 */
[----:B------:R-:W-:Y:S01]  /*28130*/  BAR.SYNC.DEFER_BLOCKING 0x0 ;  /* 0x0000000000007b1d */ /* 0x000fe20000010000 */
[----:B-1----:R-:W-:-:S05]  /*28140*/  IMAD.MOV.U32 R29, RZ, RZ, R24 ;  /* 0x000000ffff1d7224 */ /* 0x002fca00078e0018 */
[----:B------:R-:W-:Y:S04]  /*28150*/  STL [R1+0x24], R25 ;  /* 0x0000241901007387 */ /* 0x000fe80000100800 */
[----:B------:R1:W-:Y:S04]  /*28160*/  STL.64 [R1+0x28], R26 ;  /* 0x0000281a01007387 */ /* 0x0003e80000100a00 */
[----:B-1----:R-:W4:Y:S04]  /*28170*/  LDL.LU.64 R26, [R1+0xf50] ;  /* 0x000f5000011a7983 */ /* 0x002f280000300a00 */
[----:B------:R-:W4:Y:S04]  /*28180*/  LDL.LU.64 R24, [R1+0xf48] ;  /* 0x000f480001187983 */ /* 0x000f280000300a00 */
[----:B------:R1:W-:Y:S04]  /*28190*/  STL [R1+0xf40], R29 ;  /* 0x000f401d01007387 */ /* 0x0003e80000100800 */
[----:B------:R-:W-:Y:S04]  /*281a0*/  STSM.16.M88.4 [R0], R4 ;  /* 0x0000000400007844 */ /* 0x000fe80000000200 */
[----:B------:R-:W2:Y:S04]  /*281b0*/  LDL R2, [R1+0xeb4] ;  /* 0x000eb40001027983 */ /* 0x000ea80000100800 */
[----:B-1----:R-:W2:Y:S01]  /*281c0*/  LDL R29, [R1+0x30] ;  /* 0x00003000011d7983 */ /* 0x002ea20000100800 */
[----:B------:R-:W-:Y:S06]  /*281d0*/  BAR.SYNC.DEFER_BLOCKING 0x0 ;  /* 0x0000000000007b1d */ /* 0x000fec0000010000 */
[----:B--2---:R-:W1:Y:S02]  /*281e0*/  LDS.128 R4, [R29] ;  /* 0x000000001d047984 */ /* 0x004e640000000c00 */
[----:B------:R-:W-:Y:S06]  /*281f0*/  BAR.SYNC.DEFER_BLOCKING 0x0 ;  /* 0x0000000000007b1d */ /* 0x000fec0000010000 */
[----:B------:R-:W-:Y:S02]  /*28200*/  STSM.16.M88.4 [R0], R8 ;  /* 0x0000000800007844 */ /* 0x000fe40000000200 */
[----:B------:R-:W-:Y:S06]  /*28210*/  BAR.SYNC.DEFER_BLOCKING 0x0 ;  /* 0x0000000000007b1d */ /* 0x000fec0000010000 */
[----:B-1----:R-:W-:Y:S04]  /*28220*/  STL.64 [R1], R4 ;  /* 0x0000000401007387 */ /* 0x002fe80000100a00 */
[----:B------:R-:W-:Y:S04]  /*28230*/  STL.64 [R1+0x8], R6 ;  /* 0x0000080601007387 */ /* 0x000fe80000100a00 */
[----:B------:R-:W1:Y:S01]  /*28240*/  LDS.128 R4, [R29] ;  /* 0x000000001d047984 */ /* 0x000e620000000c00 */
[----:B------:R-:W-:Y:S06]  /*28250*/  BAR.SYNC.DEFER_BLOCKING 0x0 ;  /* 0x0000000000007b1d */ /* 0x000fec0000010000 */
[----:B------:R-:W-:Y:S02]  /*28260*/  STSM.16.M88.4 [R0], R12 ;  /* 0x0000000c00007844 */ /* 0x000fe40000000200 */
[----:B------:R-:W-:Y:S06]  /*28270*/  BAR.SYNC.DEFER_BLOCKING 0x0 ;  /* 0x0000000000007b1d */ /* 0x000fec0000010000 */
[----:B------:R-:W2:Y:S04]  /*28280*/  LDS.128 R8, [R29] ;  /* 0x000000001d087984 */ /* 0x000ea80000000c00 */
[----:B-1----:R-:W-:Y:S04]  /*28290*/  STL [R1+0xf10], R4 ;  /* 0x000f100401007387 */ /* 0x002fe80000100800 */
        /* <DEDUP_REMOVED lines=8> */
[----:B------:R0:W-:Y:S04]  /*28320*/  STL [R1+0xf38], R5 ;  /* 0x000f380501007387 */ /* 0x0001e80000100800 */
[----:B-1----:R-:W4:Y:S01]  /*28330*/  LDL.LU R4, [R1+0x10] ;  /* 0x0000100001047983 */ /* 0x002f220000300800 */
[----:B------:R-:W-:Y:S06]  /*28340*/  BAR.SYNC.DEFER_BLOCKING 0x0 ;  /* 0x0000000000007b1d */ /* 0x000fec0000010000 */
[----:B0-----:R-:W4:Y:S04]  /*28350*/  LDL.LU R5, [R1+0x14] ;  /* 0x0000140001057983 */ /* 0x001f280000300800 */
[----:B------:R-:W4:Y:S04]  /*28360*/  LDL.LU R6, [R1+0x18] ;  /* 0x0000180001067983 */ /* 0x000f280000300800 */
[----:B------:R-:W4:Y:S04]  /*28370*/  LDL.LU R7, [R1+0x1c] ;  /* 0x00001c0001077983 */ /* 0x000f280000300800 */
[----:B--2---:R0:W-:Y:S04]  /*28380*/  STL.64 [R1+0xf08], R8 ;  /* 0x000f080801007387 */ /* 0x0041e80000100a00 */
[----:B0-----:R-:W2:Y:S04]  /*28390*/  LDL R9, [R1+0x4c0] ;  /* 0x0004c00001097983 */ /* 0x001ea80000100800 */
[----:B------:R-:W-:Y:S01]  /*283a0*/  STSM.16.M88.4 [R0], R16 ;  /* 0x0000001000007844 */ /* 0x000fe20000000200 */
[----:B------:R-:W-:Y:S06]  /*283b0*/  BAR.SYNC.DEFER_BLOCKING 0x0 ;  /* 0x0000000000007b1d */ /* 0x000fec0000010000 */
[----:B------:R-:W0:Y:S02]  /*283c0*/  LDS.128 R12, [R29] ;  /* 0x000000001d0c7984 */ /* 0x000e240000000c00 */
[----:B------:R-:W-:Y:S06]  /*283d0*/  BAR.SYNC.DEFER_BLOCKING 0x0 ;  /* 0x0000000000007b1d */ /* 0x000fec0000010000 */
[----:B---3--:R-:W-:Y:S02]  /*283e0*/  STSM.16.M88.4 [R0], R20 ;  /* 0x0000001400007844 */ /* 0x008fe40000000200 */
[----:B------:R-:W-:Y:S06]  /*283f0*/  BAR.SYNC.DEFER_BLOCKING 0x0 ;  /* 0x0000000000007b1d */ /* 0x000fec0000010000 */
[----:B------:R-:W1:Y:S02]  /*28400*/  LDS.128 R16, [R29] ;  /* 0x000000001d107984 */ /* 0x000e640000000c00 */
[----:B------:R-:W-:Y:S01]  /*28410*/  BAR.SYNC.DEFER_BLOCKING 0x0 ;  /* 0x0000000000007b1d */ /* 0x000fe20000010000 */
[----:B------:R-:W-:-:S05]  /*28420*/  ISETP.GE.AND P0, PT, R2, UR14, PT ;  /* 0x0000000e02007c0c */ /* 0x000fca000bf06270 */
[----:B------:R-:W-:Y:S04]  /*28430*/  STL [R1+0xf20], R8 ;  /* 0x000f200801007387 */ /* 0x000fe80000100800 */
[----:B------:R-:W-:Y:S04]  /*28440*/  STL.64 [R1+0xef8], R10 ;  /* 0x000ef80a01007387 */ /* 0x000fe80000100a00 */
[----:B------:R3:W-:Y:S04]  /*28450*/  STL [R1+0xf24], R10 ;  /* 0x000f240a01007387 */ /* 0x0007e80000100800 */
[----:B---3--:R-:W3:Y:S04]  /*28460*/  LDL R10, [R1+0xeb8] ;  /* 0x000eb800010a7983 */ /* 0x008ee80000100800 */
[----:B0-----:R-:W-:Y:S04]  /*28470*/  STL.64 [R1+0xf30], R12 ;  /* 0x000f300c01007387 */ /* 0x001fe80000100a00 */
[----:B------:R0:W-:Y:S04]  /*28480*/  STL [R1+0xeec], R15 ;  /* 0x000eec0f01007387 */ /* 0x0001e80000100800 */
[----:B0-----:R-:W3:Y:S04]  /*28490*/  LDL R15, [R1+0xeb4] ;  /* 0x000eb400010f7983 */ /* 0x001ee80000100800 */
[----:B------:R-:W3:Y:S01]  /*284a0*/  LDL.LU R29, [R1+0xf40] ;  /* 0x000f4000011d7983 */ /* 0x000ee20000300800 */
[C---:B--2---:R-:W-:Y:S01]  /*284b0*/  IMAD R28, R9.reuse, UR4, RZ ;  /* 0x00000004091c7c24 */ /* 0x044fe2000f8e02ff */
[----:B------:R-:W-:-:S02]  /*284c0*/  ISETP.LT.AND P0, PT, R9, UR15, !P0 ;  /* 0x0000000f09007c0c */ /* 0x000fc4000c701270 */
[----:B------:R-:W2:Y:S04]  /*284d0*/  LDL.LU R9, [R1] ;  /* 0x0000000001097983 */ /* 0x000ea80000300800 */
[----:B-1----:R0:W-:Y:S04]  /*284e0*/  STL [R1+0xee8], R19 ;  /* 0x000ee81301007387 */ /* 0x0021e80000100800 */
[----:B0-----:R-:W2:Y:S04]  /*284f0*/  LDL.LU R19, [R1+0x30] ;  /* 0x0000300001137983 */ /* 0x001ea80000300800 */
[----:B----4-:R-:W-:Y:S01]  /*28500*/  STSM.16.M88.4 [R0], R24 ;  /* 0x0000001800007844 */ /* 0x010fe20000000200 */
[----:B------:R-:W-:Y:S06]  /*28510*/  BAR.SYNC.DEFER_BLOCKING 0x0 ;  /* 0x0000000000007b1d */ /* 0x000fec0000010000 */
[----:B--2---:R-:W0:Y:S02]  /*28520*/  LDS.128 R20, [R19] ;  /* 0x0000000013147984 */ /* 0x004e240000000c00 */
[----:B------:R-:W-:Y:S06]  /*28530*/  BAR.SYNC.DEFER_BLOCKING 0x0 ;  /* 0x0000000000007b1d */ /* 0x000fec0000010000 */
[----:B0-----:R0:W-:Y:S04]  /*28540*/  STL [R1+0xee4], R22 ;  /* 0x000ee41601007387 */ /* 0x0011e80000100800 */
[----:B0-----:R-:W2:Y:S04]  /*28550*/  LDL.LU R22, [R1+0x4c0] ;  /* 0x0004c00001167983 */ /* 0x001ea80000300800 */
[----:B------:R0:W-:Y:S04]  /*28560*/  STL [R1+0xee0], R23 ;  /* 0x000ee01701007387 */ /* 0x0001e80000100800 */
[----:B0-----:R-:W4:Y:S04]  /*28570*/  LDL.LU R23, [R1+0xeb8] ;  /* 0x000eb80001177983 */ /* 0x001f280000300800 */
[----:B------:R0:W-:Y:S04]  /*28580*/  STSM.16.M88.4 [R0], R4 ;  /* 0x0000000400007844 */ /* 0x0001e80000000200 */
[----:B0-----:R-:W4:Y:S04]  /*28590*/  LDL.LU R7, [R1+0xf3c] ;  /* 0x000f3c0001077983 */ /* 0x001f280000300800 */
[----:B------:R-:W4:Y:S04]  /*285a0*/  LDL.LU R5, [R1+0xf38] ;  /* 0x000f380001057983 */ /* 0x000f280000300800 */
[----:B------:R-:W4:Y:S01]  /*285b0*/  LDL.LU R4, [R1+0x24] ;  /* 0x0000240001047983 */ /* 0x000f220000300800 */
[----:B------:R-:W-:-:S02]  /*285c0*/  IMAD R3, R2, UR5, RZ ;  /* 0x0000000502037c24 */ /* 0x000fc4000f8e02ff */
[----:B---3--:R-:W-:Y:S01]  /*285d0*/  IMAD R25, R10, UR5, RZ ;  /* 0x000000050a197c24 */ /* 0x008fe2000f8e02ff */
[----:B------:R-:W-:Y:S01]  /*285e0*/  PRMT R11, R29, 0x7632, R11 ;  /* 0x000076321d0b7816 */ /* 0x000fe2000000000b */
[----:B------:R-:W-:Y:S01]  /*285f0*/  VIADD R0, R28, UR4 ;  /* 0x000000041c007c36 */ /* 0x000fe20008000000 */
[----:B------:R-:W-:Y:S01]  /*28600*/  BAR.SYNC.DEFER_BLOCKING 0x0 ;  /* 0x0000000000007b1d */ /* 0x000fe20000010000 */
[----:B------:R-:W-:-:S04]  /*28610*/  LEA R2, P2, R3, UR12, 0x1 ;  /* 0x0000000c03027c11 */ /* 0x000fc8000f8408ff */
[----:B------:R-:W-:Y:S02]  /*28620*/  LEA.HI.X.SX32 R3, R3, UR13, 0x1, P2 ;  /* 0x0000000d03037c11 */ /* 0x000fe400090f0eff */
[C---:B------:R-:W-:Y:S01]  /*28630*/  LEA R24, P6, R25.reuse, UR12, 0x1 ;  /* 0x0000000c19187c11 */ /* 0x040fe2000f8c08ff */
[----:B------:R-:W3:Y:S03]  /*28640*/  LDL.LU R6, [R1+0x4] ;  /* 0x0000040001067983 */ /* 0x000ee60000300800 */
[----:B------:R-:W-:Y:S01]  /*28650*/  LEA.HI.X.SX32 R25, R25, UR13, 0x1, P6 ;  /* 0x0000000d19197c11 */ /* 0x000fe2000b0f0eff */
[----:B------:R-:W-:Y:S01]  /*28660*/  IMAD.WIDE R26, R28, 0x2, R2 ;  /* 0x000000021c1a7825 */ /* 0x000fe200078e0202 */
[----:B------:R-:W-:-:S03]  /*28670*/  ISETP.LT.AND P6, PT, R15, UR14, !P5 ;  /* 0x0000000e0f007c0c */ /* 0x000fc6000efc1270 */
[----:B------:R-:W-:Y:S01]  /*28680*/  IMAD.WIDE R12, R28, 0x2, R24 ;  /* 0x000000021c0c7825 */ /* 0x000fe200078e0218 */
[----:B------:R0:W-:Y:S01]  /*28690*/  @P0 STG.E.U16 desc[UR8][R26.64], R29 ;  /* 0x0000001d1a000986 */ /* 0x0001e2000c101508 */
[----:B------:R-:W-:Y:S02]  /*286a0*/  ISETP.LT.AND P0, PT, R15, UR14, !P4 ;  /* 0x0000000e0f007c0c */ /* 0x000fe4000e701270 */
[----:B0-----:R-:W-:-:S04]  /*286b0*/  IMAD.WIDE R28, R0, 0x2, R2 ;  /* 0x00000002001c7825 */ /* 0x001fc800078e0202 */
[----:B------:R-:W-:-:S04]  /*286c0*/  IMAD.WIDE R26, R0, 0x2, R24 ;  /* 0x00000002001a7825 */ /* 0x000fc800078e0218 */
[----:B--2---:R-:W-:Y:S01]  /*286d0*/  VIADD R10, R22, 0x5 ;  /* 0x00000005160a7836 */ /* 0x004fe20000000000 */
[----:B----4-:R-:W-:-:S04]  /*286e0*/  ISETP.GE.AND P2, PT, R23, UR14, PT ;  /* 0x0000000e17007c0c */ /* 0x010fc8000bf46270 */
[----:B------:R-:W-:Y:S02]  /*286f0*/  ISETP.LT.AND P2, PT, R22, UR15, !P2 ;  /* 0x0000000f16007c0c */ /* 0x000fe4000d741270 */
[----:B------:R-:W-:-:S11]  /*28700*/  ISETP.LT.AND P5, PT, R23, UR14, !P5 ;  /* 0x0000000e17007c0c */ /* 0x000fd6000efa1270 */
[----:B------:R0:W-:Y:S01]  /*28710*/  @P2 STG.E.U16 desc[UR8][R12.64], R11 ;  /* 0x0000000b0c002986 */ /* 0x0001e2000c101508 */
[----:B------:R-:W-:Y:S02]  /*28720*/  ISETP.GE.AND P2, PT, R10, UR15, PT ;  /* 0x0000000f0a007c0c */ /* 0x000fe4000bf46270 */
[----:B------:R-:W-:Y:S01]  /*28730*/  PRMT R7, R9, 0x7632, R7 ;  /* 0x0000763209077816 */ /* 0x000fe20000000007 */
[----:B------:R-:W-:Y:S01]  /*28740*/  VIADD R10, R0, UR4 ;  /* 0x00000004000a7c36 */ /* 0x000fe20008000000 */
[----:B------:R-:W-:Y:S04]  /*28750*/  @P6 STG.E.U16 desc[UR8][R28.64], R9 ;  /* 0x000000091c006986 */ /* 0x000fe8000c101508 */
[----:B------:R1:W-:Y:S01]  /*28760*/  @P5 STG.E.U16 desc[UR8][R26.64], R7 ;  /* 0x000000071a005986 */ /* 0x0003e2000c101508 */
[----:B------:R-:W-:-:S03]  /*28770*/  PRMT R8, R4, 0x7632, R8 ;  /* 0x0000763204087816 */ /* 0x000fc60000000008 */
[----:B0-----:R-:W2:Y:S01]  /*28780*/  LDL.LU.64 R12, [R1+0xf30] ;  /* 0x000f3000010c7983 */ /* 0x001ea20000300a00 */
[----:B-1----:R-:W-:-:S03]  /*28790*/  IMAD.WIDE R26, R10, 0x2, R2 ;  /* 0x000000020a1a7825 */ /* 0x002fc600078e0202 */
[----:B------:R-:W4:Y:S04]  /*287a0*/  LDL.LU R7, [R1+0x28] ;  /* 0x0000280001077983 */ /* 0x000f280000300800 */
[----:B------:R0:W-:Y:S04]  /*287b0*/  @P0 STG.E.U16 desc[UR8][R26.64], R4 ;  /* 0x000000041a000986 */ /* 0x0001e8000c101508 */
[----:B------:R-:W2:Y:S01]  /*287c0*/  LDL.LU R9, [R1+0x8] ;  /* 0x0000080001097983 */ /* 0x000ea20000300800 */
[----:B0-----:R-:W-:-:S05]  /*287d0*/  VIADD R4, R22, 0x7 ;  /* 0x0000000716047836 */ /* 0x001fca0000000000 */
[----:B------:R-:W-:Y:S02]  /*287e0*/  ISETP.GE.AND P0, PT, R4, UR15, PT ;  /* 0x0000000f04007c0c */ /* 0x000fe4000bf06270 */
[----:B------:R-:W2:Y:S01]  /*287f0*/  LDL.LU R4, [R1+0xf28] ;  /* 0x000f280001047983 */ /* 0x000ea20000300800 */
[----:B------:R-:W-:Y:S01]  /*28800*/  ISETP.LT.AND P4, PT, R23, UR14, !P4 ;  /* 0x0000000e17007c0c */ /* 0x000fe2000e781270 */
[----:B------:R-:W-:Y:S01]  /*28810*/  VIADD R0, R22, 0x6 ;  /* 0x0000000616007836 */ /* 0x000fe20000000000 */
[----:B------:R-:W-:Y:S02]  /*28820*/  ISETP.LT.AND P5, PT, R15, UR14, !P3 ;  /* 0x0000000e0f007c0c */ /* 0x000fe4000dfa1270 */
[----:B------:R-:W-:Y:S02]  /*28830*/  ISETP.LT.AND P3, PT, R23, UR14, !P3 ;  /* 0x0000000e17007c0c */ /* 0x000fe4000df61270 */
[----:B------:R-:W-:Y:S01]  /*28840*/  ISETP.GE.AND P6, PT, R0, UR15, PT ;  /* 0x0000000f00007c0c */ /* 0x000fe2000bfc6270 */
[----:B------:R-:W-:-:S02]  /*28850*/  VIADD R0, R10, UR4 ;  /* 0x000000040a007c36 */ /* 0x000fc40008000000 */
[----:B------:R-:W-:Y:S01]  /*28860*/  IMAD.WIDE R10, R10, 0x2, R24 ;  /* 0x000000020a0a7825 */ /* 0x000fe200078e0218 */
[----:B---3--:R-:W-:-:S03]  /*28870*/  PRMT R5, R6, 0x7632, R5 ;  /* 0x0000763206057816 */ /* 0x008fc60000000005 */
[C---:B------:R-:W-:Y:S01]  /*28880*/  IMAD.WIDE R28, R0.reuse, 0x2, R2 ;  /* 0x00000002001c7825 */ /* 0x040fe200078e0202 */
[----:B------:R0:W-:Y:S01]  /*28890*/  @P4 STG.E.U16 desc[UR8][R10.64], R8 ;  /* 0x000000080a004986 */ /* 0x0001e2000c101508 */
[----:B------:R-:W-:Y:S02]  /*288a0*/  ISETP.LT.AND P4, PT, R15, UR14, !P1 ;  /* 0x0000000e0f007c0c */ /* 0x000fe4000cf81270 */
[----:B------:R-:W-:Y:S01]  /*288b0*/  IMAD.WIDE R26, R0, 0x2, R24 ;  /* 0x00000002001a7825 */ /* 0x000fe200078e0218 */
[----:B------:R-:W-:Y:S01]  /*288c0*/  @P5 STG.E.U16 desc[UR8][R28.64], R6 ;  /* 0x000000061c005986 */ /* 0x000fe2000c101508 */
[----:B------:R-:W-:-:S03]  /*288d0*/  ISETP.LT.AND P1, PT, R23, UR14, !P1 ;  /* 0x0000000e17007c0c */ /* 0x000fc6000cf21270 */
[----:B------:R1:W-:Y:S01]  /*288e0*/  @P3 STG.E.U16 desc[UR8][R26.64], R5 ;  /* 0x000000051a003986 */ /* 0x0003e2000c101508 */
[----:B0-----:R-:W-:-:S03]  /*288f0*/  VIADD R8, R22, 0x8 ;  /* 0x0000000816087836 */ /* 0x001fc60000000000 */
[----:B------:R-:W3:Y:S04]  /*28900*/  LDL.LU R10, [R1+0xf24] ;  /* 0x000f2400010a7983 */ /* 0x000ee80000300800 */
[----:B------:R-:W3:Y:S01]  /*28910*/  LDL.LU R11, [R1+0x2c] ;  /* 0x00002c00010b7983 */ /* 0x000ee20000300800 */
[----:B-1----:R-:W-:-:S03]  /*28920*/  VIADD R26, R0, UR4 ;  /* 0x00000004001a7c36 */ /* 0x002fc60008000000 */
[----:B------:R-:W3:Y:S01]  /*28930*/  LDL.LU R6, [R1+0xc] ;  /* 0x00000c0001067983 */ /* 0x000ee20000300800 */
[----:B------:R-:W-:Y:S02]  /*28940*/  VIADD R5, R22, 0x9 ;  /* 0x0000000916057836 */ /* 0x000fe40000000000 */
[----:B------:R-:W-:Y:S01]  /*28950*/  IMAD.WIDE R28, R26, 0x2, R2 ;  /* 0x000000021a1c7825 */ /* 0x000fe200078e0202 */
[----:B------:R-:W-:Y:S02]  /*28960*/  ISETP.GE.AND P5, PT, R8, UR15, PT ;  /* 0x0000000f08007c0c */ /* 0x000fe4000bfa6270 */
[----:B------:R-:W3:Y:S01]  /*28970*/  LDL.LU R8, [R1+0xf20] ;  /* 0x000f200001087983 */ /* 0x000ee20000300800 */
[C---:B------:R-:W-:Y:S02]  /*28980*/  VIADD R0, R26.reuse, UR4 ;  /* 0x000000041a007c36 */ /* 0x040fe40008000000 */
[----:B------:R-:W-:Y:S01]  /*28990*/  IMAD.WIDE R26, R26, 0x2, R24 ;  /* 0x000000021a1a7825 */ /* 0x000fe200078e0218 */
[----:B----4-:R0:W-:Y:S01]  /*289a0*/  @P4 STG.E.U16 desc[UR8][R28.64], R7 ;  /* 0x000000071c004986 */ /* 0x0101e2000c101508 */
[----:B------:R-:W-:-:S02]  /*289b0*/  ISETP.GE.AND P4, PT, R5, UR15, PT ;  /* 0x0000000f05007c0c */ /* 0x000fc4000bf86270 */
[----:B--2---:R-:W-:Y:S02]  /*289c0*/  PRMT R4, R7, 0x7632, R4 ;  /* 0x0000763207047816 */ /* 0x004fe40000000004 */
[----:B0-----:R-:W2:Y:S04]  /*289d0*/  LDL.LU R7, [R1+0xf1c] ;  /* 0x000f1c0001077983 */ /* 0x001ea80000300800 */
[----:B------:R-:W4:Y:S04]  /*289e0*/  LDL.LU R5, [R1+0xf18] ;  /* 0x000f180001057983 */ /* 0x000f280000300800 */
[----:B------:R0:W-:Y:S04]  /*289f0*/  @P1 STG.E.U16 desc[UR8][R26.64], R4 ;  /* 0x000000041a001986 */ /* 0x0001e8000c101508 */
[----:B0-----:R-:W2:Y:S01]  /*28a00*/  LDL.LU R4, [R1+0xf14] ;  /* 0x000f140001047983 */ /* 0x001ea20000300800 */
[----:B------:R-:W-:-:S02]  /*28a10*/  ISETP.LT.AND P3, PT, R15, UR14, !P2 ;  /* 0x0000000e0f007c0c */ /* 0x000fc4000d761270 */
[----:B------:R-:W-:Y:S01]  /*28a20*/  ISETP.LT.AND P2, PT, R23, UR14, !P2 ;  /* 0x0000000e17007c0c */ /* 0x000fe2000d741270 */
[C---:B------:R-:W-:Y:S01]  /*28a30*/  IMAD.WIDE R28, R0.reuse, 0x2, R2 ;  /* 0x00000002001c7825 */ /* 0x040fe200078e0202 */
[----:B------:R-:W-:Y:S02]  /*28a40*/  ISETP.LT.AND P1, PT, R15, UR14, !P6 ;  /* 0x0000000e0f007c0c */ /* 0x000fe4000f721270 */
[----:B------:R-:W-:Y:S01]  /*28a50*/  ISETP.LT.AND P6, PT, R23, UR14, !P6 ;  /* 0x0000000e17007c0c */ /* 0x000fe2000f7c1270 */
[----:B------:R-:W-:-:S04]  /*28a60*/  IMAD.WIDE R26, R0, 0x2, R24 ;  /* 0x00000002001a7825 */ /* 0x000fc800078e0218 */
[----:B------:R-:W-:Y:S02]  /*28a70*/  VIADD R0, R0, UR4 ;  /* 0x0000000400007c36 */ /* 0x000fe40008000000 */
[----:B------:R0:W-:Y:S01]  /*28a80*/  @P3 STG.E.U16 desc[UR8][R28.64], R9 ;  /* 0x000000091c003986 */ /* 0x0001e2000c101508 */
[----:B---3--:R-:W-:Y:S01]  /*28a90*/  PRMT R8, R11, 0x7632, R8 ;  /* 0x000076320b087816 */ /* 0x008fe20000000008 */
[----:B0-----:R-:W-:Y:S01]  /*28aa0*/  IMAD.WIDE R28, R0, 0x2, R2 ;  /* 0x00000002001c7825 */ /* 0x001fe200078e0202 */
[----:B----4-:R-:W-:Y:S02]  /*28ab0*/  PRMT R5, R6, 0x7632, R5 ;  /* 0x0000763206057816 */ /* 0x010fe40000000005 */
[----:B--2---:R-:W-:Y:S01]  /*28ac0*/  PRMT R4, R9, 0x7632, R4 ;  /* 0x0000763209047816 */ /* 0x004fe20000000004 */
[----:B------:R-:W-:-:S04]  /*28ad0*/  VIADD R9, R22, 0xb ;  /* 0x0000000b16097836 */ /* 0x000fc80000000000 */
[----:B------:R0:W-:Y:S01]  /*28ae0*/  @P2 STG.E.U16 desc[UR8][R26.64], R4 ;  /* 0x000000041a002986 */ /* 0x0001e2000c101508 */
[----:B------:R-:W-:Y:S02]  /*28af0*/  ISETP.LT.AND P2, PT, R15, UR14, !P0 ;  /* 0x0000000e0f007c0c */ /* 0x000fe4000c741270 */
[----:B------:R-:W-:Y:S01]  /*28b00*/  ISETP.LT.AND P0, PT, R23, UR14, !P0 ;  /* 0x0000000e17007c0c */ /* 0x000fe2000c701270 */
[----:B------:R-:W-:Y:S01]  /*28b10*/  @P1 STG.E.U16 desc[UR8][R28.64], R11 ;  /* 0x0000000b1c001986 */ /* 0x000fe2000c101508 */
[----:B------:R-:W-:Y:S01]  /*28b20*/  ISETP.GE.AND P1, PT, R9, UR15, PT ;  /* 0x0000000f09007c0c */ /* 0x000fe2000bf26270 */
[----:B0-----:R-:W-:-:S04]  /*28b30*/  IMAD.WIDE R26, R0, 0x2, R24 ;  /* 0x00000002001a7825 */ /* 0x001fc800078e0218 */
[----:B------:R-:W-:Y:S02]  /*28b40*/  VIADD R4, R22, 0xa ;  /* 0x0000000a16047836 */ /* 0x000fe40000000000 */
[----:B------:R-:W-:Y:S01]  /*28b50*/  VIADD R0, R0, UR4 ;  /* 0x0000000400007c36 */ /* 0x000fe20008000000 */
[----:B------:R0:W-:Y:S02]  /*28b60*/  @P6 STG.E.U16 desc[UR8][R26.64], R8 ;  /* 0x000000081a006986 */ /* 0x0001e4000c101508 */
[----:B------:R-:W-:Y:S02]  /*28b70*/  ISETP.GE.AND P3, PT, R4, UR15, PT ;  /* 0x0000000f04007c0c */ /* 0x000fe4000bf66270 */
[----:B------:R-:W2:Y:S01]  /*28b80*/  LDL.LU R4, [R1+0xf10] ;  /* 0x000f100001047983 */ /* 0x000ea20000300800 */
[----:B0-----:R-:W-:-:S04]  /*28b90*/  IMAD.WIDE R26, R0, 0x2, R2 ;  /* 0x00000002001a7825 */ /* 0x001fc800078e0202 */
[----:B------:R-:W-:Y:S01]  /*28ba0*/  IMAD.WIDE R8, R0, 0x2, R24 ;  /* 0x0000000200087825 */ /* 0x000fe200078e0218 */
[----:B------:R-:W-:Y:S04]  /*28bb0*/  @P2 STG.E.U16 desc[UR8][R26.64], R6 ;  /* 0x000000061a002986 */ /* 0x000fe8000c101508 */
[----:B------:R0:W-:Y:S04]  /*28bc0*/  @P0 STG.E.U16 desc[UR8][R8.64], R5 ;  /* 0x0000000508000986 */ /* 0x0001e8000c101508 */
[----:B0-----:R-:W3:Y:S01]  /*28bd0*/  LDL.LU.64 R8, [R1+0xf08] ;  /* 0x000f080001087983 */ /* 0x001ee20000300a00 */
[----:B------:R-:W-:-:S03]  /*28be0*/  ISETP.LT.AND P6, PT, R15, UR14, !P5 ;  /* 0x0000000e0f007c0c */ /* 0x000fc6000efc1270 */
[----:B------:R-:W4:Y:S01]  /*28bf0*/  LDL.LU R5, [R1+0xf04] ;  /* 0x000f040001057983 */ /* 0x000f220000300800 */
[----:B------:R-:W-:Y:S01]  /*28c00*/  ISETP.LT.AND P5, PT, R23, UR14, !P5 ;  /* 0x0000000e17007c0c */ /* 0x000fe2000efa1270 */
[----:B------:R-:W-:Y:S01]  /*28c10*/  VIADD R11, R0, UR4 ;  /* 0x00000004000b7c36 */ /* 0x000fe20008000000 */
[----:B------:R-:W-:Y:S02]  /*28c20*/  ISETP.LT.AND P2, PT, R15, UR14, !P4 ;  /* 0x0000000e0f007c0c */ /* 0x000fe4000e741270 */
[----:B------:R-:W-:Y:S01]  /*28c30*/  ISETP.LT.AND P4, PT, R23, UR14, !P4 ;  /* 0x0000000e17007c0c */ /* 0x000fe2000e781270 */
[----:B------:R-:W-:-:S04]  /*28c40*/  IMAD.WIDE R26, R11, 0x2, R2 ;  /* 0x000000020b1a7825 */ /* 0x000fc800078e0202 */
[----:B------:R-:W-:Y:S02]  /*28c50*/  VIADD R6, R22, 0xc ;  /* 0x0000000c16067836 */ /* 0x000fe40000000000 */
[----:B------:R-:W-:-:S04]  /*28c60*/  IMAD.WIDE R28, R11, 0x2, R24 ;  /* 0x000000020b1c7825 */ /* 0x000fc800078e0218 */
[----:B------:R-:W-:Y:S01]  /*28c70*/  VIADD R0, R11, UR4 ;  /* 0x000000040b007c36 */ /* 0x000fe20008000000 */
[----:B------:R-:W-:Y:S02]  /*28c80*/  ISETP.GE.AND P0, PT, R6, UR15, PT ;  /* 0x0000000f06007c0c */ /* 0x000fe4000bf06270 */
[----:B------:R-:W4:Y:S01]  /*28c90*/  LDL.LU R6, [R1+0xf00] ;  /* 0x000f000001067983 */ /* 0x000f220000300800 */
[----:B--2---:R-:W-:-:S03]  /*28ca0*/  PRMT R10, R4, 0x7632, R10 ;  /* 0x00007632040a7816 */ /* 0x004fc6000000000a */
[----:B------:R0:W-:Y:S04]  /*28cb0*/  @P6 STG.E.U16 desc[UR8][R26.64], R4 ;  /* 0x000000041a006986 */ /* 0x0001e8000c101508 */
[----:B------:R1:W-:Y:S01]  /*28cc0*/  @P5 STG.E.U16 desc[UR8][R28.64], R10 ;  /* 0x0000000a1c005986 */ /* 0x0003e2000c101508 */
[----:B0-----:R-:W-:-:S04]  /*28cd0*/  IMAD.WIDE R26, R0, 0x2, R2 ;  /* 0x00000002001a7825 */ /* 0x001fc800078e0202 */
[----:B-1----:R-:W-:Y:S01]  /*28ce0*/  IMAD.WIDE R10, R0, 0x2, R24 ;  /* 0x00000002000a7825 */ /* 0x002fe200078e0218 */
[----:B---3--:R-:W-:Y:S01]  /*28cf0*/  PRMT R7, R8, 0x7632, R7 ;  /* 0x0000763208077816 */ /* 0x008fe20000000007 */
[----:B------:R-:W-:Y:S04]  /*28d00*/  @P2 STG.E.U16 desc[UR8][R26.64], R8 ;  /* 0x000000081a002986 */ /* 0x000fe8000c101508 */
[----:B------:R0:W-:Y:S04]  /*28d10*/  @P4 STG.E.U16 desc[UR8][R10.64], R7 ;  /* 0x000000070a004986 */ /* 0x0001e8000c101508 */
[----:B0-----:R-:W2:Y:S04]  /*28d20*/  LDL.LU.64 R10, [R1+0xef8] ;  /* 0x000ef800010a7983 */ /* 0x001ea80000300a00 */
[----:B------:R-:W3:Y:S01]  /*28d30*/  LDL.LU R7, [R1+0xef0] ;  /* 0x000ef00001077983 */ /* 0x000ee20000300800 */
[----:B------:R-:W-:Y:S01]  /*28d40*/  VIADD R4, R22, 0xd ;  /* 0x0000000d16047836 */ /* 0x000fe20000000000 */
[----:B------:R-:W-:-:S02]  /*28d50*/  ISETP.LT.AND P5, PT, R15, UR14, !P3 ;  /* 0x0000000e0f007c0c */ /* 0x000fc4000dfa1270 */
[----:B------:R-:W-:Y:S02]  /*28d60*/  ISETP.LT.AND P3, PT, R23, UR14, !P3 ;  /* 0x0000000e17007c0c */ /* 0x000fe4000df61270 */
[----:B------:R-:W-:Y:S01]  /*28d70*/  ISETP.GE.AND P6, PT, R4, UR15, PT ;  /* 0x0000000f04007c0c */ /* 0x000fe2000bfc6270 */
[----:B------:R-:W-:Y:S01]  /*28d80*/  VIADD R4, R0, UR4 ;  /* 0x0000000400047c36 */ /* 0x000fe20008000000 */
[----:B------:R-:W-:-:S03]  /*28d90*/  ISETP.LT.AND P4, PT, R15, UR14, !P1 ;  /* 0x0000000e0f007c0c */ /* 0x000fc6000cf81270 */
[C---:B------:R-:W-:Y:S01]  /*28da0*/  IMAD.WIDE R26, R4.reuse, 0x2, R2 ;  /* 0x00000002041a7825 */ /* 0x040fe200078e0202 */
[----:B------:R-:W-:Y:S02]  /*28db0*/  ISETP.LT.AND P1, PT, R23, UR14, !P1 ;  /* 0x0000000e17007c0c */ /* 0x000fe4000cf21270 */
[----:B----4-:R-:W-:Y:S01]  /*28dc0*/  PRMT R0, R5, 0x7632, R0 ;  /* 0x0000763205007816 */ /* 0x010fe20000000000 */
[----:B------:R-:W-:Y:S01]  /*28dd0*/  IMAD.WIDE R28, R4, 0x2, R24 ;  /* 0x00000002041c7825 */ /* 0x000fe200078e0218 */
[----:B------:R0:W-:Y:S01]  /*28de0*/  @P5 STG.E.U16 desc[UR8][R26.64], R5 ;  /* 0x000000051a005986 */ /* 0x0001e2000c101508 */
[----:B------:R-:W-:Y:S02]  /*28df0*/  ISETP.LT.AND P5, PT, R15, UR14, !P0 ;  /* 0x0000000e0f007c0c */ /* 0x000fe4000c7a1270 */
[----:B------:R-:W-:Y:S01]  /*28e00*/  VIADD R8, R22, 0xe ;  /* 0x0000000e16087836 */ /* 0x000fe20000000000 */
[----:B------:R1:W-:Y:S01]  /*28e10*/  @P3 STG.E.U16 desc[UR8][R28.64], R0 ;  /* 0x000000001c003986 */ /* 0x0003e2000c101508 */
[----:B------:R-:W-:Y:S01]  /*28e20*/  ISETP.LT.AND P0, PT, R23, UR14, !P0 ;  /* 0x0000000e17007c0c */ /* 0x000fe2000c701270 */
[----:B0-----:R-:W-:-:S02]  /*28e30*/  VIADD R26, R4, UR4 ;  /* 0x00000004041a7c36 */ /* 0x001fc40008000000 */
[----:B------:R-:W-:Y:S02]  /*28e40*/  ISETP.GE.AND P2, PT, R8, UR15, PT ;  /* 0x0000000f08007c0c */ /* 0x000fe4000bf46270 */
[----:B------:R-:W-:Y:S01]  /*28e50*/  IMAD.WIDE R4, R26, 0x2, R2 ;  /* 0x000000021a047825 */ /* 0x000fe200078e0202 */
[----:B-1----:R-:W-:-:S03]  /*28e60*/  PRMT R29, R9, 0x7632, R29 ;  /* 0x00007632091d7816 */ /* 0x002fc6000000001d */
[C---:B------:R-:W-:Y:S02]  /*28e70*/  VIADD R0, R26.reuse, UR4 ;  /* 0x000000041a007c36 */ /* 0x040fe40008000000 */
[----:B------:R-:W-:Y:S01]  /*28e80*/  IMAD.WIDE R26, R26, 0x2, R24 ;  /* 0x000000021a1a7825 */ /* 0x000fe200078e0218 */
[----:B------:R0:W-:Y:S03]  /*28e90*/  @P4 STG.E.U16 desc[UR8][R4.64], R9 ;  /* 0x0000000904004986 */ /* 0x0001e6000c101508 */
[----:B------:R-:W-:Y:S01]  /*28ea0*/  VIADD R8, R22, 0x10 ;  /* 0x0000001016087836 */ /* 0x000fe20000000000 */
[----:B------:R1:W-:Y:S01]  /*28eb0*/  @P1 STG.E.U16 desc[UR8][R26.64], R29 ;  /* 0x0000001d1a001986 */ /* 0x0003e2000c101508 */
[----:B------:R-:W-:Y:S02]  /*28ec0*/  ISETP.LT.AND P1, PT, R15, UR14, !P6 ;  /* 0x0000000e0f007c0c */ /* 0x000fe4000f721270 */
[----:B------:R-:W-:-:S02]  /*28ed0*/  ISETP.LT.AND P6, PT, R23, UR14, !P6 ;  /* 0x0000000e17007c0c */ /* 0x000fc4000f7c1270 */
[----:B------:R-:W-:Y:S01]  /*28ee0*/  ISETP.GE.AND P4, PT, R8, UR15, PT ;  /* 0x0000000f08007c0c */ /* 0x000fe2000bf86270 */
[----:B0-----:R-:W-:-:S04]  /*28ef0*/  IMAD.WIDE R4, R0, 0x2, R2 ;  /* 0x0000000200047825 */ /* 0x001fc800078e0202 */
[----:B------:R-:W-:Y:S01]  /*28f00*/  IMAD.WIDE R8, R0, 0x2, R24 ;  /* 0x0000000200087825 */ /* 0x000fe200078e0218 */
[----:B-1----:R-:W-:Y:S01]  /*28f10*/  PRMT R26, R6, 0x7632, R26 ;  /* 0x00007632061a7816 */ /* 0x002fe2000000001a */
[----:B------:R0:W-:Y:S02]  /*28f20*/  @P5 STG.E.U16 desc[UR8][R4.64], R6 ;  /* 0x0000000604005986 */ /* 0x0001e4000c101508 */
[----:B------:R-:W-:Y:S01]  /*28f30*/  VIADD R0, R0, UR4 ;  /* 0x0000000400007c36 */ /* 0x000fe20008000000 */
[----:B------:R-:W-:Y:S01]  /*28f40*/  ISETP.LT.AND P5, PT, R15, UR14, !P2 ;  /* 0x0000000e0f007c0c */ /* 0x000fe2000d7a1270 */
[C---:B------:R-:W-:Y:S01]  /*28f50*/  VIADD R28, R22.reuse, 0xf ;  /* 0x0000000f161c7836 */ /* 0x040fe20000000000 */
[----:B------:R1:W-:Y:S01]  /*28f60*/  @P0 STG.E.U16 desc[UR8][R8.64], R26 ;  /* 0x0000001a08000986 */ /* 0x0003e2000c101508 */
[----:B0-----:R-:W-:Y:S02]  /*28f70*/  VIADD R6, R22, 0x11 ;  /* 0x0000001116067836 */ /* 0x001fe40000000000 */
[----:B------:R-:W-:Y:S01]  /*28f80*/  IMAD.WIDE R4, R0, 0x2, R2 ;  /* 0x0000000200047825 */ /* 0x000fe200078e0202 */
[----:B------:R-:W-:-:S02]  /*28f90*/  ISETP.GE.AND P3, PT, R28, UR15, PT ;  /* 0x0000000f1c007c0c */ /* 0x000fc4000bf66270 */
[----:B------:R-:W-:Y:S01]  /*28fa0*/  ISETP.GE.AND P0, PT, R6, UR15, PT ;  /* 0x0000000f06007c0c */ /* 0x000fe2000bf06270 */
[----:B-1----:R-:W-:Y:S01]  /*28fb0*/  IMAD.WIDE R8, R0, 0x2, R24 ;  /* 0x0000000200087825 */ /* 0x002fe200078e0218 */
[----:B------:R-:W-:-:S03]  /*28fc0*/  ISETP.LT.AND P2, PT, R23, UR14, !P2 ;  /* 0x0000000e17007c0c */ /* 0x000fc6000d741270 */
[----:B------:R-:W-:Y:S02]  /*28fd0*/  VIADD R6, R0, UR4 ;  /* 0x0000000400067c36 */ /* 0x000fe40008000000 */
[----:B------:R-:W-:Y:S02]  /*28fe0*/  VIADD R26, R22, 0x12 ;  /* 0x00000012161a7836 */ /* 0x000fe40000000000 */
[----:B------:R-:W-:Y:S01]  /*28ff0*/  VIADD R0, R6, UR4 ;  /* 0x0000000406007c36 */ /* 0x000fe20008000000 */
[----:B------:R-:W-:Y:S02]  /*29000*/  PRMT R28, R16, 0x7632, R28 ;  /* 0x00007632101c7816 */ /* 0x000fe4000000001c */
[----:B--2---:R-:W-:Y:S01]  /*29010*/  PRMT R27, R10, 0x7632, R27 ;  /* 0x000076320a1b7816 */ /* 0x004fe2000000001b */
[----:B------:R0:W-:Y:S04]  /*29020*/  @P1 STG.E.U16 desc[UR8][R4.64], R10 ;  /* 0x0000000a04001986 */ /* 0x0001e8000c101508 */
[----:B------:R1:W-:Y:S01]  /*29030*/  @P6 STG.E.U16 desc[UR8][R8.64], R27 ;  /* 0x0000001b08006986 */ /* 0x0003e2000c101508 */
[----:B------:R-:W-:-:S02]  /*29040*/  ISETP.LT.AND P6, PT, R15, UR14, !P3 ;  /* 0x0000000e0f007c0c */ /* 0x000fc4000dfc1270 */
[----:B------:R-:W-:Y:S01]  /*29050*/  ISETP.LT.AND P3, PT, R23, UR14, !P3 ;  /* 0x0000000e17007c0c */ /* 0x000fe2000df61270 */
[----:B0-----:R-:W-:Y:S01]  /*29060*/  IMAD.WIDE R4, R6, 0x2, R2 ;  /* 0x0000000206047825 */ /* 0x001fe200078e0202 */
[----:B------:R-:W-:Y:S02]  /*29070*/  ISETP.GE.AND P1, PT, R26, UR15, PT ;  /* 0x0000000f1a007c0c */ /* 0x000fe4000bf26270 */
[----:B---3--:R-:W-:Y:S02]  /*29080*/  PRMT R10, R7, 0x7632, R10 ;  /* 0x00007632070a7816 */ /* 0x008fe4000000000a */
[----:B------:R0:W-:Y:S01]  /*29090*/  @P5 STG.E.U16 desc[UR8][R4.64], R7 ;  /* 0x0000000704005986 */ /* 0x0001e2000c101508 */
[----:B------:R-:W-:Y:S01]  /*290a0*/  ISETP.LT.AND P5, PT, R15, UR14, !P4 ;  /* 0x0000000e0f007c0c */ /* 0x000fe2000e7a1270 */
[----:B------:R-:W-:Y:S02]  /*290b0*/  VIADD R26, R22, 0x13 ;  /* 0x00000013161a7836 */ /* 0x000fe40000000000 */
[----:B-1----:R-:W-:Y:S01]  /*290c0*/  IMAD.WIDE R8, R0, 0x2, R24 ;  /* 0x0000000200087825 */ /* 0x002fe200078e0218 */
[----:B------:R-:W-:-:S03]  /*290d0*/  ISETP.LT.AND P4, PT, R23, UR14, !P4 ;  /* 0x0000000e17007c0c */ /* 0x000fc6000e781270 */
[----:B0-----:R-:W-:-:S04]  /*290e0*/  IMAD.WIDE R4, R6, 0x2, R24 ;  /* 0x0000000206047825 */ /* 0x001fc800078e0218 */
[C---:B------:R-:W-:Y:S01]  /*290f0*/  IMAD.WIDE R6, R0.reuse, 0x2, R2 ;  /* 0x0000000200067825 */ /* 0x040fe200078e0202 */
[----:B------:R0:W-:Y:S03]  /*29100*/  @P2 STG.E.U16 desc[UR8][R4.64], R10 ;  /* 0x0000000a04002986 */ /* 0x0001e6000c101508 */
[----:B------:R-:W-:Y:S01]  /*29110*/  VIADD R0, R0, UR4 ;  /* 0x0000000400007c36 */ /* 0x000fe20008000000 */
[----:B------:R-:W-:Y:S01]  /*29120*/  PRMT R27, R11, 0x7632, R27 ;  /* 0x000076320b1b7816 */ /* 0x000fe2000000001b */
[----:B------:R1:W-:Y:S01]  /*29130*/  @P6 STG.E.U16 desc[UR8][R6.64], R11 ;  /* 0x0000000b06006986 */ /* 0x0003e2000c101508 */
[----:B------:R-:W-:Y:S01]  /*29140*/  ISETP.GE.AND P2, PT, R26, UR15, PT ;  /* 0x0000000f1a007c0c */ /* 0x000fe2000bf46270 */
[----:B------:R-:W-:Y:S01]  /*29150*/  VIADD R26, R22, 0x14 ;  /* 0x00000014161a7836 */ /* 0x000fe20000000000 */
[----:B------:R-:W-:Y:S01]  /*29160*/  ISETP.LT.AND P6, PT, R15, UR14, !P0 ;  /* 0x0000000e0f007c0c */ /* 0x000fe2000c7c1270 */
[----:B0-----:R-:W-:Y:S01]  /*29170*/  IMAD.WIDE R4, R0, 0x2, R2 ;  /* 0x0000000200047825 */ /* 0x001fe200078e0202 */
[----:B------:R-:W-:Y:S02]  /*29180*/  @P3 STG.E.U16 desc[UR8][R8.64], R27 ;  /* 0x0000001b08003986 */ /* 0x000fe4000c101508 */
[----:B------:R-:W-:Y:S01]  /*29190*/  ISETP.GE.AND P3, PT, R26, UR15, PT ;  /* 0x0000000f1a007c0c */ /* 0x000fe2000bf66270 */
[----:B------:R-:W-:Y:S01]  /*291a0*/  VIADD R10, R0, UR4 ;  /* 0x00000004000a7c36 */ /* 0x000fe20008000000 */
[----:B------:R0:W-:Y:S01]  /*291b0*/  @P5 STG.E.U16 desc[UR8][R4.64], R12 ;  /* 0x0000000c04005986 */ /* 0x0001e2000c101508 */
[----:B------:R-:W-:-:S02]  /*291c0*/  PRMT R26, R12, 0x7632, R26 ;  /* 0x000076320c1a7816 */ /* 0x000fc4000000001a */
[----:B------:R-:W-:Y:S01]  /*291d0*/  ISETP.LT.AND P0, PT, R23, UR14, !P0 ;  /* 0x0000000e17007c0c */ /* 0x000fe2000c701270 */
[----:B-1----:R-:W-:-:S04]  /*291e0*/  IMAD.WIDE R6, R10, 0x2, R2 ;  /* 0x000000020a067825 */ /* 0x002fc800078e0202 */
[----:B0-----:R-:W-:-:S04]  /*291f0*/  IMAD.WIDE R4, R0, 0x2, R24 ;  /* 0x0000000200047825 */ /* 0x001fc800078e0218 */
[----:B------:R-:W-:Y:S01]  /*29200*/  VIADD R11, R22, 0x15 ;  /* 0x00000015160b7836 */ /* 0x000fe20000000000 */
[----:B------:R0:W-:Y:S01]  /*29210*/  @P4 STG.E.U16 desc[UR8][R4.64], R26 ;  /* 0x0000001a04004986 */ /* 0x0001e2000c101508 */
[----:B------:R-:W-:Y:S01]  /*29220*/  ISETP.LT.AND P4, PT, R15, UR14, !P1 ;  /* 0x0000000e0f007c0c */ /* 0x000fe2000cf81270 */
[C---:B------:R-:W-:Y:S01]  /*29230*/  VIADD R27, R10.reuse, UR4 ;  /* 0x000000040a1b7c36 */ /* 0x040fe20008000000 */
[----:B------:R-:W-:Y:S01]  /*29240*/  ISETP.LT.AND P1, PT, R23, UR14, !P1 ;  /* 0x0000000e17007c0c */ /* 0x000fe2000cf21270 */
[----:B------:R1:W-:Y:S01]  /*29250*/  @P6 STG.E.U16 desc[UR8][R6.64], R16 ;  /* 0x0000001006006986 */ /* 0x0003e2000c101508 */
[----:B------:R-:W-:Y:S01]  /*29260*/  ISETP.LT.AND P6, PT, R15, UR14, !P2 ;  /* 0x0000000e0f007c0c */ /* 0x000fe2000d7c1270 */
[----:B------:R-:W-:Y:S01]  /*29270*/  IMAD.WIDE R8, R10, 0x2, R24 ;  /* 0x000000020a087825 */ /* 0x000fe200078e0218 */
[----:B------:R-:W-:-:S03]  /*29280*/  ISETP.GE.AND P5, PT, R11, UR15, PT ;  /* 0x0000000f0b007c0c */ /* 0x000fc6000bfa6270 */
[C---:B------:R-:W-:Y:S01]  /*29290*/  VIADD R11, R27.reuse, UR4 ;  /* 0x000000041b0b7c36 */ /* 0x040fe20008000000 */
[----:B------:R2:W-:Y:S01]  /*292a0*/  @P0 STG.E.U16 desc[UR8][R8.64], R28 ;  /* 0x0000001c08000986 */ /* 0x0005e2000c101508 */
[----:B0-----:R-:W-:Y:S01]  /*292b0*/  IMAD.WIDE R4, R27, 0x2, R2 ;  /* 0x000000021b047825 */ /* 0x001fe200078e0202 */
[----:B------:R-:W-:-:S03]  /*292c0*/  PRMT R12, R13, 0x7632, R12 ;  /* 0x000076320d0c7816 */ /* 0x000fc6000000000c */
[----:B-1----:R-:W-:Y:S01]  /*292d0*/  IMAD.WIDE R6, R27, 0x2, R24 ;  /* 0x000000021b067825 */ /* 0x002fe200078e0218 */
[----:B------:R0:W-:Y:S01]  /*292e0*/  @P4 STG.E.U16 desc[UR8][R4.64], R13 ;  /* 0x0000000d04004986 */ /* 0x0001e2000c101508 */
[----:B------:R-:W-:Y:S02]  /*292f0*/  ISETP.LT.AND P2, PT, R23, UR14, !P2 ;  /* 0x0000000e17007c0c */ /* 0x000fe4000d741270 */
[----:B--2---:R-:W-:Y:S01]  /*29300*/  IMAD.WIDE R8, R11, 0x2, R2 ;  /* 0x000000020b087825 */ /* 0x004fe200078e0202 */
[----:B------:R1:W-:Y:S04]  /*29310*/  @P1 STG.E.U16 desc[UR8][R6.64], R12 ;  /* 0x0000000c06001986 */ /* 0x0003e8000c101508 */
[----:B------:R2:W-:Y:S01]  /*29320*/  @P6 STG.E.U16 desc[UR8][R8.64], R17 ;  /* 0x0000001108006986 */ /* 0x0005e2000c101508 */
[----:B------:R-:W-:Y:S01]  /*29330*/  ISETP.LT.AND P6, PT, R15, UR14, !P3 ;  /* 0x0000000e0f007c0c */ /* 0x000fe2000dfc1270 */
[----:B------:R-:W-:Y:S01]  /*29340*/  VIADD R10, R22, 0x17 ;  /* 0x00000017160a7836 */ /* 0x000fe20000000000 */
[----:B------:R-:W-:Y:S01]  /*29350*/  ISETP.LT.AND P3, PT, R23, UR14, !P3 ;  /* 0x0000000e17007c0c */ /* 0x000fe2000df61270 */
[----:B------:R-:W-:-:S02]  /*29360*/  VIADD R27, R11, UR4 ;  /* 0x000000040b1b7c36 */ /* 0x000fc40008000000 */
[----:B0-----:R-:W-:Y:S01]  /*29370*/  IMAD.WIDE R4, R11, 0x2, R24 ;  /* 0x000000020b047825 */ /* 0x001fe200078e0218 */
[----:B------:R-:W-:Y:S02]  /*29380*/  ISETP.GE.AND P4, PT, R10, UR15, PT ;  /* 0x0000000f0a007c0c */ /* 0x000fe4000bf86270 */
[----:B-1----:R-:W-:Y:S01]  /*29390*/  PRMT R7, R17, 0x7632, R7 ;  /* 0x0000763211077816 */ /* 0x002fe20000000007 */
[----:B------:R-:W-:Y:S01]  /*293a0*/  IMAD.WIDE R10, R27, 0x2, R2 ;  /* 0x000000021b0a7825 */ /* 0x000fe200078e0202 */
[----:B--2---:R-:W-:-:S03]  /*293b0*/  PRMT R9, R14, 0x7632, R9 ;  /* 0x000076320e097816 */ /* 0x004fc60000000009 */
[----:B------:R-:W-:Y:S01]  /*293c0*/  IMAD.WIDE R12, R27, 0x2, R24 ;  /* 0x000000021b0c7825 */ /* 0x000fe200078e0218 */
[----:B------:R-:W-:Y:S04]  /*293d0*/  @P2 STG.E.U16 desc[UR8][R4.64], R7 ;  /* 0x0000000704002986 */ /* 0x000fe8000c101508 */
[----:B------:R0:W-:Y:S04]  /*293e0*/  @P6 STG.E.U16 desc[UR8][R10.64], R14 ;  /* 0x0000000e0a006986 */ /* 0x0001e8000c101508 */
[----:B------:R1:W-:Y:S01]  /*293f0*/  @P3 STG.E.U16 desc[UR8][R12.64], R9 ;  /* 0x000000090c003986 */ /* 0x0003e2000c101508 */
[----:B------:R-:W-:-:S02]  /*29400*/  ISETP.LT.AND P3, PT, R15, UR14, !P5 ;  /* 0x0000000e0f007c0c */ /* 0x000fc4000ef61270 */
[----:B------:R-:W-:Y:S01]  /*29410*/  ISETP.LT.AND P5, PT, R23, UR14, !P5 ;  /* 0x0000000e17007c0c */ /* 0x000fe2000efa1270 */
[----:B------:R-:W-:Y:S01]  /*29420*/  VIADD R0, R22, 0x16 ;  /* 0x0000001616007836 */ /* 0x000fe20000000000 */
[----:B------:R-:W-:Y:S01]  /*29430*/  PRMT R26, R18, 0x7632, R26 ;  /* 0x00007632121a7816 */ /* 0x000fe2000000001a */
[----:B------:R-:W-:Y:S01]  /*29440*/  VIADD R27, R27, UR4 ;  /* 0x000000041b1b7c36 */ /* 0x000fe20008000000 */
[----:B------:R2:W3:Y:S02]  /*29450*/  LDS.128 R4, [R19] ;  /* 0x0000000013047984 */ /* 0x0004e40000000c00 */
[----:B------:R-:W-:Y:S01]  /*29460*/  ISETP.GE.AND P0, PT, R0, UR15, PT ;  /* 0x0000000f00007c0c */ /* 0x000fe2000bf06270 */
[----:B0-----:R-:W-:-:S04]  /*29470*/  IMAD.WIDE R10, R27, 0x2, R24 ;  /* 0x000000021b0a7825 */ /* 0x001fc800078e0218 */
[----:B-1----:R-:W-:Y:S01]  /*29480*/  IMAD.WIDE R8, R27, 0x2, R2 ;  /* 0x000000021b087825 */ /* 0x002fe200078e0202 */
[----:B------:R-:W-:Y:S02]  /*29490*/  ISETP.LT.AND P6, PT, R15, UR14, !P0 ;  /* 0x0000000e0f007c0c */ /* 0x000fe4000c7c1270 */
[----:B------:R-:W4:Y:S04]  /*294a0*/  LDL.LU R15, [R1+0xeec] ;  /* 0x000eec00010f7983 */ /* 0x000f280000300800 */
[----:B------:R-:W-:Y:S04]  /*294b0*/  @P3 STG.E.U16 desc[UR8][R8.64], R18 ;  /* 0x0000001208003986 */ /* 0x000fe8000c101508 */
[----:B--2---:R-:W2:Y:S04]  /*294c0*/  LDL.LU R19, [R1+0xee8] ;  /* 0x000ee80001137983 */ /* 0x004ea80000300800 */
[----:B------:R0:W-:Y:S04]  /*294d0*/  @P5 STG.E.U16 desc[UR8][R10.64], R26 ;  /* 0x0000001a0a005986 */ /* 0x0001e8000c101508 */
[----:B0-----:R-:W3:Y:S01]  /*294e0*/  LDL.LU R26, [R1+0xeb4] ;  /* 0x000eb400011a7983 */ /* 0x001ee20000300800 */
[----:B------:R-:W-:-:S02]  /*294f0*/  VIADD R0, R22, 0x18 ;  /* 0x0000001816007836 */ /* 0x000fc40000000000 */
[----:B------:R-:W-:-:S03]  /*29500*/  VIADD R16, R22, 0x19 ;  /* 0x0000001916107836 */ /* 0x000fc60000000000 */
[----:B------:R-:W-:Y:S01]  /*29510*/  ISETP.GE.AND P1, PT, R0, UR15, PT ;  /* 0x0000000f00007c0c */ /* 0x000fe2000bf26270 */
[----:B------:R-:W-:Y:S01]  /*29520*/  VIADD R0, R27, UR4 ;  /* 0x000000041b007c36 */ /* 0x000fe20008000000 */
[----:B------:R-:W-:-:S03]  /*29530*/  ISETP.LT.AND P0, PT, R23, UR14, !P0 ;  /* 0x0000000e17007c0c */ /* 0x000fc6000c701270 */
[----:B------:R-:W-:Y:S01]  /*29540*/  IMAD.WIDE R12, R0, 0x2, R2 ;  /* 0x00000002000c7825 */ /* 0x000fe200078e0202 */
[----:B------:R-:W-:-:S03]  /*29550*/  ISETP.GE.AND P2, PT, R16, UR15, PT ;  /* 0x0000000f10007c0c */ /* 0x000fc6000bf46270 */
[----:B------:R-:W-:Y:S02]  /*29560*/  VIADD R14, R22, 0x1a ;  /* 0x0000001a160e7836 */ /* 0x000fe40000000000 */
[----:B------:R-:W-:-:S04]  /*29570*/  IMAD.WIDE R16, R0, 0x2, R24 ;  /* 0x0000000200107825 */ /* 0x000fc800078e0218 */
[----:B------:R-:W-:Y:S01]  /*29580*/  VIADD R0, R0, UR4 ;  /* 0x0000000400007c36 */ /* 0x000fe20008000000 */
[----:B------:R-:W-:Y:S01]  /*29590*/  ISETP.GE.AND P3, PT, R14, UR15, PT ;  /* 0x0000000f0e007c0c */ /* 0x000fe2000bf66270 */
[----:B------:R-:W-:Y:S02]  /*295a0*/  VIADD R14, R22, 0x1b ;  /* 0x0000001b160e7836 */ /* 0x000fe40000000000 */
[----:B------:R-:W-:-:S04]  /*295b0*/  IMAD.WIDE R8, R0, 0x2, R2 ;  /* 0x0000000200087825 */ /* 0x000fc800078e0202 */
[----:B------:R-:W-:-:S04]  /*295c0*/  IMAD.WIDE R10, R0, 0x2, R24 ;  /* 0x00000002000a7825 */ /* 0x000fc800078e0218 */
[----:B------:R-:W-:Y:S02]  /*295d0*/  VIADD R29, R0, UR4 ;  /* 0x00000004001d7c36 */ /* 0x000fe40008000000 */
[C---:B------:R-:W-:Y:S02]  /*295e0*/  VIADD R0, R22.reuse, 0x1d ;  /* 0x0000001d16007836 */ /* 0x040fe40000000000 */
[----:B------:R-:W-:Y:S01]  /*295f0*/  VIADD R28, R22, 0x1c ;  /* 0x0000001c161c7836 */ /* 0x000fe20000000000 */
[----:B----4-:R2:W-:Y:S01]  /*29600*/  @P6 STG.E.U16 desc[UR8][R12.64], R15 ;  /* 0x0000000f0c006986 */ /* 0x0105e2000c101508 */
[----:B------:R-:W-:-:S05]  /*29610*/  PRMT R27, R15, 0x7632, R27 ;  /* 0x000076320f1b7816 */ /* 0x000fca000000001b */
[----:B------:R0:W-:Y:S01]  /*29620*/  @P0 STG.E.U16 desc[UR8][R16.64], R27 ;  /* 0x0000001b10000986 */ /* 0x0001e2000c101508 */
[----:B------:R-:W-:Y:S02]  /*29630*/  ISETP.GE.AND P0, PT, R14, UR15, PT ;  /* 0x0000000f0e007c0c */ /* 0x000fe4000bf06270 */
[----:B--2---:R-:W-:Y:S02]  /*29640*/  PRMT R15, R19, 0x7632, R15 ;  /* 0x00007632130f7816 */ /* 0x004fe4000000000f */
[C---:B---3--:R-:W-:Y:S02]  /*29650*/  ISETP.LT.AND P5, PT, R26.reuse, UR14, !P4 ;  /* 0x0000000e1a007c0c */ /* 0x048fe4000e7a1270 */
[C---:B------:R-:W-:Y:S02]  /*29660*/  ISETP.LT.AND P4, PT, R23.reuse, UR14, !P4 ;  /* 0x0000000e17007c0c */ /* 0x040fe4000e781270 */
[----:B------:R-:W-:Y:S02]  /*29670*/  ISETP.LT.AND P6, PT, R26, UR14, !P1 ;  /* 0x0000000e1a007c0c */ /* 0x000fe4000cfc1270 */
[----:B------:R-:W-:Y:S01]  /*29680*/  ISETP.LT.AND P1, PT, R23, UR14, !P1 ;  /* 0x0000000e17007c0c */ /* 0x000fe2000cf21270 */
[----:B------:R-:W-:-:S06]  /*29690*/  IMAD.WIDE R12, R29, 0x2, R2 ;  /* 0x000000021d0c7825 */ /* 0x000fcc00078e0202 */
[----:B------:R1:W-:Y:S04]  /*296a0*/  @P5 STG.E.U16 desc[UR8][R8.64], R19 ;  /* 0x0000001308005986 */ /* 0x0003e8000c101508 */
[----:B------:R2:W-:Y:S01]  /*296b0*/  @P4 STG.E.U16 desc[UR8][R10.64], R15 ;  /* 0x0000000f0a004986 */ /* 0x0005e2000c101508 */
[----:B0-----:R-:W-:-:S03]  /*296c0*/  VIADD R16, R22, 0x1e ;  /* 0x0000001e16107836 */ /* 0x001fc60000000000 */
[----:B------:R-:W-:Y:S01]  /*296d0*/  @P6 STG.E.U16 desc[UR8][R12.64], R20 ;  /* 0x000000140c006986 */ /* 0x000fe2000c101508 */
[----:B-1----:R-:W-:Y:S01]  /*296e0*/  PRMT R9, R20, 0x7632, R9 ;  /* 0x0000763214097816 */ /* 0x002fe20000000009 */
[----:B--2---:R-:W-:-:S05]  /*296f0*/  IMAD.WIDE R14, R29, 0x2, R24 ;  /* 0x000000021d0e7825 */ /* 0x004fca00078e0218 */
[----:B------:R0:W-:Y:S01]  /*29700*/  @P1 STG.E.U16 desc[UR8][R14.64], R9 ;  /* 0x000000090e001986 */ /* 0x0001e2000c101508 */
[----:B------:R-:W-:Y:S01]  /*29710*/  ISETP.GE.AND P1, PT, R0, UR15, PT ;  /* 0x0000000f00007c0c */ /* 0x000fe2000bf26270 */
[----:B------:R-:W-:Y:S02]  /*29720*/  VIADD R0, R22, 0x1f ;  /* 0x0000001f16007836 */ /* 0x000fe40000000000 */
[----:B------:R-:W2:Y:S01]  /*29730*/  LDL.LU R22, [R1+0xee4] ;  /* 0x000ee40001167983 */ /* 0x000ea20000300800 */
[C---:B------:R-:W-:Y:S02]  /*29740*/  ISETP.LT.AND P4, PT, R26.reuse, UR14, !P2 ;  /* 0x0000000e1a007c0c */ /* 0x040fe4000d781270 */
[----:B------:R-:W-:Y:S01]  /*29750*/  ISETP.LT.AND P2, PT, R23, UR14, !P2 ;  /* 0x0000000e17007c0c */ /* 0x000fe2000d741270 */
[----:B------:R-:W-:Y:S01]  /*29760*/  VIADD R29, R29, UR4 ;  /* 0x000000041d1d7c36 */ /* 0x000fe20008000000 */
[----:B------:R-:W-:-:S03]  /*29770*/  ISETP.LT.AND P6, PT, R26, UR14, !P3 ;  /* 0x0000000e1a007c0c */ /* 0x000fc6000dfc1270 */
[C---:B------:R-:W-:Y:S01]  /*29780*/  VIADD R17, R29.reuse, UR4 ;  /* 0x000000041d117c36 */ /* 0x040fe20008000000 */
[----:B------:R-:W-:Y:S01]  /*29790*/  PRMT R18, R4, 0x7632, R18 ;  /* 0x0000763204127816 */ /* 0x000fe20000000012 */
[----:B0-----:R-:W-:-:S04]  /*297a0*/  IMAD.WIDE R8, R29, 0x2, R2 ;  /* 0x000000021d087825 */ /* 0x001fc800078e0202 */
[----:B------:R-:W-:Y:S01]  /*297b0*/  IMAD.WIDE R10, R29, 0x2, R24 ;  /* 0x000000021d0a7825 */ /* 0x000fe200078e0218 */
[----:B------:R-:W-:Y:S01]  /*297c0*/  ISETP.GE.AND P5, PT, R28, UR15, PT ;  /* 0x0000000f1c007c0c */ /* 0x000fe2000bfa6270 */
[----:B------:R0:W-:Y:S02]  /*297d0*/  @P4 STG.E.U16 desc[UR8][R8.64], R4 ;  /* 0x0000000408004986 */ /* 0x0001e4000c101508 */
[----:B------:R-:W-:Y:S01]  /*297e0*/  IMAD.WIDE R12, R17, 0x2, R2 ;  /* 0x00000002110c7825 */ /* 0x000fe200078e0202 */
[----:B------:R-:W-:Y:S01]  /*297f0*/  ISETP.LT.AND P3, PT, R23, UR14, !P3 ;  /* 0x0000000e17007c0c */ /* 0x000fe2000df61270 */
[----:B------:R1:W-:Y:S01]  /*29800*/  @P2 STG.E.U16 desc[UR8][R10.64], R18 ;  /* 0x000000120a002986 */ /* 0x0003e2000c101508 */
[C---:B------:R-:W-:Y:S01]  /*29810*/  ISETP.LT.AND P2, PT, R26.reuse, UR14, !P0 ;  /* 0x0000000e1a007c0c */ /* 0x040fe2000c741270 */
[----:B------:R-:W-:Y:S01]  /*29820*/  VIADD R15, R17, UR4 ;  /* 0x00000004110f7c36 */ /* 0x000fe20008000000 */
[----:B------:R-:W-:Y:S01]  /*29830*/  ISETP.LT.AND P0, PT, R23, UR14, !P0 ;  /* 0x0000000e17007c0c */ /* 0x000fe2000c701270 */
[----:B------:R3:W-:Y:S01]  /*29840*/  @P6 STG.E.U16 desc[UR8][R12.64], R21 ;  /* 0x000000150c006986 */ /* 0x0007e2000c101508 */
[----:B------:R-:W-:Y:S01]  /*29850*/  ISETP.LT.AND P6, PT, R26, UR14, !P5 ;  /* 0x0000000e1a007c0c */ /* 0x000fe2000efc1270 */
[----:B------:R-:W-:Y:S01]  /*29860*/  VIADD R19, R15, UR4 ;  /* 0x000000040f137c36 */ /* 0x000fe20008000000 */
[----:B------:R-:W-:Y:S01]  /*29870*/  ISETP.GE.AND P4, PT, R16, UR15, PT ;  /* 0x0000000f10007c0c */ /* 0x000fe2000bf86270 */
[----:B0-----:R-:W-:Y:S01]  /*29880*/  IMAD.WIDE R8, R17, 0x2, R24 ;  /* 0x0000000211087825 */ /* 0x001fe200078e0218 */
[----:B------:R-:W-:-:S02]  /*29890*/  PRMT R16, R21, 0x7632, R16 ;  /* 0x0000763215107816 */ /* 0x000fc40000000010 */
[----:B------:R-:W-:Y:S01]  /*298a0*/  PRMT R4, R5, 0x7632, R4 ;  /* 0x0000763205047816 */ /* 0x000fe20000000004 */
[C---:B-1----:R-:W-:Y:S02]  /*298b0*/  IMAD.WIDE R10, R15.reuse, 0x2, R2 ;  /* 0x000000020f0a7825 */ /* 0x042fe400078e0202 */
[----:B------:R-:W-:Y:S02]  /*298c0*/  @P3 STG.E.U16 desc[UR8][R8.64], R16 ;  /* 0x0000001008003986 */ /* 0x000fe4000c101508 */
[----:B---3--:R-:W-:Y:S01]  /*298d0*/  IMAD.WIDE R12, R15, 0x2, R24 ;  /* 0x000000020f0c7825 */ /* 0x008fe200078e0218 */
[----:B------:R-:W-:-:S03]  /*298e0*/  ISETP.GE.AND P3, PT, R0, UR15, PT ;  /* 0x0000000f00007c0c */ /* 0x000fc6000bf66270 */
[----:B------:R-:W-:Y:S01]  /*298f0*/  IMAD.WIDE R14, R19, 0x2, R2 ;  /* 0x00000002130e7825 */ /* 0x000fe200078e0202 */
[----:B------:R-:W-:Y:S01]  /*29900*/  @P2 STG.E.U16 desc[UR8][R10.64], R5 ;  /* 0x000000050a002986 */ /* 0x000fe2000c101508 */
[----:B------:R-:W-:-:S03]  /*29910*/  ISETP.LT.AND P2, PT, R26, UR14, !P4 ;  /* 0x0000000e1a007c0c */ /* 0x000fc6000e741270 */
[----:B------:R0:W-:Y:S01]  /*29920*/  @P0 STG.E.U16 desc[UR8][R12.64], R4 ;  /* 0x000000040c000986 */ /* 0x0001e2000c101508 */
[C---:B------:R-:W-:Y:S02]  /*29930*/  ISETP.LT.AND P0, PT, R26.reuse, UR14, !P3 ;  /* 0x0000000e1a007c0c */ /* 0x040fe4000df01270 */
[C---:B------:R-:W-:Y:S02]  /*29940*/  ISETP.LT.AND P5, PT, R23.reuse, UR14, !P5 ;  /* 0x0000000e17007c0c */ /* 0x040fe4000efa1270 */
[C---:B------:R-:W-:Y:S02]  /*29950*/  ISETP.LT.AND P4, PT, R23.reuse, UR14, !P4 ;  /* 0x0000000e17007c0c */ /* 0x040fe4000e781270 */
[C---:B------:R-:W-:Y:S01]  /*29960*/  ISETP.LT.AND P3, PT, R23.reuse, UR14, !P3 ;  /* 0x0000000e17007c0c */ /* 0x040fe2000df61270 */
[----:B--2---:R1:W-:Y:S01]  /*29970*/  @P6 STG.E.U16 desc[UR8][R14.64], R22 ;  /* 0x000000160e006986 */ /* 0x0043e2000c101508 */
[----:B------:R-:W-:Y:S02]  /*29980*/  ISETP.LT.AND P6, PT, R26, UR14, !P1 ;  /* 0x0000000e1a007c0c */ /* 0x000fe4000cfc1270 */
[----:B------:R-:W-:-:S02]  /*29990*/  ISETP.LT.AND P1, PT, R23, UR14, !P1 ;  /* 0x0000000e17007c0c */ /* 0x000fc4000cf21270 */
[----:B------:R-:W2:Y:S01]  /*299a0*/  LDL.LU R23, [R1+0xee0] ;  /* 0x000ee00001177983 */ /* 0x000ea20000300800 */
[----:B------:R-:W-:Y:S01]  /*299b0*/  VIADD R17, R19, UR4 ;  /* 0x0000000413117c36 */ /* 0x000fe20008000000 */
[----:B------:R-:W-:-:S03]  /*299c0*/  PRMT R0, R22, 0x7632, R0 ;  /* 0x0000763216007816 */ /* 0x000fc60000000000 */
[----:B------:R-:W-:Y:S02]  /*299d0*/  VIADD R21, R17, UR4 ;  /* 0x0000000411157c36 */ /* 0x000fe40008000000 */
[----:B0-----:R-:W-:Y:S01]  /*299e0*/  IMAD.WIDE R4, R19, 0x2, R24 ;  /* 0x0000000213047825 */ /* 0x001fe200078e0218 */
[----:B------:R-:W-:-:S03]  /*299f0*/  PRMT R16, R6, 0x7632, R16 ;  /* 0x0000763206107816 */ /* 0x000fc60000000010 */
[----:B------:R-:W-:Y:S02]  /*29a00*/  VIADD R19, R21, UR4 ;  /* 0x0000000415137c36 */ /* 0x000fe40008000000 */
[C---:B------:R-:W-:Y:S01]  /*29a10*/  IMAD.WIDE R8, R17.reuse, 0x2, R2 ;  /* 0x0000000211087825 */ /* 0x040fe200078e0202 */
[----:B------:R0:W-:Y:S03]  /*29a20*/  @P5 STG.E.U16 desc[UR8][R4.64], R0 ;  /* 0x0000000004005986 */ /* 0x0001e6000c101508 */
[----:B------:R-:W-:Y:S01]  /*29a30*/  IMAD.WIDE R12, R17, 0x2, R24 ;  /* 0x00000002110c7825 */ /* 0x000fe200078e0218 */
[----:B------:R0:W-:Y:S03]  /*29a40*/  @P6 STG.E.U16 desc[UR8][R8.64], R6 ;  /* 0x0000000608006986 */ /* 0x0001e6000c101508 */
[C---:B------:R-:W-:Y:S01]  /*29a50*/  IMAD.WIDE R10, R21.reuse, 0x2, R2 ;  /* 0x00000002150a7825 */ /* 0x040fe200078e0202 */
[----:B------:R0:W-:Y:S03]  /*29a60*/  @P1 STG.E.U16 desc[UR8][R12.64], R16 ;  /* 0x000000100c001986 */ /* 0x0001e6000c101508 */
[----:B-1----:R-:W-:-:S04]  /*29a70*/  IMAD.WIDE R14, R21, 0x2, R24 ;  /* 0x00000002150e7825 */ /* 0x002fc800078e0218 */
[----:B------:R-:W-:-:S04]  /*29a80*/  IMAD.WIDE R2, R19, 0x2, R2 ;  /* 0x0000000213027825 */ /* 0x000fc800078e0202 */
[----:B------:R-:W-:Y:S01]  /*29a90*/  IMAD.WIDE R24, R19, 0x2, R24 ;  /* 0x0000000213187825 */ /* 0x000fe200078e0218 */
[----:B--2---:R-:W-:Y:S01]  /*29aa0*/  PRMT R17, R23, 0x7632, R17 ;  /* 0x0000763217117816 */ /* 0x004fe20000000011 */
[----:B------:R0:W-:Y:S04]  /*29ab0*/  @P2 STG.E.U16 desc[UR8][R10.64], R23 ;  /* 0x000000170a002986 */ /* 0x0001e8000c101508 */
[----:B------:R0:W-:Y:S04]  /*29ac0*/  @P4 STG.E.U16 desc[UR8][R14.64], R17 ;  /* 0x000000110e004986 */ /* 0x0001e8000c101508 */
[----:B------:R0:W-:Y:S01]  /*29ad0*/  @P0 STG.E.U16 desc[UR8][R2.64], R7 ;  /* 0x0000000702000986 */ /* 0x0001e2000c101508 */
[----:B------:R-:W-:Y:S05]  /*29ae0*/  @!P3 EXIT ;  /* 0x000000000000b94d */ /* 0x000fea0003800000 */
[----:B0-----:R-:W-:-:S05]  /*29af0*/  PRMT R12, R7, 0x7632, R12 ;  /* 0x00007632070c7816 */ /* 0x001fca000000000c */
[----:B------:R-:W-:Y:S01]  /*29b00*/  STG.E.U16 desc[UR8][R24.64], R12 ;  /* 0x0000000c18007986 */ /* 0x000fe2000c101508 */
[----:B------:R-:W-:Y:S05]  /*29b10*/  EXIT ;  /* 0x000000000000794d */ /* 0x000fea0003800000 */
.L_x_2:
[----:B------:R-:W-:-:S00]  /*29b20*/  BRA `(.L_x_2) ;  /* 0xfffffffc00fc7947 */ /* 0x000fc0000383ffff */
[----:B------:R-:W-:-:S00]  /*29b30*/  NOP ;  /* 0x0000000000007918 */ /* 0x000fc00000000000 */
        /* <DEDUP_REMOVED lines=12> */
.L_x_3:


//--------------------- .nv.shared.matmul_kernel  --------------------------
	.section	.nv.shared.matmul_kernel,"aw",@nobits
	.sectionflags	@""
	.align	16
	.zero		1024


//--------------------- .nv.shared.reserved.0     --------------------------
	.section	.nv.shared.reserved.0,"aw",@nobits
	.weak		__nv_reservedSMEM_offset_0_alias
	.size		__nv_reservedSMEM_offset_0_alias, 0, 64
	.other		__nv_reservedSMEM_offset_0_alias,@"STO_CUDA_RESERVED_SHARED STV_DEFAULT"
__nv_reservedSMEM_offset_0_alias:
	.zero		0
	.zero		64


//--------------------- .nv.constant0.matmul_kernel --------------------------
	.section	.nv.constant0.matmul_kernel,"a",@progbits
	.sectionflags	@""
	.align	4
.nv.constant0.matmul_kernel:
	.zero		976


//--------------------- SYMBOLS --------------------------

	.type		.nv.reservedSmem.offset0,@object
	.size		.nv.reservedSmem.offset0,0x4
	.type		.nv.reservedSmem.cap,@object
	.size		.nv.reservedSmem.cap,0x4
